// auto-generated by cutlass_sweep.fmha — config: {"arch": "sm_100", "direction": "fwd", "dtype": "bf16", "head_dim": 64, "mask": "none", "schedule": "individual", "tile_kv": 128, "tile_q": 256}
#include "cutlass/cutlass.h"
#include "cute/tensor.hpp"
#include "cutlass/device_kernel.h"
#include "cutlass/kernel_hardware_info.h"
#include "77_blackwell_fmha/collective/fmha_fusion.hpp"
#include "77_blackwell_fmha/collective/sm100_fmha_load_tma_warpspecialized.hpp"
#include "77_blackwell_fmha/collective/sm100_fmha_fwd_mainloop_tma_warpspecialized.hpp"
#include "77_blackwell_fmha/collective/sm100_fmha_fwd_epilogue_tma_warpspecialized.hpp"
#include "77_blackwell_fmha/kernel/fmha_tile_scheduler.hpp"
#include "77_blackwell_fmha/kernel/sm100_fmha_fwd_kernel_tma_warpspecialized.hpp"

using namespace cute;
using Element    = cutlass::bfloat16_t;
using ElementOut = cutlass::half_t;
using TileShape  = Shape<_256, _128, _64>;

using ProblemShape = cute::tuple<int, int, int, cute::tuple<cute::tuple<int, int>, int>>;
using StrideQ   = cute::tuple<int, _1, cute::tuple<cute::tuple<int, int>, int>>;
using StrideK   = cute::tuple<int, _1, cute::tuple<cute::tuple<_0, int>, int>>;
using StrideV   = StrideK;
using StrideO   = StrideQ;
using StrideLSE = cute::tuple<_1, cute::tuple<cute::tuple<int, int>, int>>;

using TileScheduler = std::conditional_t<
    cute::false_type::value,
    cutlass::fmha::kernel::PersistentTileScheduler,
    cutlass::fmha::kernel::IndividualTileScheduler>;

using Mainloop = cutlass::fmha::collective::Sm100FmhaFwdMainloopTmaWarpspecialized<
    Element, float, float, TileShape, StrideQ, StrideK, StrideV,
    cutlass::fmha::collective::NoMask>;

using Kernel = cutlass::fmha::kernel::Sm100FmhaFwdKernelTmaWarpspecialized<
    ProblemShape, Mainloop,
    cutlass::fmha::collective::Sm100FmhaFwdEpilogueTmaWarpspecialized<
        ElementOut, float, typename Mainloop::TileShapePV, StrideO, StrideLSE>,
    TileScheduler>;

auto* _anchor = &cutlass::device_kernel<Kernel>;


// ===== COMPILED SASS (sm_100a) =====

	.target	sm_100a

	.elftype	@"ET_EXEC"


//--------------------- .note.nv.tkinfo           --------------------------
	.section	.note.nv.tkinfo,"",@"SHT_NOTE"
	.sectionflags	@"SHF_NOTE_NV_TKINFO"
	.tkinfo
        /*0018*/ 	.word	0x00000002
        /*0030*/ 	.string	""
        /*0030*/ 	.string	"ptxas"
        /*0030*/ 	.string	"Cuda compilation tools, release 13.0, V13.0.88"
        /*0030*/ 	.string	"Build cuda_13.0.r13.0/compiler.36424714_0"
        /*0030*/ 	.string	"-arch sm_100a -m 64 "



//--------------------- .note.nv.cuinfo           --------------------------
	.section	.note.nv.cuinfo,"",@"SHT_NOTE"
	.sectionflags	@"SHF_NOTE_NV_CUINFO"
        /*0018*/ 	.short	0x0002
        /*001a*/ 	.short	0x0064
        /*001c*/ 	.short	0x0082
	.zero		2


//--------------------- .nv.info                  --------------------------
	.section	.nv.info,"",@"SHT_CUDA_INFO"
	.align	4


	//----- nvinfo : EIATTR_REGCOUNT
	.align		4
        /*0000*/ 	.byte	0x04, 0x2f
        /*0002*/ 	.short	(.L_34 - .L_33)
	.align		4
.L_33:
        /*0004*/ 	.word	index@(_ZN7cutlass13device_kernelINS_4fmha6kernel36Sm100FmhaFwdKernelTmaWarpspecializedIN4cute5tupleIJiiiNS5_IJNS5_IJiiEEEiEEEEEENS1_10collective38Sm100FmhaFwdMainloopTmaWarpspecializedINS_10bfloat16_tEffNS5_IJNS4_1CILi256EEENSC_ILi128EEENSC_ILi64EEEEEENS5_IJiNSC_ILi1EEES7_EEENS5_IJiSH_NS5_IJNS5_IJNSC_ILi0EEEiEEEiEEEEEESM_NS9_6NoMaskENS5_IJNSC_ILi2EEESH_SH_EEENSC_ILb0EEEEENS9_38Sm100FmhaFwdEpilogueTmaWarpspecializedINS_6half_tEfNS5_IJSE_SF_SE_EEESI_NS5_IJSH_S7_EEESQ_EENS2_23IndividualTileSchedulerENS2_41Sm100FmhaCtxKernelWarpspecializedScheduleEEEEEvNT_6ParamsE)
        /*0008*/ 	.word	0x00000080


	//----- nvinfo : EIATTR_FRAME_SIZE
	.align		4
.L_34:
        /*000c*/ 	.byte	0x04, 0x11
        /*000e*/ 	.short	(.L_36 - .L_35)
	.align		4
.L_35:
        /*0010*/ 	.word	index@($__internal_3_$__cuda_sm3x_div_rn_noftz_f32_slowpath)
        /*0014*/ 	.word	0x00000078


	//----- nvinfo : EIATTR_FRAME_SIZE
	.align		4
.L_36:
        /*0018*/ 	.byte	0x04, 0x11
        /*001a*/ 	.short	(.L_38 - .L_37)
	.align		4
.L_37:
        /*001c*/ 	.word	index@($__internal_2_$__cuda_sm10x_tcgen05_guardrail_trap_unallocated_columns_being_dealloced)
        /*0020*/ 	.word	0x00000078


	//----- nvinfo : EIATTR_FRAME_SIZE
	.align		4
.L_38:
        /*0024*/ 	.byte	0x04, 0x11
        /*0026*/ 	.short	(.L_40 - .L_39)
	.align		4
.L_39:
        /*0028*/ 	.word	index@($__internal_1_$__cuda_sm10x_tcgen05_guardrail_trap_phase_invalid_during_alloc)
        /*002c*/ 	.word	0x00000078


	//----- nvinfo : EIATTR_FRAME_SIZE
	.align		4
.L_40:
        /*0030*/ 	.byte	0x04, 0x11
        /*0032*/ 	.short	(.L_42 - .L_41)
	.align		4
.L_41:
        /*0034*/ 	.word	index@($__internal_0_$__cuda_sm10x_tcgen05_guardrail_trap_col_being_dealloced_not_returned_by_alloc)
        /*0038*/ 	.word	0x00000078


	//----- nvinfo : EIATTR_FRAME_SIZE
	.align		4
.L_42:
        /*003c*/ 	.byte	0x04, 0x11
        /*003e*/ 	.short	(.L_44 - .L_43)
	.align		4
.L_43:
        /*0040*/ 	.word	index@(_ZN7cutlass13device_kernelINS_4fmha6kernel36Sm100FmhaFwdKernelTmaWarpspecializedIN4cute5tupleIJiiiNS5_IJNS5_IJiiEEEiEEEEEENS1_10collective38Sm100FmhaFwdMainloopTmaWarpspecializedINS_10bfloat16_tEffNS5_IJNS4_1CILi256EEENSC_ILi128EEENSC_ILi64EEEEEENS5_IJiNSC_ILi1EEES7_EEENS5_IJiSH_NS5_IJNS5_IJNSC_ILi0EEEiEEEiEEEEEESM_NS9_6NoMaskENS5_IJNSC_ILi2EEESH_SH_EEENSC_ILb0EEEEENS9_38Sm100FmhaFwdEpilogueTmaWarpspecializedINS_6half_tEfNS5_IJSE_SF_SE_EEESI_NS5_IJSH_S7_EEESQ_EENS2_23IndividualTileSchedulerENS2_41Sm100FmhaCtxKernelWarpspecializedScheduleEEEEEvNT_6ParamsE)
        /*0044*/ 	.word	0x00000078


	//----- nvinfo : EIATTR_MIN_STACK_SIZE
	.align		4
.L_44:
        /*0048*/ 	.byte	0x04, 0x12
        /*004a*/ 	.short	(.L_46 - .L_45)
	.align		4
.L_45:
        /*004c*/ 	.word	index@(_ZN7cutlass13device_kernelINS_4fmha6kernel36Sm100FmhaFwdKernelTmaWarpspecializedIN4cute5tupleIJiiiNS5_IJNS5_IJiiEEEiEEEEEENS1_10collective38Sm100FmhaFwdMainloopTmaWarpspecializedINS_10bfloat16_tEffNS5_IJNS4_1CILi256EEENSC_ILi128EEENSC_ILi64EEEEEENS5_IJiNSC_ILi1EEES7_EEENS5_IJiSH_NS5_IJNS5_IJNSC_ILi0EEEiEEEiEEEEEESM_NS9_6NoMaskENS5_IJNSC_ILi2EEESH_SH_EEENSC_ILb0EEEEENS9_38Sm100FmhaFwdEpilogueTmaWarpspecializedINS_6half_tEfNS5_IJSE_SF_SE_EEESI_NS5_IJSH_S7_EEESQ_EENS2_23IndividualTileSchedulerENS2_41Sm100FmhaCtxKernelWarpspecializedScheduleEEEEEvNT_6ParamsE)
        /*0050*/ 	.word	0x00000078
.L_46:


//--------------------- .nv.compat                --------------------------
	.section	.nv.compat,"",@"SHT_CUDA_COMPAT_INFO"
	.align	4
        /*0000*/ 	.byte	0x02, 0x09, 0x01, 0x00, 0x02, 0x02, 0x02, 0x00, 0x02, 0x05, 0x05, 0x00, 0x03, 0x07, 0x01, 0x01
        /*0010*/ 	.byte	0x02, 0x03, 0x01, 0x00, 0x02, 0x06, 0x01, 0x00, 0x04, 0x0b, 0x08, 0x00, 0x01, 0x00, 0x00, 0x00
        /*0020*/ 	.byte	0x00, 0x00, 0x00, 0x00


//--------------------- .nv.info._ZN7cutlass13device_kernelINS_4fmha6kernel36Sm100FmhaFwdKernelTmaWarpspecializedIN4cute5tupleIJiiiNS5_IJNS5_IJiiEEEiEEEEEENS1_10collective38Sm100FmhaFwdMainloopTmaWarpspecializedINS_10bfloat16_tEffNS5_IJNS4_1CILi256EEENSC_ILi128EEENSC_ILi64EEEEEENS5_IJiNSC_ILi1EEES7_EEENS5_IJiSH_NS5_IJNS5_IJNSC_ILi0EEEiEEEiEEEEEESM_NS9_6NoMaskENS5_IJNSC_ILi2EEESH_SH_EEENSC_ILb0EEEEENS9_38Sm100FmhaFwdEpilogueTmaWarpspecializedINS_6half_tEfNS5_IJSE_SF_SE_EEESI_NS5_IJSH_S7_EEESQ_EENS2_23IndividualTileSchedulerENS2_41Sm100FmhaCtxKernelWarpspecializedScheduleEEEEEvNT_6ParamsE --------------------------
	.section	.nv.info._ZN7cutlass13device_kernelINS_4fmha6kernel36Sm100FmhaFwdKernelTmaWarpspecializedIN4cute5tupleIJiiiNS5_IJNS5_IJiiEEEiEEEEEENS1_10collective38Sm100FmhaFwdMainloopTmaWarpspecializedINS_10bfloat16_tEffNS5_IJNS4_1CILi256EEENSC_ILi128EEENSC_ILi64EEEEEENS5_IJiNSC_ILi1EEES7_EEENS5_IJiSH_NS5_IJNS5_IJNSC_ILi0EEEiEEEiEEEEEESM_NS9_6NoMaskENS5_IJNSC_ILi2EEESH_SH_EEENSC_ILb0EEEEENS9_38Sm100FmhaFwdEpilogueTmaWarpspecializedINS_6half_tEfNS5_IJSE_SF_SE_EEESI_NS5_IJSH_S7_EEESQ_EENS2_23IndividualTileSchedulerENS2_41Sm100FmhaCtxKernelWarpspecializedScheduleEEEEEvNT_6ParamsE,"",@"SHT_CUDA_INFO"
	.sectionflags	@""
	.align	4


	//----- nvinfo : EIATTR_CUDA_API_VERSION
	.align		4
        /*0000*/ 	.byte	0x04, 0x37
        /*0002*/ 	.short	(.L_48 - .L_47)
.L_47:
        /*0004*/ 	.word	0x00000082


	//----- nvinfo : EIATTR_KPARAM_INFO
	.align		4
.L_48:
        /*0008*/ 	.byte	0x04, 0x17
        /*000a*/ 	.short	(.L_50 - .L_49)
.L_49:
        /*000c*/ 	.word	0x00000000
        /*0010*/ 	.short	0x0000
        /*0012*/ 	.short	0x0000
        /*0014*/ 	.byte	0x00, 0xf0, 0x01, 0x18


	//----- nvinfo : EIATTR_AT_ENTRY_FRAGMENTS
	.align		4
.L_50:
        /*0018*/ 	.byte	0x04, 0x4f
        /*001a*/ 	.short	(.L_52 - .L_51)


	//   ....[0]....
.L_51:
        /*001c*/ 	.word	0x00000006


	//----- nvinfo : EIATTR_RESERVED_SMEM_USED
	.align		4
.L_52:
        /*0020*/ 	.byte	0x01, 0x41
	.zero		2


	//----- nvinfo : EIATTR_SPARSE_MMA_MASK
	.align		4
        /*0024*/ 	.byte	0x03, 0x50
        /*0026*/ 	.short	0x0000


	//----- nvinfo : EIATTR_TCGEN05_1CTA_USED
	.align		4
        /*0028*/ 	.byte	0x01, 0x51
	.zero		2


	//----- nvinfo : EIATTR_MAXREG_COUNT
	.align		4
        /*002c*/ 	.byte	0x03, 0x1b
        /*002e*/ 	.short	0x0080


	//----- nvinfo : EIATTR_NUM_BARRIERS
	.align		4
        /*0030*/ 	.byte	0x02, 0x4c
        /*0032*/ 	.byte	0x01
	.zero		1


	//----- nvinfo : EIATTR_EXTERNS
	.align		4
        /*0034*/ 	.byte	0x04, 0x0f
        /*0036*/ 	.short	(.L_54 - .L_53)


	//   ....[0]....
	.align		4
.L_53:
        /*0038*/ 	.word	index@(vprintf)


	//   ....[1]....
	.align		4
        /*003c*/ 	.word	index@(__assertfail)


	//----- nvinfo : EIATTR_ANNOTATIONS
	.align		4
.L_54:
        /*0040*/ 	.byte	0x04, 0x55
        /*0042*/ 	.short	(.L_56 - .L_55)


	//   ....[0]....
.L_55:
        /*0044*/ 	.word	0x00000001
        /*0048*/ 	.byte	0x40, 0xe2, 0x00, 0x00, 0x01, 0x00, 0x00, 0x00, 0x50, 0xe2, 0x00, 0x00, 0x01, 0x00, 0x00, 0x00
        /* <DEDUP_REMOVED lines=22> */
        /*01b8*/ 	.byte	0x80, 0x13, 0x01, 0x00, 0x01, 0x00, 0x00, 0x00, 0x90, 0x13, 0x01, 0x00


	//----- nvinfo : EIATTR_MERCURY_ISA_VERSION
	.align		4
.L_56:
        /*01c4*/ 	.byte	0x03, 0x5f
        /*01c6*/ 	.short	0x0101


	//----- nvinfo : EIATTR_INT_WARP_WIDE_INSTR_OFFSETS
	.align		4
        /*01c8*/ 	.byte	0x04, 0x31
        /*01ca*/ 	.short	(.L_58 - .L_57)


	//   ....[0]....
.L_57:
        /*01cc*/ 	.word	0x00014140


	//   ....[1]....
        /*01d0*/ 	.word	0x00014180


	//   ....[2]....
        /*01d4*/ 	.word	0x000141b0


	//----- nvinfo : EIATTR_COOP_GROUP_MASK_REGIDS
	.align		4
.L_58:
        /*01d8*/ 	.byte	0x04, 0x29
        /*01da*/ 	.short	(.L_60 - .L_59)


	//   ....[0]....
.L_59:
        /*01dc*/ 	.word	0xffffffff


	//   ....[1]....
        /*01e0*/ 	.word	0xffffffff


	//   ....[2]....
        /*01e4*/ 	.word	0xffffffff


	//   ....[3]....
        /*01e8*/ 	.word	0xffffffff


	//   ....[4]....
        /*01ec*/ 	.word	0xffffffff


	//   ....[5]....
        /*01f0*/ 	.word	0xffffffff


	//   ....[6]....
        /*01f4*/ 	.word	0xffffffff


	//   ....[7]....
        /*01f8*/ 	.word	0xffffffff


	//   ....[8]....
        /*01fc*/ 	.word	0xffffffff


	//   ....[9]....
        /*0200*/ 	.word	0xffffffff


	//   ....[10]....
        /*0204*/ 	.word	0xffffffff


	//   ....[11]....
        /*0208*/ 	.word	0xffffffff


	//   ....[12]....
        /*020c*/ 	.word	0xffffffff


	//   ....[13]....
        /*0210*/ 	.word	0xffffffff


	//   ....[14]....
        /*0214*/ 	.word	0xffffffff


	//   ....[15]....
        /*0218*/ 	.word	0xffffffff


	//   ....[16]....
        /*021c*/ 	.word	0xffffffff


	//   ....[17]....
        /*0220*/ 	.word	0xffffffff


	//----- nvinfo : EIATTR_COOP_GROUP_INSTR_OFFSETS
	.align		4
.L_60:
        /*0224*/ 	.byte	0x04, 0x28
        /*0226*/ 	.short	(.L_62 - .L_61)


	//   ....[0]....
.L_61:
        /*0228*/ 	.word	0x00000110


	//   ....[1]....
        /*022c*/ 	.word	0x000008d0


	//   ....[2]....
        /*0230*/ 	.word	0x00000b00


	//   ....[3]....
        /*0234*/ 	.word	0x00000c30


	//   ....[4]....
        /*0238*/ 	.word	0x00000d70


	//   ....[5]....
        /*023c*/ 	.word	0x00001030


	//   ....[6]....
        /*0240*/ 	.word	0x00001220


	//   ....[7]....
        /*0244*/ 	.word	0x00001310


	//   ....[8]....
        /*0248*/ 	.word	0x00001470


	//   ....[9]....
        /*024c*/ 	.word	0x000015d0


	//   ....[10]....
        /*0250*/ 	.word	0x000017e0


	//   ....[11]....
        /*0254*/ 	.word	0x000019f0


	//   ....[12]....
        /*0258*/ 	.word	0x00001a20


	//   ....[13]....
        /*025c*/ 	.word	0x00008690


	//   ....[14]....
        /*0260*/ 	.word	0x00009760


	//   ....[15]....
        /*0264*/ 	.word	0x0000d3f0


	//   ....[16]....
        /*0268*/ 	.word	0x00014050


	//   ....[17]....
        /*026c*/ 	.word	0x00014280


	//----- nvinfo : EIATTR_REG_RECONFIG
	.align		4
.L_62:
        /*0270*/ 	.byte	0x01, 0x54
	.zero		2


	//----- nvinfo : EIATTR_VRC_CTA_INIT_COUNT
	.align		4
        /*0274*/ 	.byte	0x02, 0x4a
        /*0276*/ 	.byte	0x80
	.zero		1


	//----- nvinfo : EIATTR_SYSCALL_OFFSETS
	.align		4
        /*0278*/ 	.byte	0x04, 0x46
        /*027a*/ 	.short	(.L_64 - .L_63)


	//   ....[0]....
.L_63:
        /*027c*/ 	.word	0x000043b0


	//   ....[1]....
        /*0280*/ 	.word	0x00004470


	//   ....[2]....
        /*0284*/ 	.word	0x000044e0


	//   ....[3]....
        /*0288*/ 	.word	0x00004550


	//   ....[4]....
        /*028c*/ 	.word	0x000045c0


	//   ....[5]....
        /*0290*/ 	.word	0x00004660


	//   ....[6]....
        /*0294*/ 	.word	0x00004720


	//   ....[7]....
        /*0298*/ 	.word	0x000047c0


	//   ....[8]....
        /*029c*/ 	.word	0x00004860


	//   ....[9]....
        /*02a0*/ 	.word	0x00004900


	//   ....[10]....
        /*02a4*/ 	.word	0x00004970


	//   ....[11]....
        /*02a8*/ 	.word	0x00004a10


	//   ....[12]....
        /*02ac*/ 	.word	0x00004ab0


	//   ....[13]....
        /*02b0*/ 	.word	0x00004b20


	//   ....[14]....
        /*02b4*/ 	.word	0x00004bc0


	//   ....[15]....
        /*02b8*/ 	.word	0x00004c60


	//   ....[16]....
        /*02bc*/ 	.word	0x00004d00


	//   ....[17]....
        /*02c0*/ 	.word	0x00004da0


	//   ....[18]....
        /*02c4*/ 	.word	0x00004e10


	//   ....[19]....
        /*02c8*/ 	.word	0x00004eb0


	//   ....[20]....
        /*02cc*/ 	.word	0x00004f50


	//   ....[21]....
        /*02d0*/ 	.word	0x00004fc0


	//   ....[22]....
        /*02d4*/ 	.word	0x00005060


	//   ....[23]....
        /*02d8*/ 	.word	0x00005100


	//   ....[24]....
        /*02dc*/ 	.word	0x000051a0


	//   ....[25]....
        /*02e0*/ 	.word	0x00005240


	//   ....[26]....
        /*02e4*/ 	.word	0x000052b0


	//   ....[27]....
        /*02e8*/ 	.word	0x00005350


	//   ....[28]....
        /*02ec*/ 	.word	0x000053f0


	//   ....[29]....
        /*02f0*/ 	.word	0x00005460


	//   ....[30]....
        /*02f4*/ 	.word	0x00005500


	//   ....[31]....
        /*02f8*/ 	.word	0x000055a0


	//   ....[32]....
        /*02fc*/ 	.word	0x00005640


	//   ....[33]....
        /*0300*/ 	.word	0x000056e0


	//   ....[34]....
        /*0304*/ 	.word	0x00005780


	//   ....[35]....
        /*0308*/ 	.word	0x00005820


	//   ....[36]....
        /*030c*/ 	.word	0x00005890


	//   ....[37]....
        /*0310*/ 	.word	0x00005930


	//   ....[38]....
        /*0314*/ 	.word	0x000059d0


	//   ....[39]....
        /*0318*/ 	.word	0x00005a40


	//   ....[40]....
        /*031c*/ 	.word	0x00005ae0


	//   ....[41]....
        /*0320*/ 	.word	0x00005b80


	//   ....[42]....
        /*0324*/ 	.word	0x00005c20


	//   ....[43]....
        /*0328*/ 	.word	0x00005cc0


	//   ....[44]....
        /*032c*/ 	.word	0x00005d30


	//   ....[45]....
        /*0330*/ 	.word	0x00005dd0


	//   ....[46]....
        /*0334*/ 	.word	0x00005e70


	//   ....[47]....
        /*0338*/ 	.word	0x00005ee0


	//   ....[48]....
        /*033c*/ 	.word	0x00005f70


	//   ....[49]....
        /*0340*/ 	.word	0x00006010


	//   ....[50]....
        /*0344*/ 	.word	0x000060b0


	//   ....[51]....
        /*0348*/ 	.word	0x00006150


	//   ....[52]....
        /*034c*/ 	.word	0x000061c0


	//   ....[53]....
        /*0350*/ 	.word	0x00006250


	//   ....[54]....
        /*0354*/ 	.word	0x000062f0


	//   ....[55]....
        /*0358*/ 	.word	0x00006360


	//   ....[56]....
        /*035c*/ 	.word	0x00006400


	//   ....[57]....
        /*0360*/ 	.word	0x000064a0


	//   ....[58]....
        /*0364*/ 	.word	0x00006540


	//   ....[59]....
        /*0368*/ 	.word	0x000065e0


	//   ....[60]....
        /*036c*/ 	.word	0x000087c0


	//   ....[61]....
        /*0370*/ 	.word	0x00008910


	//   ....[62]....
        /*0374*/ 	.word	0x00008af0


	//   ....[63]....
        /*0378*/ 	.word	0x00008c40


	//   ....[64]....
        /*037c*/ 	.word	0x00008e20


	//   ....[65]....
        /*0380*/ 	.word	0x00008f70


	//   ....[66]....
        /*0384*/ 	.word	0x00009150


	//   ....[67]....
        /*0388*/ 	.word	0x00009330


	//   ....[68]....
        /*038c*/ 	.word	0x000095e0


	//   ....[69]....
        /*0390*/ 	.word	0x00009890


	//   ....[70]....
        /*0394*/ 	.word	0x000099e0


	//   ....[71]....
        /*0398*/ 	.word	0x00009bc0


	//   ....[72]....
        /*039c*/ 	.word	0x00009d10


	//   ....[73]....
        /*03a0*/ 	.word	0x00009ef0


	//   ....[74]....
        /*03a4*/ 	.word	0x0000a040


	//   ....[75]....
        /*03a8*/ 	.word	0x0000a220


	//   ....[76]....
        /*03ac*/ 	.word	0x0000a400


	//   ....[77]....
        /*03b0*/ 	.word	0x0000aa10


	//   ....[78]....
        /*03b4*/ 	.word	0x0000ad50


	//   ....[79]....
        /*03b8*/ 	.word	0x0000b060


	//   ....[80]....
        /*03bc*/ 	.word	0x0000b370


	//   ....[81]....
        /*03c0*/ 	.word	0x0000bc60


	//   ....[82]....
        /*03c4*/ 	.word	0x0000c000


	//   ....[83]....
        /*03c8*/ 	.word	0x0000c310


	//   ....[84]....
        /*03cc*/ 	.word	0x0000c620


	//   ....[85]....
        /*03d0*/ 	.word	0x0000c930


	//   ....[86]....
        /*03d4*/ 	.word	0x0000d630


	//   ....[87]....
        /*03d8*/ 	.word	0x0000d7a0


	//   ....[88]....
        /*03dc*/ 	.word	0x0000d910


	//   ....[89]....
        /*03e0*/ 	.word	0x0000da80


	//   ....[90]....
        /*03e4*/ 	.word	0x0000e010


	//   ....[91]....
        /*03e8*/ 	.word	0x00010bb0


	//   ....[92]....
        /*03ec*/ 	.word	0x00010eb0


	//   ....[93]....
        /*03f0*/ 	.word	0x00011910


	//----- nvinfo : EIATTR_MBARRIER_INSTR_OFFSETS
	.align		4
.L_64:
        /*03f4*/ 	.byte	0x04, 0x39
        /*03f6*/ 	.short	(.L_66 - .L_65)


	//   ....[0]....
.L_65:
        /*03f8*/ 	.word	0x000009b0
        /*03fc*/ 	.word	0x000000ff
        /*0400*/ 	.word	0x00014000
        /*0404*/ 	.short	0x0100
        /*0406*/ 	.byte	0x05
	.zero		1


	//   ....[1]....
        /*0408*/ 	.word	0x000009c0
        /*040c*/ 	.word	0x000000ff
        /*0410*/ 	.word	0x00014010
        /*0414*/ 	.short	0x0100
        /*0416*/ 	.byte	0x05
	.zero		1


	//   ....[2]....
        /*0418*/ 	.word	0x000009d0
        /*041c*/ 	.word	0x000000ff
        /*0420*/ 	.word	0x00014008
        /*0424*/ 	.short	0x0100
        /*0426*/ 	.byte	0x05
	.zero		1


	//   ....[3]....
        /*0428*/ 	.word	0x000009e0
        /*042c*/ 	.word	0x000000ff
        /*0430*/ 	.word	0x00014018
        /*0434*/ 	.short	0x0100
        /*0436*/ 	.byte	0x05
	.zero		1


	//   ....[4]....
        /*0438*/ 	.word	0x00000bc0
        /*043c*/ 	.word	0x000000ff
        /*0440*/ 	.word	0x00014020
        /*0444*/ 	.short	0x0100
        /*0446*/ 	.byte	0x05
	.zero		1


	//   ....[5]....
        /*0448*/ 	.word	0x00000bd0
        /*044c*/ 	.word	0x000000ff
        /*0450*/ 	.word	0x00014038
        /*0454*/ 	.short	0x0100
        /*0456*/ 	.byte	0x05
	.zero		1


	//   ....[6]....
        /*0458*/ 	.word	0x00000be0
        /*045c*/ 	.word	0x000000ff
        /*0460*/ 	.word	0x00014028
        /*0464*/ 	.short	0x0100
        /*0466*/ 	.byte	0x05
	.zero		1


	//   ....[7]....
        /*0468*/ 	.word	0x00000bf0
        /*046c*/ 	.word	0x000000ff
        /*0470*/ 	.word	0x00014040
        /*0474*/ 	.short	0x0100
        /*0476*/ 	.byte	0x05
	.zero		1


	//   ....[8]....
        /*0478*/ 	.word	0x00000c00
        /*047c*/ 	.word	0x000000ff
        /*0480*/ 	.word	0x00014030
        /*0484*/ 	.short	0x0100
        /*0486*/ 	.byte	0x05
	.zero		1


	//   ....[9]....
        /*0488*/ 	.word	0x00000c10
        /*048c*/ 	.word	0x000000ff
        /*0490*/ 	.word	0x00014048
        /*0494*/ 	.short	0x0100
        /*0496*/ 	.byte	0x05
	.zero		1


	//   ....[10]....
        /*0498*/ 	.word	0x00000d40
        /*049c*/ 	.word	0x000000ff
        /*04a0*/ 	.word	0x00014050
        /*04a4*/ 	.short	0x0100
        /*04a6*/ 	.byte	0x06
	.zero		1


	//   ....[11]....
        /*04a8*/ 	.word	0x00000d50
        /*04ac*/ 	.word	0x000000ff
        /*04b0*/ 	.word	0x00014058
        /*04b4*/ 	.short	0x0100
        /*04b6*/ 	.byte	0x06
	.zero		1


	//   ....[12]....
        /*04b8*/ 	.word	0x00000f00
        /*04bc*/ 	.word	0x000000ff
        /*04c0*/ 	.word	0x00014060
        /*04c4*/ 	.short	0x0100
        /*04c6*/ 	.byte	0x06
	.zero		1


	//   ....[13]....
        /*04c8*/ 	.word	0x00000f10
        /*04cc*/ 	.word	0x000000ff
        /*04d0*/ 	.word	0x00014068
        /*04d4*/ 	.short	0x0100
        /*04d6*/ 	.byte	0x06
	.zero		1


	//   ....[14]....
        /*04d8*/ 	.word	0x000010f0
        /*04dc*/ 	.word	0x000000ff
        /*04e0*/ 	.word	0x00014070
        /*04e4*/ 	.short	0x0100
        /*04e6*/ 	.byte	0x05
	.zero		1


	//   ....[15]....
        /*04e8*/ 	.word	0x00001100
        /*04ec*/ 	.word	0x000000ff
        /*04f0*/ 	.word	0x00014078
        /*04f4*/ 	.short	0x0100
        /*04f6*/ 	.byte	0x05
	.zero		1


	//   ....[16]....
        /*04f8*/ 	.word	0x000012e0
        /*04fc*/ 	.word	0x000000ff
        /*0500*/ 	.word	0x00014080
        /*0504*/ 	.short	0x0100
        /*0506*/ 	.byte	0x05
	.zero		1


	//   ....[17]....
        /*0508*/ 	.word	0x000012f0
        /*050c*/ 	.word	0x000000ff
        /*0510*/ 	.word	0x00014088
        /*0514*/ 	.short	0x0100
        /*0516*/ 	.byte	0x05
	.zero		1


	//   ....[18]....
        /*0518*/ 	.word	0x00001420
        /*051c*/ 	.word	0x000000ff
        /*0520*/ 	.word	0x00014090
        /*0524*/ 	.short	0x0100
        /*0526*/ 	.byte	0x08
	.zero		1


	//   ....[19]....
        /*0528*/ 	.word	0x00001430
        /*052c*/ 	.word	0x000000ff
        /*0530*/ 	.word	0x000140a0
        /*0534*/ 	.short	0x0100
        /*0536*/ 	.byte	0x08
	.zero		1


	//   ....[20]....
        /*0538*/ 	.word	0x00001440
        /*053c*/ 	.word	0x000000ff
        /*0540*/ 	.word	0x00014098
        /*0544*/ 	.short	0x0100
        /*0546*/ 	.byte	0x08
	.zero		1


	//   ....[21]....
        /*0548*/ 	.word	0x00001450
        /*054c*/ 	.word	0x000000ff
        /*0550*/ 	.word	0x000140a8
        /*0554*/ 	.short	0x0100
        /*0556*/ 	.byte	0x08
	.zero		1


	//   ....[22]....
        /*0558*/ 	.word	0x00001580
        /*055c*/ 	.word	0x000000ff
        /*0560*/ 	.word	0x000140b0
        /*0564*/ 	.short	0x0100
        /*0566*/ 	.byte	0x08
	.zero		1


	//   ....[23]....
        /*0568*/ 	.word	0x00001590
        /*056c*/ 	.word	0x000000ff
        /*0570*/ 	.word	0x000140c0
        /*0574*/ 	.short	0x0100
        /*0576*/ 	.byte	0x08
	.zero		1


	//   ....[24]....
        /*0578*/ 	.word	0x000015a0
        /*057c*/ 	.word	0x000000ff
        /*0580*/ 	.word	0x000140b8
        /*0584*/ 	.short	0x0100
        /*0586*/ 	.byte	0x08
	.zero		1


	//   ....[25]....
        /*0588*/ 	.word	0x000015b0
        /*058c*/ 	.word	0x000000ff
        /*0590*/ 	.word	0x000140c8
        /*0594*/ 	.short	0x0100
        /*0596*/ 	.byte	0x08
	.zero		1


	//   ....[26]....
        /*0598*/ 	.word	0x000016a0
        /*059c*/ 	.word	0x000000ff
        /*05a0*/ 	.word	0x000140d0
        /*05a4*/ 	.short	0x0100
        /*05a6*/ 	.byte	0x05
	.zero		1


	//   ....[27]....
        /*05a8*/ 	.word	0x000016b0
        /*05ac*/ 	.word	0x000000ff
        /*05b0*/ 	.word	0x000140d8
        /*05b4*/ 	.short	0x0100
        /*05b6*/ 	.byte	0x05
	.zero		1


	//   ....[28]....
        /*05b8*/ 	.word	0x00001b20
        /*05bc*/ 	.word	0x000000ff
        /*05c0*/ 	.word	0x00014000
        /*05c4*/ 	.short	0x010a
        /*05c6*/ 	.byte	0x04
	.zero		1


	//   ....[29]....
        /*05c8*/ 	.word	0x00001b60
        /*05cc*/ 	.word	0x000000ff
        /*05d0*/ 	.word	0x00014020
        /*05d4*/ 	.short	0x010a
        /*05d6*/ 	.byte	0x04
	.zero		1


	//   ....[30]....
        /*05d8*/ 	.word	0x00001c00
        /*05dc*/ 	.word	0x000000ff
        /*05e0*/ 	.word	0x00014058
        /*05e4*/ 	.short	0x010a
        /*05e6*/ 	.byte	0x04
	.zero		1


	//   ....[31]....
        /*05e8*/ 	.word	0x00001e90
        /*05ec*/ 	.word	0x000000ff
        /*05f0*/ 	.word	0x00014008
        /*05f4*/ 	.short	0x010a
        /*05f6*/ 	.byte	0x04
	.zero		1


	//   ....[32]....
        /*05f8*/ 	.word	0x00001ef0
        /*05fc*/ 	.word	0x000000ff
        /*0600*/ 	.word	0x00014068
        /*0604*/ 	.short	0x010a
        /*0606*/ 	.byte	0x04
	.zero		1


	//   ....[33]....
        /*0608*/ 	.word	0x000021d0
        /*060c*/ 	.word	0x000000ff
        /*0610*/ 	.word	0x00014028
        /*0614*/ 	.short	0x010a
        /*0616*/ 	.byte	0x04
	.zero		1


	//   ....[34]....
        /*0618*/ 	.word	0x00002210
        /*061c*/ 	.word	0x000000ff
        /*0620*/ 	.word	0x000140a0
        /*0624*/ 	.short	0x010a
        /*0626*/ 	.byte	0x04
	.zero		1


	//   ....[35]....
        /*0628*/ 	.word	0x00002250
        /*062c*/ 	.word	0x000000ff
        /*0630*/ 	.word	0x00014058
        /*0634*/ 	.short	0x010a
        /*0636*/ 	.byte	0x04
	.zero		1


	//   ....[36]....
        /*0638*/ 	.word	0x00002860
        /*063c*/ 	.word	0x000000ff
        /*0640*/ 	.word	0x00014020
        /*0644*/ 	.short	0x010a
        /*0646*/ 	.byte	0x0b
	.zero		1


	//   ....[37]....
        /*0648*/ 	.word	0x00002b70
        /*064c*/ 	.word	0x000000ff
        /*0650*/ 	.word	0x000140a8
        /*0654*/ 	.short	0x010a
        /*0656*/ 	.byte	0x04
	.zero		1


	//   ....[38]....
        /*0658*/ 	.word	0x00002be0
        /*065c*/ 	.word	0x000000ff
        /*0660*/ 	.word	0x00014068
        /*0664*/ 	.short	0x010a
        /*0666*/ 	.byte	0x04
	.zero		1


	//   ....[39]....
        /*0668*/ 	.word	0x000033d0
        /*066c*/ 	.word	0x000000ff
        /*0670*/ 	.word	0x00014020
        /*0674*/ 	.short	0x010a
        /*0676*/ 	.byte	0x08
	.zero		1


	//   ....[40]....
        /*0678*/ 	.word	0x00003420
        /*067c*/ 	.word	0x000000ff
        /*0680*/ 	.word	0x000140a0
        /*0684*/ 	.short	0x010a
        /*0686*/ 	.byte	0x04
	.zero		1


	//   ....[41]....
        /*0688*/ 	.word	0x00003490
        /*068c*/ 	.word	0x000000ff
        /*0690*/ 	.word	0x00014058
        /*0694*/ 	.short	0x010a
        /*0696*/ 	.byte	0x04
	.zero		1


	//   ....[42]....
        /*0698*/ 	.word	0x00003ad0
        /*069c*/ 	.word	0x000000ff
        /*06a0*/ 	.word	0x000140a8
        /*06a4*/ 	.short	0x010a
        /*06a6*/ 	.byte	0x04
	.zero		1


	//   ....[43]....
        /*06a8*/ 	.word	0x00003b40
        /*06ac*/ 	.word	0x000000ff
        /*06b0*/ 	.word	0x00014068
        /*06b4*/ 	.short	0x010a
        /*06b6*/ 	.byte	0x04
	.zero		1


	//   ....[44]....
        /*06b8*/ 	.word	0x00004210
        /*06bc*/ 	.word	0x00000052
        /*06c0*/ 	.word	0x000140c0
        /*06c4*/ 	.short	0x010a
        /*06c6*/ 	.byte	0xff
	.zero		1


	//   ....[45]....
        /*06c8*/ 	.word	0x00007330
        /*06cc*/ 	.word	0x00000052
        /*06d0*/ 	.word	0x000140b0
        /*06d4*/ 	.short	0x0101
        /*06d6*/ 	.byte	0xff
	.zero		1


	//   ....[46]....
        /*06d8*/ 	.word	0x00007de0
        /*06dc*/ 	.word	0x00000052
        /*06e0*/ 	.word	0x000140c8
        /*06e4*/ 	.short	0x010a
        /*06e6*/ 	.byte	0xff
	.zero		1


	//   ....[47]....
        /*06e8*/ 	.word	0x000080e0
        /*06ec*/ 	.word	0x00000052
        /*06f0*/ 	.word	0x000140b8
        /*06f4*/ 	.short	0x0101
        /*06f6*/ 	.byte	0xff
	.zero		1


	//   ....[48]....
        /*06f8*/ 	.word	0x000081c0
        /*06fc*/ 	.word	0x000000ff
        /*0700*/ 	.word	0x00014070
        /*0704*/ 	.short	0x010a
        /*0706*/ 	.byte	0x27
	.zero		1


	//   ....[49]....
        /*0708*/ 	.word	0x00008240
        /*070c*/ 	.word	0x000000ff
        /*0710*/ 	.word	0x00000000
        /*0714*/ 	.short	0x0101
        /*0716*/ 	.byte	0x04
	.zero		1


	//   ....[50]....
        /*0718*/ 	.word	0x00008270
        /*071c*/ 	.word	0x000000ff
        /*0720*/ 	.word	0x00014080
        /*0724*/ 	.short	0x010a
        /*0726*/ 	.byte	0x27
	.zero		1


	//   ....[51]....
        /*0728*/ 	.word	0x00008510
        /*072c*/ 	.word	0x000000ff
        /*0730*/ 	.word	0x00014070
        /*0734*/ 	.short	0x010a
        /*0736*/ 	.byte	0x27
	.zero		1


	//   ....[52]....
        /*0738*/ 	.word	0x00008670
        /*073c*/ 	.word	0x000000ff
        /*0740*/ 	.word	0x00014090
        /*0744*/ 	.short	0x010a
        /*0746*/ 	.byte	0x27
	.zero		1


	//   ....[53]....
        /*0748*/ 	.word	0x000093e0
        /*074c*/ 	.word	0x000000ff
        /*0750*/ 	.word	0x00000000
        /*0754*/ 	.short	0x0101
        /*0756*/ 	.byte	0x04
	.zero		1


	//   ....[54]....
        /*0758*/ 	.word	0x00009460
        /*075c*/ 	.word	0x000000ff
        /*0760*/ 	.word	0x00000000
        /*0764*/ 	.short	0x0101
        /*0766*/ 	.byte	0x04
	.zero		1


	//   ....[55]....
        /*0768*/ 	.word	0x000094c0
        /*076c*/ 	.word	0x000000ff
        /*0770*/ 	.word	0x00014080
        /*0774*/ 	.short	0x010a
        /*0776*/ 	.byte	0x27
	.zero		1


	//   ....[56]....
        /*0778*/ 	.word	0x00009740
        /*077c*/ 	.word	0x000000ff
        /*0780*/ 	.word	0x00014098
        /*0784*/ 	.short	0x010a
        /*0786*/ 	.byte	0x27
	.zero		1


	//   ....[57]....
        /*0788*/ 	.word	0x0000a490
        /*078c*/ 	.word	0x000000ff
        /*0790*/ 	.word	0x00000000
        /*0794*/ 	.short	0x0101
        /*0796*/ 	.byte	0x04
	.zero		1


	//   ....[58]....
        /*0798*/ 	.word	0x0000a530
        /*079c*/ 	.word	0x000000ff
        /*07a0*/ 	.word	0x00000000
        /*07a4*/ 	.short	0x0101
        /*07a6*/ 	.byte	0x05
	.zero		1


	//   ....[59]....
        /*07a8*/ 	.word	0x0000a5e0
        /*07ac*/ 	.word	0x00000000
        /*07b0*/ 	.word	0x00000000
        /*07b4*/ 	.short	0x0101
        /*07b6*/ 	.byte	0xff
	.zero		1


	//   ....[60]....
        /*07b8*/ 	.word	0x0000a630
        /*07bc*/ 	.word	0x00000024
        /*07c0*/ 	.word	0x00014070
        /*07c4*/ 	.short	0x010a
        /*07c6*/ 	.byte	0xff
	.zero		1


	//   ....[61]....
        /*07c8*/ 	.word	0x0000a6a0
        /*07cc*/ 	.word	0x000000ff
        /*07d0*/ 	.word	0x00000000
        /*07d4*/ 	.short	0x0101
        /*07d6*/ 	.byte	0x04
	.zero		1


	//   ....[62]....
        /*07d8*/ 	.word	0x0000a700
        /*07dc*/ 	.word	0x00000024
        /*07e0*/ 	.word	0x00014090
        /*07e4*/ 	.short	0x010a
        /*07e6*/ 	.byte	0xff
	.zero		1


	//   ....[63]....
        /*07e8*/ 	.word	0x0000a780
        /*07ec*/ 	.word	0x00000024
        /*07f0*/ 	.word	0x000140c0
        /*07f4*/ 	.short	0x010a
        /*07f6*/ 	.byte	0xff
	.zero		1


	//   ....[64]....
        /*07f8*/ 	.word	0x0000ba90
        /*07fc*/ 	.word	0x00000000
        /*0800*/ 	.word	0x00000000
        /*0804*/ 	.short	0x0101
        /*0806*/ 	.byte	0xff
	.zero		1


	//   ....[65]....
        /*0808*/ 	.word	0x0000bac0
        /*080c*/ 	.word	0x00000024
        /*0810*/ 	.word	0x000140b0
        /*0814*/ 	.short	0x0101
        /*0816*/ 	.byte	0xff
	.zero		1


	//   ....[66]....
        /*0818*/ 	.word	0x0000bb40
        /*081c*/ 	.word	0x00000024
        /*0820*/ 	.word	0x00014080
        /*0824*/ 	.short	0x010a
        /*0826*/ 	.byte	0xff
	.zero		1


	//   ....[67]....
        /*0828*/ 	.word	0x0000bcf0
        /*082c*/ 	.word	0x00000000
        /*0830*/ 	.word	0x00000000
        /*0834*/ 	.short	0x0101
        /*0836*/ 	.byte	0xff
	.zero		1


	//   ....[68]....
        /*0838*/ 	.word	0x0000bd40
        /*083c*/ 	.word	0x00000024
        /*0840*/ 	.word	0x00014098
        /*0844*/ 	.short	0x010a
        /*0846*/ 	.byte	0xff
	.zero		1


	//   ....[69]....
        /*0848*/ 	.word	0x0000bdc0
        /*084c*/ 	.word	0x00000024
        /*0850*/ 	.word	0x000140c8
        /*0854*/ 	.short	0x010a
        /*0856*/ 	.byte	0xff
	.zero		1


	//   ....[70]....
        /*0858*/ 	.word	0x0000d030
        /*085c*/ 	.word	0x00000000
        /*0860*/ 	.word	0x00000000
        /*0864*/ 	.short	0x0101
        /*0866*/ 	.byte	0xff
	.zero		1


	//   ....[71]....
        /*0868*/ 	.word	0x0000d060
        /*086c*/ 	.word	0x00000024
        /*0870*/ 	.word	0x000140b8
        /*0874*/ 	.short	0x0101
        /*0876*/ 	.byte	0xff
	.zero		1


	//   ....[72]....
        /*0878*/ 	.word	0x0000d200
        /*087c*/ 	.word	0x000000ff
        /*0880*/ 	.word	0x00000000
        /*0884*/ 	.short	0x010a
        /*0886*/ 	.byte	0x04
	.zero		1


	//   ....[73]....
        /*0888*/ 	.word	0x0000d510
        /*088c*/ 	.word	0x000000ff
        /*0890*/ 	.word	0x00000000
        /*0894*/ 	.short	0x010a
        /*0896*/ 	.byte	0x05
	.zero		1


	//   ....[74]....
        /*0898*/ 	.word	0x0000e140
        /*089c*/ 	.word	0x000000ff
        /*08a0*/ 	.word	0x00000000
        /*08a4*/ 	.short	0x0101
        /*08a6*/ 	.byte	0x04
	.zero		1


	//   ....[75]....
        /*08a8*/ 	.word	0x0000e1b0
        /*08ac*/ 	.word	0x000000ff
        /*08b0*/ 	.word	0x00000000
        /*08b4*/ 	.short	0x010a
        /*08b6*/ 	.byte	0x2e
	.zero		1


	//   ....[76]....
        /*08b8*/ 	.word	0x0000e3a0
        /*08bc*/ 	.word	0x000000ff
        /*08c0*/ 	.word	0x00000000
        /*08c4*/ 	.short	0x0101
        /*08c6*/ 	.byte	0x27
	.zero		1


	//   ....[77]....
        /*08c8*/ 	.word	0x00011000
        /*08cc*/ 	.word	0x000000ff
        /*08d0*/ 	.word	0x00000000
        /*08d4*/ 	.short	0x0101
        /*08d6*/ 	.byte	0x06
	.zero		1


	//   ....[78]....
        /*08d8*/ 	.word	0x00011150
        /*08dc*/ 	.word	0x000000ff
        /*08e0*/ 	.word	0x00000000
        /*08e4*/ 	.short	0x010a
        /*08e6*/ 	.byte	0x05
	.zero		1


	//   ....[79]....
        /*08e8*/ 	.word	0x000117f0
        /*08ec*/ 	.word	0x000000ff
        /*08f0*/ 	.word	0x00000000
        /*08f4*/ 	.short	0x010a
        /*08f6*/ 	.byte	0x05
	.zero		1


	//   ....[80]....
        /*08f8*/ 	.word	0x00011a80
        /*08fc*/ 	.word	0x000000ff
        /*0900*/ 	.word	0x00000000
        /*0904*/ 	.short	0x0101
        /*0906*/ 	.byte	0x04
	.zero		1


	//   ....[81]....
        /*0908*/ 	.word	0x00011b20
        /*090c*/ 	.word	0x000000ff
        /*0910*/ 	.word	0x00000000
        /*0914*/ 	.short	0x010a
        /*0916*/ 	.byte	0x07
	.zero		1


	//   ....[82]....
        /*0918*/ 	.word	0x00011be0
        /*091c*/ 	.word	0x000000ff
        /*0920*/ 	.word	0x00000000
        /*0924*/ 	.short	0x0101
        /*0926*/ 	.byte	0x04
	.zero		1


	//   ....[83]....
        /*0928*/ 	.word	0x00011f50
        /*092c*/ 	.word	0x000000ff
        /*0930*/ 	.word	0x00014010
        /*0934*/ 	.short	0x010a
        /*0936*/ 	.byte	0x08
	.zero		1


	//   ....[84]....
        /*0938*/ 	.word	0x000120f0
        /*093c*/ 	.word	0x000000ff
        /*0940*/ 	.word	0x00014038
        /*0944*/ 	.short	0x010a
        /*0946*/ 	.byte	0x08
	.zero		1


	//   ....[85]....
        /*0948*/ 	.word	0x000122b0
        /*094c*/ 	.word	0x000000ff
        /*0950*/ 	.word	0x00014018
        /*0954*/ 	.short	0x010a
        /*0956*/ 	.byte	0x08
	.zero		1


	//   ....[86]....
        /*0958*/ 	.word	0x00012460
        /*095c*/ 	.word	0x000000ff
        /*0960*/ 	.word	0x00014040
        /*0964*/ 	.short	0x010a
        /*0966*/ 	.byte	0x08
	.zero		1


	//   ....[87]....
        /*0968*/ 	.word	0x000127b0
        /*096c*/ 	.word	0x000000ff
        /*0970*/ 	.word	0x00014038
        /*0974*/ 	.short	0x010a
        /*0976*/ 	.byte	0x21
	.zero		1


	//   ....[88]....
        /*0978*/ 	.word	0x00012980
        /*097c*/ 	.word	0x000000ff
        /*0980*/ 	.word	0x00014038
        /*0984*/ 	.short	0x010a
        /*0986*/ 	.byte	0x11
	.zero		1


	//   ....[89]....
        /*0988*/ 	.word	0x00012b70
        /*098c*/ 	.word	0x000000ff
        /*0990*/ 	.word	0x00014038
        /*0994*/ 	.short	0x010a
        /*0996*/ 	.byte	0x19
	.zero		1


	//   ....[90]....
        /*0998*/ 	.word	0x00012d50
        /*099c*/ 	.word	0x000000ff
        /*09a0*/ 	.word	0x00014038
        /*09a4*/ 	.short	0x010a
        /*09a6*/ 	.byte	0x11
	.zero		1


	//   ....[91]....
        /*09a8*/ 	.word	0x00012f40
        /*09ac*/ 	.word	0x000000ff
        /*09b0*/ 	.word	0x00014038
        /*09b4*/ 	.short	0x010a
        /*09b6*/ 	.byte	0x11
	.zero		1


	//   ....[92]....
        /*09b8*/ 	.word	0x00013130
        /*09bc*/ 	.word	0x000000ff
        /*09c0*/ 	.word	0x00014038
        /*09c4*/ 	.short	0x010a
        /*09c6*/ 	.byte	0x11
	.zero		1


	//   ....[93]....
        /*09c8*/ 	.word	0x00013320
        /*09cc*/ 	.word	0x000000ff
        /*09d0*/ 	.word	0x00014038
        /*09d4*/ 	.short	0x010a
        /*09d6*/ 	.byte	0x11
	.zero		1


	//   ....[94]....
        /*09d8*/ 	.word	0x00013510
        /*09dc*/ 	.word	0x000000ff
        /*09e0*/ 	.word	0x00014038
        /*09e4*/ 	.short	0x010a
        /*09e6*/ 	.byte	0x11
	.zero		1


	//   ....[95]....
        /*09e8*/ 	.word	0x000137a0
        /*09ec*/ 	.word	0x000000ff
        /*09f0*/ 	.word	0x00014038
        /*09f4*/ 	.short	0x010a
        /*09f6*/ 	.byte	0x19
	.zero		1


	//   ....[96]....
        /*09f8*/ 	.word	0x00013980
        /*09fc*/ 	.word	0x000000ff
        /*0a00*/ 	.word	0x00014038
        /*0a04*/ 	.short	0x010a
        /*0a06*/ 	.byte	0x11
	.zero		1


	//   ....[97]....
        /*0a08*/ 	.word	0x00013de0
        /*0a0c*/ 	.word	0x000000ff
        /*0a10*/ 	.word	0x000140b0
        /*0a14*/ 	.short	0x010a
        /*0a16*/ 	.byte	0x10
	.zero		1


	//   ....[98]....
        /*0a18*/ 	.word	0x00013e80
        /*0a1c*/ 	.word	0x000000ff
        /*0a20*/ 	.word	0x000140b8
        /*0a24*/ 	.short	0x010a
        /*0a26*/ 	.byte	0x10
	.zero		1


	//   ....[99]....
        /*0a28*/ 	.word	0x00013fa0
        /*0a2c*/ 	.word	0x000000ff
        /*0a30*/ 	.word	0x00000000
        /*0a34*/ 	.short	0x0101
        /*0a36*/ 	.byte	0x05
	.zero		1


	//   ....[100]....
        /*0a38*/ 	.word	0x00014010
        /*0a3c*/ 	.word	0x000000ff
        /*0a40*/ 	.word	0x00000000
        /*0a44*/ 	.short	0x0101
        /*0a46*/ 	.byte	0x05
	.zero		1


	//   ....[101]....
        /*0a48*/ 	.word	0x000142b0
        /*0a4c*/ 	.word	0x00000000
        /*0a50*/ 	.word	0x00014000
        /*0a54*/ 	.short	0x010a
        /*0a56*/ 	.byte	0xff
	.zero		1


	//   ....[102]....
        /*0a58*/ 	.word	0x00014310
        /*0a5c*/ 	.word	0x00000000
        /*0a60*/ 	.word	0x00014020
        /*0a64*/ 	.short	0x010a
        /*0a66*/ 	.byte	0xff
	.zero		1


	//   ....[103]....
        /*0a68*/ 	.word	0x00014370
        /*0a6c*/ 	.word	0x00000000
        /*0a70*/ 	.word	0x00014058
        /*0a74*/ 	.short	0x010a
        /*0a76*/ 	.byte	0xff
	.zero		1


	//   ....[104]....
        /*0a78*/ 	.word	0x000143d0
        /*0a7c*/ 	.word	0x00000000
        /*0a80*/ 	.word	0x00014008
        /*0a84*/ 	.short	0x010a
        /*0a86*/ 	.byte	0xff
	.zero		1


	//   ....[105]....
        /*0a88*/ 	.word	0x00014430
        /*0a8c*/ 	.word	0x00000000
        /*0a90*/ 	.word	0x00014068
        /*0a94*/ 	.short	0x010a
        /*0a96*/ 	.byte	0xff
	.zero		1


	//   ....[106]....
        /*0a98*/ 	.word	0x00014490
        /*0a9c*/ 	.word	0x00000000
        /*0aa0*/ 	.word	0x00014028
        /*0aa4*/ 	.short	0x010a
        /*0aa6*/ 	.byte	0xff
	.zero		1


	//   ....[107]....
        /*0aa8*/ 	.word	0x000144f0
        /*0aac*/ 	.word	0x00000000
        /*0ab0*/ 	.word	0x000140a0
        /*0ab4*/ 	.short	0x010a
        /*0ab6*/ 	.byte	0xff
	.zero		1


	//   ....[108]....
        /*0ab8*/ 	.word	0x00014550
        /*0abc*/ 	.word	0x00000000
        /*0ac0*/ 	.word	0x00014058
        /*0ac4*/ 	.short	0x010a
        /*0ac6*/ 	.byte	0xff
	.zero		1


	//   ....[109]....
        /*0ac8*/ 	.word	0x000145b0
        /*0acc*/ 	.word	0x00000006
        /*0ad0*/ 	.word	0x00014020
        /*0ad4*/ 	.short	0x010a
        /*0ad6*/ 	.byte	0xff
	.zero		1


	//   ....[110]....
        /*0ad8*/ 	.word	0x00014610
        /*0adc*/ 	.word	0x00000006
        /*0ae0*/ 	.word	0x000140a8
        /*0ae4*/ 	.short	0x010a
        /*0ae6*/ 	.byte	0xff
	.zero		1


	//   ....[111]....
        /*0ae8*/ 	.word	0x00014670
        /*0aec*/ 	.word	0x00000006
        /*0af0*/ 	.word	0x00014068
        /*0af4*/ 	.short	0x010a
        /*0af6*/ 	.byte	0xff
	.zero		1


	//   ....[112]....
        /*0af8*/ 	.word	0x000146d0
        /*0afc*/ 	.word	0x00000006
        /*0b00*/ 	.word	0x00014020
        /*0b04*/ 	.short	0x010a
        /*0b06*/ 	.byte	0xff
	.zero		1


	//   ....[113]....
        /*0b08*/ 	.word	0x00014730
        /*0b0c*/ 	.word	0x00000006
        /*0b10*/ 	.word	0x000140a0
        /*0b14*/ 	.short	0x010a
        /*0b16*/ 	.byte	0xff
	.zero		1


	//   ....[114]....
        /*0b18*/ 	.word	0x00014790
        /*0b1c*/ 	.word	0x00000006
        /*0b20*/ 	.word	0x00014058
        /*0b24*/ 	.short	0x010a
        /*0b26*/ 	.byte	0xff
	.zero		1


	//   ....[115]....
        /*0b28*/ 	.word	0x000147f0
        /*0b2c*/ 	.word	0x00000003
        /*0b30*/ 	.word	0x000140a8
        /*0b34*/ 	.short	0x010a
        /*0b36*/ 	.byte	0xff
	.zero		1


	//   ....[116]....
        /*0b38*/ 	.word	0x00014850
        /*0b3c*/ 	.word	0x00000000
        /*0b40*/ 	.word	0x00014068
        /*0b44*/ 	.short	0x010a
        /*0b46*/ 	.byte	0xff
	.zero		1


	//   ....[117]....
        /*0b48*/ 	.word	0x000148a0
        /*0b4c*/ 	.word	0x00000052
        /*0b50*/ 	.word	0x000140c0
        /*0b54*/ 	.short	0x010a
        /*0b56*/ 	.byte	0xff
	.zero		1


	//   ....[118]....
        /*0b58*/ 	.word	0x000148f0
        /*0b5c*/ 	.word	0x00000052
        /*0b60*/ 	.word	0x000140c8
        /*0b64*/ 	.short	0x010a
        /*0b66*/ 	.byte	0xff
	.zero		1


	//   ....[119]....
        /*0b68*/ 	.word	0x00014950
        /*0b6c*/ 	.word	0x00000003
        /*0b70*/ 	.word	0x00014070
        /*0b74*/ 	.short	0x010a
        /*0b76*/ 	.byte	0xff
	.zero		1


	//   ....[120]....
        /*0b78*/ 	.word	0x000149b0
        /*0b7c*/ 	.word	0x00000002
        /*0b80*/ 	.word	0x00014080
        /*0b84*/ 	.short	0x010a
        /*0b86*/ 	.byte	0xff
	.zero		1


	//   ....[121]....
        /*0b88*/ 	.word	0x00014a10
        /*0b8c*/ 	.word	0x00000002
        /*0b90*/ 	.word	0x00014070
        /*0b94*/ 	.short	0x010a
        /*0b96*/ 	.byte	0xff
	.zero		1


	//   ....[122]....
        /*0b98*/ 	.word	0x00014a70
        /*0b9c*/ 	.word	0x00000002
        /*0ba0*/ 	.word	0x00014090
        /*0ba4*/ 	.short	0x010a
        /*0ba6*/ 	.byte	0xff
	.zero		1


	//   ....[123]....
        /*0ba8*/ 	.word	0x00014ad0
        /*0bac*/ 	.word	0x00000002
        /*0bb0*/ 	.word	0x00014080
        /*0bb4*/ 	.short	0x010a
        /*0bb6*/ 	.byte	0xff
	.zero		1


	//   ....[124]....
        /*0bb8*/ 	.word	0x00014b30
        /*0bbc*/ 	.word	0x00000002
        /*0bc0*/ 	.word	0x00014098
        /*0bc4*/ 	.short	0x010a
        /*0bc6*/ 	.byte	0xff
	.zero		1


	//   ....[125]....
        /*0bc8*/ 	.word	0x00014b80
        /*0bcc*/ 	.word	0x00000024
        /*0bd0*/ 	.word	0x00014070
        /*0bd4*/ 	.short	0x010a
        /*0bd6*/ 	.byte	0xff
	.zero		1


	//   ....[126]....
        /*0bd8*/ 	.word	0x00014bd0
        /*0bdc*/ 	.word	0x00000024
        /*0be0*/ 	.word	0x00014090
        /*0be4*/ 	.short	0x010a
        /*0be6*/ 	.byte	0xff
	.zero		1


	//   ....[127]....
        /*0be8*/ 	.word	0x00014c20
        /*0bec*/ 	.word	0x00000024
        /*0bf0*/ 	.word	0x000140c0
        /*0bf4*/ 	.short	0x010a
        /*0bf6*/ 	.byte	0xff
	.zero		1


	//   ....[128]....
        /*0bf8*/ 	.word	0x00014c70
        /*0bfc*/ 	.word	0x00000024
        /*0c00*/ 	.word	0x00014080
        /*0c04*/ 	.short	0x010a
        /*0c06*/ 	.byte	0xff
	.zero		1


	//   ....[129]....
        /*0c08*/ 	.word	0x00014cc0
        /*0c0c*/ 	.word	0x00000024
        /*0c10*/ 	.word	0x00014098
        /*0c14*/ 	.short	0x010a
        /*0c16*/ 	.byte	0xff
	.zero		1


	//   ....[130]....
        /*0c18*/ 	.word	0x00014d10
        /*0c1c*/ 	.word	0x00000024
        /*0c20*/ 	.word	0x000140c8
        /*0c24*/ 	.short	0x010a
        /*0c26*/ 	.byte	0xff
	.zero		1


	//   ....[131]....
        /*0c28*/ 	.word	0x00014d70
        /*0c2c*/ 	.word	0x00000000
        /*0c30*/ 	.word	0x00000000
        /*0c34*/ 	.short	0x010a
        /*0c36*/ 	.byte	0xff
	.zero		1


	//   ....[132]....
        /*0c38*/ 	.word	0x00014dd0
        /*0c3c*/ 	.word	0x00000002
        /*0c40*/ 	.word	0x00000000
        /*0c44*/ 	.short	0x010a
        /*0c46*/ 	.byte	0xff
	.zero		1


	//   ....[133]....
        /*0c48*/ 	.word	0x00014e30
        /*0c4c*/ 	.word	0x00000003
        /*0c50*/ 	.word	0x00000000
        /*0c54*/ 	.short	0x010a
        /*0c56*/ 	.byte	0xff
	.zero		1


	//   ....[134]....
        /*0c58*/ 	.word	0x00014e90
        /*0c5c*/ 	.word	0x00000002
        /*0c60*/ 	.word	0x00000000
        /*0c64*/ 	.short	0x010a
        /*0c66*/ 	.byte	0xff
	.zero		1


	//   ....[135]....
        /*0c68*/ 	.word	0x00014ef0
        /*0c6c*/ 	.word	0x00000002
        /*0c70*/ 	.word	0x00000000
        /*0c74*/ 	.short	0x010a
        /*0c76*/ 	.byte	0xff
	.zero		1


	//   ....[136]....
        /*0c78*/ 	.word	0x00014f50
        /*0c7c*/ 	.word	0x00000002
        /*0c80*/ 	.word	0x00000000
        /*0c84*/ 	.short	0x010a
        /*0c86*/ 	.byte	0xff
	.zero		1


	//   ....[137]....
        /*0c88*/ 	.word	0x00014fb0
        /*0c8c*/ 	.word	0x00000002
        /*0c90*/ 	.word	0x00014010
        /*0c94*/ 	.short	0x010a
        /*0c96*/ 	.byte	0xff
	.zero		1


	//   ....[138]....
        /*0c98*/ 	.word	0x00015010
        /*0c9c*/ 	.word	0x00000003
        /*0ca0*/ 	.word	0x00014038
        /*0ca4*/ 	.short	0x010a
        /*0ca6*/ 	.byte	0xff
	.zero		1


	//   ....[139]....
        /*0ca8*/ 	.word	0x00015070
        /*0cac*/ 	.word	0x00000002
        /*0cb0*/ 	.word	0x00014018
        /*0cb4*/ 	.short	0x010a
        /*0cb6*/ 	.byte	0xff
	.zero		1


	//   ....[140]....
        /*0cb8*/ 	.word	0x000150d0
        /*0cbc*/ 	.word	0x00000002
        /*0cc0*/ 	.word	0x00014040
        /*0cc4*/ 	.short	0x010a
        /*0cc6*/ 	.byte	0xff
	.zero		1


	//   ....[141]....
        /*0cc8*/ 	.word	0x00015130
        /*0ccc*/ 	.word	0x00000004
        /*0cd0*/ 	.word	0x00014038
        /*0cd4*/ 	.short	0x010a
        /*0cd6*/ 	.byte	0xff
	.zero		1


	//   ....[142]....
        /*0cd8*/ 	.word	0x00015190
        /*0cdc*/ 	.word	0x00000004
        /*0ce0*/ 	.word	0x00014038
        /*0ce4*/ 	.short	0x010a
        /*0ce6*/ 	.byte	0xff
	.zero		1


	//   ....[143]....
        /*0ce8*/ 	.word	0x000151f0
        /*0cec*/ 	.word	0x00000004
        /*0cf0*/ 	.word	0x00014038
        /*0cf4*/ 	.short	0x010a
        /*0cf6*/ 	.byte	0xff
	.zero		1


	//   ....[144]....
        /*0cf8*/ 	.word	0x00015250
        /*0cfc*/ 	.word	0x00000004
        /*0d00*/ 	.word	0x00014038
        /*0d04*/ 	.short	0x010a
        /*0d06*/ 	.byte	0xff
	.zero		1


	//   ....[145]....
        /*0d08*/ 	.word	0x000152b0
        /*0d0c*/ 	.word	0x00000004
        /*0d10*/ 	.word	0x00014038
        /*0d14*/ 	.short	0x010a
        /*0d16*/ 	.byte	0xff
	.zero		1


	//   ....[146]....
        /*0d18*/ 	.word	0x00015310
        /*0d1c*/ 	.word	0x00000004
        /*0d20*/ 	.word	0x00014038
        /*0d24*/ 	.short	0x010a
        /*0d26*/ 	.byte	0xff
	.zero		1


	//   ....[147]....
        /*0d28*/ 	.word	0x00015370
        /*0d2c*/ 	.word	0x00000004
        /*0d30*/ 	.word	0x00014038
        /*0d34*/ 	.short	0x010a
        /*0d36*/ 	.byte	0xff
	.zero		1


	//   ....[148]....
        /*0d38*/ 	.word	0x000153d0
        /*0d3c*/ 	.word	0x00000004
        /*0d40*/ 	.word	0x00014038
        /*0d44*/ 	.short	0x010a
        /*0d46*/ 	.byte	0xff
	.zero		1


	//   ....[149]....
        /*0d48*/ 	.word	0x00015430
        /*0d4c*/ 	.word	0x00000004
        /*0d50*/ 	.word	0x00014038
        /*0d54*/ 	.short	0x010a
        /*0d56*/ 	.byte	0xff
	.zero		1


	//   ....[150]....
        /*0d58*/ 	.word	0x00015490
        /*0d5c*/ 	.word	0x00000004
        /*0d60*/ 	.word	0x00014038
        /*0d64*/ 	.short	0x010a
        /*0d66*/ 	.byte	0xff
	.zero		1


	//   ....[151]....
        /*0d68*/ 	.word	0x000154f0
        /*0d6c*/ 	.word	0x00000000
        /*0d70*/ 	.word	0x000140b0
        /*0d74*/ 	.short	0x010a
        /*0d76*/ 	.byte	0xff
	.zero		1


	//   ....[152]....
        /*0d78*/ 	.word	0x00015550
        /*0d7c*/ 	.word	0x00000000
        /*0d80*/ 	.word	0x000140b8
        /*0d84*/ 	.short	0x010a
        /*0d86*/ 	.byte	0xff
	.zero		1


	//----- nvinfo : EIATTR_NUM_MBARRIERS
	.align		4
.L_66:
        /*0d88*/ 	.byte	0x03, 0x38
        /*0d8a*/ 	.short	0x001c


	//----- nvinfo : EIATTR_EXIT_INSTR_OFFSETS
	.align		4
        /*0d8c*/ 	.byte	0x04, 0x1c
        /*0d8e*/ 	.short	(.L_68 - .L_67)


	//   ....[0]....
.L_67:
        /*0d90*/ 	.word	0x000017b0


	//   ....[1]....
        /*0d94*/ 	.word	0x00001a30


	//   ....[2]....
        /*0d98*/ 	.word	0x00004080


	//   ....[3]....
        /*0d9c*/ 	.word	0x000040c0


	//   ....[4]....
        /*0da0*/ 	.word	0x00004130


	//   ....[5]....
        /*0da4*/ 	.word	0x000080f0


	//   ....[6]....
        /*0da8*/ 	.word	0x0000d070


	//   ....[7]....
        /*0dac*/ 	.word	0x0000d110


	//   ....[8]....
        /*0db0*/ 	.word	0x00011bf0


	//   ....[9]....
        /*0db4*/ 	.word	0x00011c80


	//   ....[10]....
        /*0db8*/ 	.word	0x00011d20


	//   ....[11]....
        /*0dbc*/ 	.word	0x000125d0


	//   ....[12]....
        /*0dc0*/ 	.word	0x00013720


	//   ....[13]....
        /*0dc4*/ 	.word	0x00013b60


	//   ....[14]....
        /*0dc8*/ 	.word	0x00013bd0


	//   ....[15]....
        /*0dcc*/ 	.word	0x00014290


	//----- nvinfo : EIATTR_INDIRECT_BRANCH_TARGETS
	.align		4
.L_68:
        /*0dd0*/ 	.byte	0x04, 0x34
        /*0dd2*/ 	.short	(.L_70 - .L_69)


	//   ....[0]....
.L_69:
        /*0dd4*/ 	.word	.L_x_448@srel
        /*0dd8*/ 	.short	0x0
        /*0dda*/ 	.short	0x0
        /*0ddc*/ 	.word	0x3
        /*0de0*/ 	.word	.L_x_449@srel
        /*0de4*/ 	.word	.L_x_450@srel
        /*0de8*/ 	.word	.L_x_451@srel


	//----- nvinfo : EIATTR_MAX_THREADS
	.align		4
.L_70:
        /*0dec*/ 	.byte	0x04, 0x05
        /*0dee*/ 	.short	(.L_72 - .L_71)
.L_71:
        /*0df0*/ 	.word	0x00000200
        /*0df4*/ 	.word	0x00000001
        /*0df8*/ 	.word	0x00000001


	//----- nvinfo : EIATTR_CRS_STACK_SIZE
	.align		4
.L_72:
        /*0dfc*/ 	.byte	0x04, 0x1e
        /*0dfe*/ 	.short	(.L_74 - .L_73)
.L_73:
        /*0e00*/ 	.word	0x00000000


	//----- nvinfo : EIATTR_CBANK_PARAM_SIZE
	.align		4
.L_74:
        /*0e04*/ 	.byte	0x03, 0x19
        /*0e06*/ 	.short	0x0600


	//----- nvinfo : EIATTR_PARAM_CBANK
	.align		4
        /*0e08*/ 	.byte	0x04, 0x0a
        /*0e0a*/ 	.short	(.L_76 - .L_75)
	.align		4
.L_75:
        /*0e0c*/ 	.word	index@(.nv.constant0._ZN7cutlass13device_kernelINS_4fmha6kernel36Sm100FmhaFwdKernelTmaWarpspecializedIN4cute5tupleIJiiiNS5_IJNS5_IJiiEEEiEEEEEENS1_10collective38Sm100FmhaFwdMainloopTmaWarpspecializedINS_10bfloat16_tEffNS5_IJNS4_1CILi256EEENSC_ILi128EEENSC_ILi64EEEEEENS5_IJiNSC_ILi1EEES7_EEENS5_IJiSH_NS5_IJNS5_IJNSC_ILi0EEEiEEEiEEEEEESM_NS9_6NoMaskENS5_IJNSC_ILi2EEESH_SH_EEENSC_ILb0EEEEENS9_38Sm100FmhaFwdEpilogueTmaWarpspecializedINS_6half_tEfNS5_IJSE_SF_SE_EEESI_NS5_IJSH_S7_EEESQ_EENS2_23IndividualTileSchedulerENS2_41Sm100FmhaCtxKernelWarpspecializedScheduleEEEEEvNT_6ParamsE)
        /*0e10*/ 	.short	0x0380
        /*0e12*/ 	.short	0x0600


	//----- nvinfo : EIATTR_SW_WAR
	.align		4
.L_76:
        /*0e14*/ 	.byte	0x04, 0x36
        /*0e16*/ 	.short	(.L_78 - .L_77)
.L_77:
        /*0e18*/ 	.word	0x00000008
.L_78:


//--------------------- .nv.callgraph             --------------------------
	.section	.nv.callgraph,"",@"SHT_CUDA_CALLGRAPH"
	.align	4
	.sectionentsize	8
	.align		4
        /*0000*/ 	.word	0x00000000
	.align		4
        /*0004*/ 	.word	0xffffffff
	.align		4
        /*0008*/ 	.word	index@(_ZN7cutlass13device_kernelINS_4fmha6kernel36Sm100FmhaFwdKernelTmaWarpspecializedIN4cute5tupleIJiiiNS5_IJNS5_IJiiEEEiEEEEEENS1_10collective38Sm100FmhaFwdMainloopTmaWarpspecializedINS_10bfloat16_tEffNS5_IJNS4_1CILi256EEENSC_ILi128EEENSC_ILi64EEEEEENS5_IJiNSC_ILi1EEES7_EEENS5_IJiSH_NS5_IJNS5_IJNSC_ILi0EEEiEEEiEEEEEESM_NS9_6NoMaskENS5_IJNSC_ILi2EEESH_SH_EEENSC_ILb0EEEEENS9_38Sm100FmhaFwdEpilogueTmaWarpspecializedINS_6half_tEfNS5_IJSE_SF_SE_EEESI_NS5_IJSH_S7_EEESQ_EENS2_23IndividualTileSchedulerENS2_41Sm100FmhaCtxKernelWarpspecializedScheduleEEEEEvNT_6ParamsE)
	.align		4
        /*000c*/ 	.word	index@(__assertfail)
	.align		4
        /*0010*/ 	.word	index@(_ZN7cutlass13device_kernelINS_4fmha6kernel36Sm100FmhaFwdKernelTmaWarpspecializedIN4cute5tupleIJiiiNS5_IJNS5_IJiiEEEiEEEEEENS1_10collective38Sm100FmhaFwdMainloopTmaWarpspecializedINS_10bfloat16_tEffNS5_IJNS4_1CILi256EEENSC_ILi128EEENSC_ILi64EEEEEENS5_IJiNSC_ILi1EEES7_EEENS5_IJiSH_NS5_IJNS5_IJNSC_ILi0EEEiEEEiEEEEEESM_NS9_6NoMaskENS5_IJNSC_ILi2EEESH_SH_EEENSC_ILb0EEEEENS9_38Sm100FmhaFwdEpilogueTmaWarpspecializedINS_6half_tEfNS5_IJSE_SF_SE_EEESI_NS5_IJSH_S7_EEESQ_EENS2_23IndividualTileSchedulerENS2_41Sm100FmhaCtxKernelWarpspecializedScheduleEEEEEvNT_6ParamsE)
	.align		4
        /*0014*/ 	.word	index@(vprintf)
	.align		4
        /*0018*/ 	.word	0x00000000
	.align		4
        /*001c*/ 	.word	0xfffffffe
	.align		4
        /*0020*/ 	.word	0x00000000
	.align		4
        /*0024*/ 	.word	0xfffffffd
	.align		4
        /*0028*/ 	.word	0x00000000
	.align		4
        /*002c*/ 	.word	0xfffffffc


//--------------------- .nv.constant4             --------------------------
	.section	.nv.constant4,"a",@progbits
	.align	8
	.align		8
.nv.constant4:
        /*0000*/ 	.dword	vprintf
	.align		8
        /*0008*/ 	.dword	__assertfail
	.align		8
        /*0010*/ 	.dword	__unnamed_1
	.align		8
        /*0018*/ 	.dword	__unnamed_2
	.align		8
        /*0020*/ 	.dword	__unnamed_3
	.align		8
        /*0028*/ 	.dword	__unnamed_4
	.align		8
        /*0030*/ 	.dword	__unnamed_5
	.align		8
        /*0038*/ 	.dword	__unnamed_6
	.align		8
        /*0040*/ 	.dword	__unnamed_7
	.align		8
        /*0048*/ 	.dword	_ZN39_INTERNAL_b7bd3da3_4_k_cu_8aeb2573_34634cuda3std3__45__cpo5beginE
	.align		8
        /*0050*/ 	.dword	_ZN39_INTERNAL_b7bd3da3_4_k_cu_8aeb2573_34634cuda3std3__45__cpo3endE
	.align		8
        /*0058*/ 	.dword	_ZN39_INTERNAL_b7bd3da3_4_k_cu_8aeb2573_34634cuda3std3__45__cpo6cbeginE
	.align		8
        /*0060*/ 	.dword	_ZN39_INTERNAL_b7bd3da3_4_k_cu_8aeb2573_34634cuda3std3__45__cpo4cendE
	.align		8
        /*0068*/ 	.dword	_ZN39_INTERNAL_b7bd3da3_4_k_cu_8aeb2573_34634cuda3std3__441_GLOBAL__N__b7bd3da3_4_k_cu_8aeb2573_34636ignoreE
	.align		8
        /*0070*/ 	.dword	_ZN39_INTERNAL_b7bd3da3_4_k_cu_8aeb2573_34634cuda3std3__419piecewise_constructE
	.align		8
        /*0078*/ 	.dword	_ZN39_INTERNAL_b7bd3da3_4_k_cu_8aeb2573_34634cuda3std3__48in_placeE
	.align		8
        /*0080*/ 	.dword	_ZN39_INTERNAL_b7bd3da3_4_k_cu_8aeb2573_34634cuda3std6ranges3__45__cpo4swapE
	.align		8
        /*0088*/ 	.dword	_ZN39_INTERNAL_b7bd3da3_4_k_cu_8aeb2573_34634cuda3std6ranges3__45__cpo9iter_moveE
	.align		8
        /*0090*/ 	.dword	_ZN39_INTERNAL_b7bd3da3_4_k_cu_8aeb2573_34634cute7productE
	.align		8
        /*0098*/ 	.dword	_ZN39_INTERNAL_b7bd3da3_4_k_cu_8aeb2573_34634cute1_E
	.align		8
        /*00a0*/ 	.dword	$str$22
	.align		8
        /*00a8*/ 	.dword	$str$23
	.align		8
        /*00b0*/ 	.dword	$str$26
	.align		8
        /*00b8*/ 	.dword	$str$27
	.align		8
        /*00c0*/ 	.dword	$str$28
	.align		8
        /*00c8*/ 	.dword	$str$29
	.align		8
        /*00d0*/ 	.dword	$str$30
	.align		8
        /*00d8*/ 	.dword	$str$31
	.align		8
        /*00e0*/ 	.dword	$str$32
	.align		8
        /*00e8*/ 	.dword	$str$33
	.align		8
        /*00f0*/ 	.dword	$str$34
	.align		8
        /*00f8*/ 	.dword	$str$35
	.align		8
        /*0100*/ 	.dword	$str$36
	.align		8
        /*0108*/ 	.dword	$str$37


//--------------------- .nv.constant2._ZN7cutlass13device_kernelINS_4fmha6kernel36Sm100FmhaFwdKernelTmaWarpspecializedIN4cute5tupleIJiiiNS5_IJNS5_IJiiEEEiEEEEEENS1_10collective38Sm100FmhaFwdMainloopTmaWarpspecializedINS_10bfloat16_tEffNS5_IJNS4_1CILi256EEENSC_ILi128EEENSC_ILi64EEEEEENS5_IJiNSC_ILi1EEES7_EEENS5_IJiSH_NS5_IJNS5_IJNSC_ILi0EEEiEEEiEEEEEESM_NS9_6NoMaskENS5_IJNSC_ILi2EEESH_SH_EEENSC_ILb0EEEEENS9_38Sm100FmhaFwdEpilogueTmaWarpspecializedINS_6half_tEfNS5_IJSE_SF_SE_EEESI_NS5_IJSH_S7_EEESQ_EENS2_23IndividualTileSchedulerENS2_41Sm100FmhaCtxKernelWarpspecializedScheduleEEEEEvNT_6ParamsE --------------------------
	.section	.nv.constant2._ZN7cutlass13device_kernelINS_4fmha6kernel36Sm100FmhaFwdKernelTmaWarpspecializedIN4cute5tupleIJiiiNS5_IJNS5_IJiiEEEiEEEEEENS1_10collective38Sm100FmhaFwdMainloopTmaWarpspecializedINS_10bfloat16_tEffNS5_IJNS4_1CILi256EEENSC_ILi128EEENSC_ILi64EEEEEENS5_IJiNSC_ILi1EEES7_EEENS5_IJiSH_NS5_IJNS5_IJNSC_ILi0EEEiEEEiEEEEEESM_NS9_6NoMaskENS5_IJNSC_ILi2EEESH_SH_EEENSC_ILb0EEEEENS9_38Sm100FmhaFwdEpilogueTmaWarpspecializedINS_6half_tEfNS5_IJSE_SF_SE_EEESI_NS5_IJSH_S7_EEESQ_EENS2_23IndividualTileSchedulerENS2_41Sm100FmhaCtxKernelWarpspecializedScheduleEEEEEvNT_6ParamsE,"a",@progbits
	.sectionflags	@""
	.align	4
.nv.constant2._ZN7cutlass13device_kernelINS_4fmha6kernel36Sm100FmhaFwdKernelTmaWarpspecializedIN4cute5tupleIJiiiNS5_IJNS5_IJiiEEEiEEEEEENS1_10collective38Sm100FmhaFwdMainloopTmaWarpspecializedINS_10bfloat16_tEffNS5_IJNS4_1CILi256EEENSC_ILi128EEENSC_ILi64EEEEEENS5_IJiNSC_ILi1EEES7_EEENS5_IJiSH_NS5_IJNS5_IJNSC_ILi0EEEiEEEiEEEEEESM_NS9_6NoMaskENS5_IJNSC_ILi2EEESH_SH_EEENSC_ILb0EEEEENS9_38Sm100FmhaFwdEpilogueTmaWarpspecializedINS_6half_tEfNS5_IJSE_SF_SE_EEESI_NS5_IJSH_S7_EEESQ_EENS2_23IndividualTileSchedulerENS2_41Sm100FmhaCtxKernelWarpspecializedScheduleEEEEEvNT_6ParamsE:
        /*0000*/ 	.byte	0x90, 0x1c, 0x01, 0x00, 0x70, 0x3b, 0x01, 0x00, 0x60, 0x1c, 0x01, 0x00


//--------------------- .text._ZN7cutlass13device_kernelINS_4fmha6kernel36Sm100FmhaFwdKernelTmaWarpspecializedIN4cute5tupleIJiiiNS5_IJNS5_IJiiEEEiEEEEEENS1_10collective38Sm100FmhaFwdMainloopTmaWarpspecializedINS_10bfloat16_tEffNS5_IJNS4_1CILi256EEENSC_ILi128EEENSC_ILi64EEEEEENS5_IJiNSC_ILi1EEES7_EEENS5_IJiSH_NS5_IJNS5_IJNSC_ILi0EEEiEEEiEEEEEESM_NS9_6NoMaskENS5_IJNSC_ILi2EEESH_SH_EEENSC_ILb0EEEEENS9_38Sm100FmhaFwdEpilogueTmaWarpspecializedINS_6half_tEfNS5_IJSE_SF_SE_EEESI_NS5_IJSH_S7_EEESQ_EENS2_23IndividualTileSchedulerENS2_41Sm100FmhaCtxKernelWarpspecializedScheduleEEEEEvNT_6ParamsE --------------------------
	.section	.text._ZN7cutlass13device_kernelINS_4fmha6kernel36Sm100FmhaFwdKernelTmaWarpspecializedIN4cute5tupleIJiiiNS5_IJNS5_IJiiEEEiEEEEEENS1_10collective38Sm100FmhaFwdMainloopTmaWarpspecializedINS_10bfloat16_tEffNS5_IJNS4_1CILi256EEENSC_ILi128EEENSC_ILi64EEEEEENS5_IJiNSC_ILi1EEES7_EEENS5_IJiSH_NS5_IJNS5_IJNSC_ILi0EEEiEEEiEEEEEESM_NS9_6NoMaskENS5_IJNSC_ILi2EEESH_SH_EEENSC_ILb0EEEEENS9_38Sm100FmhaFwdEpilogueTmaWarpspecializedINS_6half_tEfNS5_IJSE_SF_SE_EEESI_NS5_IJSH_S7_EEESQ_EENS2_23IndividualTileSchedulerENS2_41Sm100FmhaCtxKernelWarpspecializedScheduleEEEEEvNT_6ParamsE,"ax",@progbits
	.align	128
.text._ZN7cutlass13device_kernelINS_4fmha6kernel36Sm100FmhaFwdKernelTmaWarpspecializedIN4cute5tupleIJiiiNS5_IJNS5_IJiiEEEiEEEEEENS1_10collective38Sm100FmhaFwdMainloopTmaWarpspecializedINS_10bfloat16_tEffNS5_IJNS4_1CILi256EEENSC_ILi128EEENSC_ILi64EEEEEENS5_IJiNSC_ILi1EEES7_EEENS5_IJiSH_NS5_IJNS5_IJNSC_ILi0EEEiEEEiEEEEEESM_NS9_6NoMaskENS5_IJNSC_ILi2EEESH_SH_EEENSC_ILb0EEEEENS9_38Sm100FmhaFwdEpilogueTmaWarpspecializedINS_6half_tEfNS5_IJSE_SF_SE_EEESI_NS5_IJSH_S7_EEESQ_EENS2_23IndividualTileSchedulerENS2_41Sm100FmhaCtxKernelWarpspecializedScheduleEEEEEvNT_6ParamsE:
        .type           _ZN7cutlass13device_kernelINS_4fmha6kernel36Sm100FmhaFwdKernelTmaWarpspecializedIN4cute5tupleIJiiiNS5_IJNS5_IJiiEEEiEEEEEENS1_10collective38Sm100FmhaFwdMainloopTmaWarpspecializedINS_10bfloat16_tEffNS5_IJNS4_1CILi256EEENSC_ILi128EEENSC_ILi64EEEEEENS5_IJiNSC_ILi1EEES7_EEENS5_IJiSH_NS5_IJNS5_IJNSC_ILi0EEEiEEEiEEEEEESM_NS9_6NoMaskENS5_IJNSC_ILi2EEESH_SH_EEENSC_ILb0EEEEENS9_38Sm100FmhaFwdEpilogueTmaWarpspecializedINS_6half_tEfNS5_IJSE_SF_SE_EEESI_NS5_IJSH_S7_EEESQ_EENS2_23IndividualTileSchedulerENS2_41Sm100FmhaCtxKernelWarpspecializedScheduleEEEEEvNT_6ParamsE,@function
        .size           _ZN7cutlass13device_kernelINS_4fmha6kernel36Sm100FmhaFwdKernelTmaWarpspecializedIN4cute5tupleIJiiiNS5_IJNS5_IJiiEEEiEEEEEENS1_10collective38Sm100FmhaFwdMainloopTmaWarpspecializedINS_10bfloat16_tEffNS5_IJNS4_1CILi256EEENSC_ILi128EEENSC_ILi64EEEEEENS5_IJiNSC_ILi1EEES7_EEENS5_IJiSH_NS5_IJNS5_IJNSC_ILi0EEEiEEEiEEEEEESM_NS9_6NoMaskENS5_IJNSC_ILi2EEESH_SH_EEENSC_ILb0EEEEENS9_38Sm100FmhaFwdEpilogueTmaWarpspecializedINS_6half_tEfNS5_IJSE_SF_SE_EEESI_NS5_IJSH_S7_EEESQ_EENS2_23IndividualTileSchedulerENS2_41Sm100FmhaCtxKernelWarpspecializedScheduleEEEEEvNT_6ParamsE,(.L_x_452 - _ZN7cutlass13device_kernelINS_4fmha6kernel36Sm100FmhaFwdKernelTmaWarpspecializedIN4cute5tupleIJiiiNS5_IJNS5_IJiiEEEiEEEEEENS1_10collective38Sm100FmhaFwdMainloopTmaWarpspecializedINS_10bfloat16_tEffNS5_IJNS4_1CILi256EEENSC_ILi128EEENSC_ILi64EEEEEENS5_IJiNSC_ILi1EEES7_EEENS5_IJiSH_NS5_IJNS5_IJNSC_ILi0EEEiEEEiEEEEEESM_NS9_6NoMaskENS5_IJNSC_ILi2EEESH_SH_EEENSC_ILb0EEEEENS9_38Sm100FmhaFwdEpilogueTmaWarpspecializedINS_6half_tEfNS5_IJSE_SF_SE_EEESI_NS5_IJSH_S7_EEESQ_EENS2_23IndividualTileSchedulerENS2_41Sm100FmhaCtxKernelWarpspecializedScheduleEEEEEvNT_6ParamsE)
        .other          _ZN7cutlass13device_kernelINS_4fmha6kernel36Sm100FmhaFwdKernelTmaWarpspecializedIN4cute5tupleIJiiiNS5_IJNS5_IJiiEEEiEEEEEENS1_10collective38Sm100FmhaFwdMainloopTmaWarpspecializedINS_10bfloat16_tEffNS5_IJNS4_1CILi256EEENSC_ILi128EEENSC_ILi64EEEEEENS5_IJiNSC_ILi1EEES7_EEENS5_IJiSH_NS5_IJNS5_IJNSC_ILi0EEEiEEEiEEEEEESM_NS9_6NoMaskENS5_IJNSC_ILi2EEESH_SH_EEENSC_ILb0EEEEENS9_38Sm100FmhaFwdEpilogueTmaWarpspecializedINS_6half_tEfNS5_IJSE_SF_SE_EEESI_NS5_IJSH_S7_EEESQ_EENS2_23IndividualTileSchedulerENS2_41Sm100FmhaCtxKernelWarpspecializedScheduleEEEEEvNT_6ParamsE,@"STO_CUDA_ENTRY STV_DEFAULT"
_ZN7cutlass13device_kernelINS_4fmha6kernel36Sm100FmhaFwdKernelTmaWarpspecializedIN4cute5tupleIJiiiNS5_IJNS5_IJiiEEEiEEEEEENS1_10collective38Sm100FmhaFwdMainloopTmaWarpspecializedINS_10bfloat16_tEffNS5_IJNS4_1CILi256EEENSC_ILi128EEENSC_ILi64EEEEEENS5_IJiNSC_ILi1EEES7_EEENS5_IJiSH_NS5_IJNS5_IJNSC_ILi0EEEiEEEiEEEEEESM_NS9_6NoMaskENS5_IJNSC_ILi2EEESH_SH_EEENSC_ILb0EEEEENS9_38Sm100FmhaFwdEpilogueTmaWarpspecializedINS_6half_tEfNS5_IJSE_SF_SE_EEESI_NS5_IJSH_S7_EEESQ_EENS2_23IndividualTileSchedulerENS2_41Sm100FmhaCtxKernelWarpspecializedScheduleEEEEEvNT_6ParamsE:
[----:B------:R-:W1:Y:S02]  /*0000*/  LDC R1, c[0x0][0x37c] ;  /* 0x0000df00ff017b82 */ /* 0x000e640000000800 */
[----:B-1----:R-:W-:Y:S01]  /*0010*/  IADD3 R1, PT, PT, R1, -0x78, RZ ;  /* 0xffffff8801017810 */ /* 0x002fe20007ffe0ff */
[----:B------:R-:W1:Y:S01]  /*0020*/  S2R R24, SR_TID.X ;  /* 0x0000000000187919 */ /* 0x000e620000002100 */
[----:B------:R-:W2:Y:S01]  /*0030*/  LDCU UR5, c[0x0][0x2f8] ;  /* 0x00005f00ff0577ac */ /* 0x000ea20008000800 */
[----:B------:R-:W3:Y:S01]  /*0040*/  LDCU UR4, c[0x0][0x2fc] ;  /* 0x00005f80ff0477ac */ /* 0x000ee20008000800 */
[----:B------:R-:W-:Y:S02]  /*0050*/  UPLOP3.LUT UP2, UPT, UPT, UPT, UPT, 0x40, 0x4 ;  /* 0x000000000004789c */ /* 0x000fe40003f4e870 */
[----:B------:R-:W-:Y:S02]  /*0060*/  UPLOP3.LUT UP1, UPT, UPT, UPT, UPT, 0x80, 0x8 ;  /* 0x000000000008789c */ /* 0x000fe40003f2f070 */
[----:B------:R-:W-:-:S02]  /*0070*/  UP2UR UR38, UPR, URZ, 0x4 ;  /* 0x00000004ff267883 */ /* 0x000fc40008000000 */
[----:B------:R-:W-:Y:S02]  /*0080*/  UPLOP3.LUT UP2, UPT, UPT, UPT, UPT, 0x80, 0x8 ;  /* 0x000000000008789c */ /* 0x000fe40003f4f070 */
[----:B------:R-:W-:Y:S01]  /*0090*/  UPLOP3.LUT UP0, UPT, UPT, UPT, UPT, 0x40, 0x4 ;  /* 0x000000000004789c */ /* 0x000fe20003f0e870 */
[----:B--2---:R-:W-:Y:S01]  /*00a0*/  IADD3 R17, P0, PT, R1, UR5, RZ ;  /* 0x0000000501117c10 */ /* 0x004fe2000ff1e0ff */
[----:B------:R-:W-:Y:S02]  /*00b0*/  UPLOP3.LUT UP6, UPT, UPT, UPT, UPT, 0x40, 0x4 ;  /* 0x000000000004789c */ /* 0x000fe40003fce870 */
[----:B------:R-:W-:Y:S02]  /*00c0*/  UPLOP3.LUT UP5, UPT, UPT, UPT, UPT, 0x40, 0x4 ;  /* 0x000000000004789c */ /* 0x000fe40003fae870 */
[----:B------:R-:W-:Y:S01]  /*00d0*/  UPLOP3.LUT UP4, UPT, UPT, UPT, UPT, 0x40, 0x4 ;  /* 0x000000000004789c */ /* 0x000fe20003f8e870 */
[----:B---3--:R-:W-:Y:S01]  /*00e0*/  IMAD.X R16, RZ, RZ, UR4, P0 ;  /* 0x00000004ff107e24 */ /* 0x008fe200080e06ff */
[----:B------:R-:W-:Y:S01]  /*00f0*/  UP2UR UR50, UPR, URZ, 0x4 ;  /* 0x00000004ff327883 */ /* 0x000fe20008000000 */
[----:B-1----:R-:W-:-:S05]  /*0100*/  SHF.R.U32.HI R63, RZ, 0x5, R24 ;  /* 0x00000005ff3f7819 */ /* 0x002fca0000011618 */
[----:B------:R-:W1:Y:S02]  /*0110*/  SHFL.IDX PT, R2, R63, RZ, 0x1f ;  /* 0x00001fff3f027589 */ /* 0x000e6400000e0000 */
[----:B-1----:R-:W-:-:S04]  /*0120*/  SHF.R.S32.HI R0, RZ, 0x1f, R2 ;  /* 0x0000001fff007819 */ /* 0x002fc80000011402 */
[----:B------:R-:W-:-:S04]  /*0130*/  LEA.HI R0, R0, R2, RZ, 0x2 ;  /* 0x0000000200007211 */ /* 0x000fc800078f10ff */
[----:B------:R-:W-:-:S04]  /*0140*/  SHF.R.S32.HI R0, RZ, 0x2, R0 ;  /* 0x00000002ff007819 */ /* 0x000fc80000011400 */
[----:B------:R-:W-:-:S13]  /*0150*/  ISETP.NE.AND P1, PT, R0, RZ, PT ;  /* 0x000000ff0000720c */ /* 0x000fda0003f25270 */
[----:B------:R-:W-:Y:S05]  /*0160*/  @!P1 BRA `(.L_x_0) ;  /* 0x0000000400249947 */ /* 0x000fea0003800000 */
[----:B------:R-:W-:-:S13]  /*0170*/  ISETP.NE.AND P0, PT, R0, 0x2, PT ;  /* 0x000000020000780c */ /* 0x000fda0003f05270 */
[----:B------:R-:W-:Y:S05]  /*0180*/  @!P0 BRA `(.L_x_1) ;  /* 0x0000000000f48947 */ /* 0x000fea0003800000 */
[----:B------:R-:W-:-:S13]  /*0190*/  ISETP.NE.AND P0, PT, R0, 0x1, PT ;  /* 0x000000010000780c */ /* 0x000fda0003f05270 */
[----:B------:R-:W-:Y:S05]  /*01a0*/  @P0 BRA `(.L_x_2) ;  /* 0x00000000002c0947 */ /* 0x000fea0003800000 */
[----:B------:R-:W-:Y:S01]  /*01b0*/  HFMA2 R0, -RZ, RZ, 0, 5.9604644775390625e-08 ;  /* 0x00000001ff007431 */ /* 0x000fe200000001ff */
[----:B------:R-:W-:Y:S02]  /*01c0*/  UPLOP3.LUT UP3, UPT, UPT, UPT, UPT, 0x40, 0x4 ;  /* 0x000000000004789c */ /* 0x000fe40003f6e870 */
[----:B------:R-:W-:Y:S02]  /*01d0*/  UPLOP3.LUT UP2, UPT, UPT, UPT, UPT, 0x40, 0x4 ;  /* 0x000000000004789c */ /* 0x000fe40003f4e870 */
[----:B------:R-:W-:Y:S02]  /*01e0*/  UPLOP3.LUT UP1, UPT, UPT, UPT, UPT, 0x80, 0x8 ;  /* 0x000000000008789c */ /* 0x000fe40003f2f070 */
[----:B------:R-:W-:Y:S02]  /*01f0*/  UPLOP3.LUT UP0, UPT, UPT, UPT, UPT, 0x40, 0x4 ;  /* 0x000000000004789c */ /* 0x000fe40003f0e870 */
[----:B------:R-:W-:Y:S02]  /*0200*/  UPLOP3.LUT UP6, UPT, UPT, UPT, UPT, 0x40, 0x4 ;  /* 0x000000000004789c */ /* 0x000fe40003fce870 */
[----:B------:R-:W-:-:S02]  /*0210*/  UPLOP3.LUT UP5, UPT, UPT, UPT, UPT, 0x40, 0x4 ;  /* 0x000000000004789c */ /* 0x000fc40003fae870 */
[----:B------:R-:W-:Y:S02]  /*0220*/  UPLOP3.LUT UP4, UPT, UPT, UPT, UPT, 0x80, 0x8 ;  /* 0x000000000008789c */ /* 0x000fe40003f8f070 */
[----:B------:R-:W-:Y:S02]  /*0230*/  UP2UR UR38, UPR, URZ, 0x8 ;  /* 0x00000008ff267883 */ /* 0x000fe40008000000 */
[----:B------:R-:W-:Y:S01]  /*0240*/  UP2UR UR50, UPR, URZ, 0x4 ;  /* 0x00000004ff327883 */ /* 0x000fe20008000000 */
[----:B------:R-:W-:Y:S11]  /*0250*/  BRA `(.L_x_0) ;  /* 0x0000000000e87947 */ /* 0x000ff60003800000 */
.L_x_2:
[----:B------:R-:W-:Y:S01]  /*0260*/  ISETP.NE.AND P0, PT, R2, 0xc, PT ;  /* 0x0000000c0200780c */ /* 0x000fe20003f05270 */
[----:B------:R-:W-:Y:S01]  /*0270*/  UPLOP3.LUT UP2, UPT, UPT, UPT, UPT, 0x40, 0x4 ;  /* 0x000000000004789c */ /* 0x000fe20003f4e870 */
[----:B------:R-:W-:Y:S01]  /*0280*/  HFMA2 R0, -RZ, RZ, 0, 1.78813934326171875e-07 ;  /* 0x00000003ff007431 */ /* 0x000fe200000001ff */
[----:B------:R-:W-:Y:S02]  /*0290*/  UPLOP3.LUT UP1, UPT, UPT, UPT, UPT, 0x80, 0x8 ;  /* 0x000000000008789c */ /* 0x000fe40003f2f070 */
[----:B------:R-:W-:Y:S02]  /*02a0*/  UP2UR UR38, UPR, URZ, 0x4 ;  /* 0x00000004ff267883 */ /* 0x000fe40008000000 */
[----:B------:R-:W-:Y:S02]  /*02b0*/  UPLOP3.LUT UP2, UPT, UPT, UPT, UPT, 0x40, 0x4 ;  /* 0x000000000004789c */ /* 0x000fe40003f4e870 */
[----:B------:R-:W-:Y:S02]  /*02c0*/  UPLOP3.LUT UP0, UPT, UPT, UPT, UPT, 0x40, 0x4 ;  /* 0x000000000004789c */ /* 0x000fe40003f0e870 */
[----:B------:R-:W-:-:S02]  /*02d0*/  UPLOP3.LUT UP6, UPT, UPT, UPT, UPT, 0x40, 0x4 ;  /* 0x000000000004789c */ /* 0x000fc40003fce870 */
[----:B------:R-:W-:Y:S02]  /*02e0*/  UPLOP3.LUT UP5, UPT, UPT, UPT, UPT, 0x80, 0x8 ;  /* 0x000000000008789c */ /* 0x000fe40003faf070 */
[----:B------:R-:W-:Y:S02]  /*02f0*/  UPLOP3.LUT UP4, UPT, UPT, UPT, UPT, 0x40, 0x4 ;  /* 0x000000000004789c */ /* 0x000fe40003f8e870 */
[----:B------:R-:W-:Y:S01]  /*0300*/  UP2UR UR50, UPR, URZ, 0x4 ;  /* 0x00000004ff327883 */ /* 0x000fe20008000000 */
[----:B------:R-:W-:Y:S11]  /*0310*/  @!P0 BRA `(.L_x_0) ;  /* 0x0000000000b88947 */ /* 0x000ff60003800000 */
[----:B------:R-:W-:-:S13]  /*0320*/  ISETP.NE.AND P0, PT, R2, 0xe, PT ;  /* 0x0000000e0200780c */ /* 0x000fda0003f05270 */
[----:B------:R-:W-:Y:S05]  /*0330*/  @!P0 BRA `(.L_x_3) ;  /* 0x00000000005c8947 */ /* 0x000fea0003800000 */
[----:B------:R-:W-:-:S13]  /*0340*/  ISETP.NE.AND P0, PT, R2, 0xd, PT ;  /* 0x0000000d0200780c */ /* 0x000fda0003f05270 */
[----:B------:R-:W-:Y:S05]  /*0350*/  @P0 BRA `(.L_x_4) ;  /* 0x00000000002c0947 */ /* 0x000fea0003800000 */
[----:B------:R-:W-:Y:S01]  /*0360*/  HFMA2 R0, -RZ, RZ, 0, 2.384185791015625e-07 ;  /* 0x00000004ff007431 */ /* 0x000fe200000001ff */
        /* <DEDUP_REMOVED lines=10> */
.L_x_4:
[----:B------:R-:W-:Y:S01]  /*0410*/  HFMA2 R0, -RZ, RZ, 0, 3.5762786865234375e-07 ;  /* 0x00000006ff007431 */ /* 0x000fe200000001ff */
[----:B------:R-:W-:Y:S02]  /*0420*/  UPLOP3.LUT UP3, UPT, UPT, UPT, UPT, 0x40, 0x4 ;  /* 0x000000000004789c */ /* 0x000fe40003f6e870 */
[----:B------:R-:W-:Y:S02]  /*0430*/  UPLOP3.LUT UP2, UPT, UPT, UPT, UPT, 0x40, 0x4 ;  /* 0x000000000004789c */ /* 0x000fe40003f4e870 */
[----:B------:R-:W-:Y:S02]  /*0440*/  UPLOP3.LUT UP0, UPT, UPT, UPT, UPT, 0x40, 0x4 ;  /* 0x000000000004789c */ /* 0x000fe40003f0e870 */
[----:B------:R-:W-:Y:S02]  /*0450*/  UPLOP3.LUT UP6, UPT, UPT, UPT, UPT, 0x40, 0x4 ;  /* 0x000000000004789c */ /* 0x000fe40003fce870 */
[----:B------:R-:W-:Y:S02]  /*0460*/  UPLOP3.LUT UP5, UPT, UPT, UPT, UPT, 0x40, 0x4 ;  /* 0x000000000004789c */ /* 0x000fe40003fae870 */
[----:B------:R-:W-:-:S02]  /*0470*/  UPLOP3.LUT UP4, UPT, UPT, UPT, UPT, 0x40, 0x4 ;  /* 0x000000000004789c */ /* 0x000fc40003f8e870 */
[----:B------:R-:W-:Y:S02]  /*0480*/  UP2UR UR38, UPR, URZ, 0x8 ;  /* 0x00000008ff267883 */ /* 0x000fe40008000000 */
[----:B------:R-:W-:Y:S01]  /*0490*/  UP2UR UR50, UPR, URZ, 0x4 ;  /* 0x00000004ff327883 */ /* 0x000fe20008000000 */
[----:B------:R-:W-:Y:S11]  /*04a0*/  BRA `(.L_x_0) ;  /* 0x0000000000547947 */ /* 0x000ff60003800000 */
.L_x_3:
[----:B------:R-:W-:Y:S01]  /*04b0*/  HFMA2 R0, -RZ, RZ, 0, 2.98023223876953125e-07 ;  /* 0x00000005ff007431 */ /* 0x000fe200000001ff */
        /* <DEDUP_REMOVED lines=10> */
.L_x_1:
[----:B------:R-:W-:Y:S01]  /*0560*/  HFMA2 R0, -RZ, RZ, 0, 1.1920928955078125e-07 ;  /* 0x00000002ff007431 */ /* 0x000fe200000001ff */
        /* <DEDUP_REMOVED lines=8> */
[----:B------:R-:W-:-:S12]  /*05f0*/  UP2UR UR50, UPR, URZ, 0x4 ;  /* 0x00000004ff327883 */ /* 0x000fd80008000000 */
.L_x_0:
[----:B------:R-:W-:Y:S01]  /*0600*/  ELECT P0, URZ, PT ;  /* 0x0000000000ff782f */ /* 0x000fe20003800000 */
[----:B------:R-:W-:Y:S03]  /*0610*/  BSSY.RECONVERGENT B0, `(.L_x_5) ;  /* 0x000000f000007945 */ /* 0x000fe60003800200 */
[----:B------:R-:W-:Y:S02]  /*0620*/  PLOP3.LUT P2, PT, P0, PT, UP0, 0x5d, 0xd5 ;  /* 0x0000000000d5781c */ /* 0x000fe4000074eb0d */
[----:B------:R-:W-:-:S11]  /*0630*/  PLOP3.LUT P1, PT, P0, PT, UP6, 0x5d, 0xd5 ;  /* 0x0000000000d5781c */ /* 0x000fd6000072eb6d */
[----:B------:R-:W-:Y:S05]  /*0640*/  @P2 BRA `(.L_x_6) ;  /* 0x00000000002c2947 */ /* 0x000fea0003800000 */
[----:B------:R-:W1:Y:S02]  /*0650*/  LDCU.64 UR4, c[0x0][0x348] ;  /* 0x00006900ff0477ac */ /* 0x000e640008000a00 */
[----:B-1----:R-:W-:-:S04]  /*0660*/  UIADD3 UR8, UP0, UPT, UR4, 0x80, URZ ;  /* 0x0000008004087890 */ /* 0x002fc8000ff1e0ff */
[----:B------:R-:W-:Y:S02]  /*0670*/  UIADD3.X UR9, UPT, UPT, URZ, UR5, URZ, UP0, !UPT ;  /* 0x00000005ff097290 */ /* 0x000fe400087fe4ff */
[----:B------:R-:W-:-:S04]  /*0680*/  UIADD3 UR6, UP0, UPT, UR4, 0x180, URZ ;  /* 0x0000018004067890 */ /* 0x000fc8000ff1e0ff */
[----:B------:R-:W-:Y:S02]  /*0690*/  UIADD3.X UR7, UPT, UPT, URZ, UR5, URZ, UP0, !UPT ;  /* 0x00000005ff077290 */ /* 0x000fe400087fe4ff */
[----:B------:R-:W-:Y:S01]  /*06a0*/  UIADD3 UR4, UP0, UPT, UR4, 0x280, URZ ;  /* 0x0000028004047890 */ /* 0x000fe2000ff1e0ff */
[----:B------:R1:W-:Y:S03]  /*06b0*/  UTMACCTL.PF [UR8] ;  /* 0x00000000080079b9 */ /* 0x0003e60008040000 */
[----:B------:R-:W-:-:S03]  /*06c0*/  UIADD3.X UR5, UPT, UPT, URZ, UR5, URZ, UP0, !UPT ;  /* 0x00000005ff057290 */ /* 0x000fc600087fe4ff */
[----:B------:R1:W-:Y:S06]  /*06d0*/  UTMACCTL.PF [UR6] ;  /* 0x00000000060079b9 */ /* 0x0003ec0008040000 */
[----:B------:R1:W-:Y:S02]  /*06e0*/  UTMACCTL.PF [UR4] ;  /* 0x00000000040079b9 */ /* 0x0003e40008040000 */
[----:B-1----:R-:W-:Y:S01]  /*06f0*/  NOP ;  /* 0x0000000000007918 */ /* 0x002fe20000000000 */
.L_x_6:
[----:B------:R-:W-:Y:S05]  /*0700*/  BSYNC.RECONVERGENT B0 ;  /* 0x0000000000007941 */ /* 0x000fea0003800200 */
.L_x_5:
[----:B------:R-:W-:Y:S04]  /*0710*/  BSSY.RECONVERGENT B0, `(.L_x_7) ;  /* 0x000001b000007945 */ /* 0x000fe80003800200 */
[----:B------:R-:W-:Y:S05]  /*0720*/  @P1 BRA `(.L_x_8) ;  /* 0x0000000000241947 */ /* 0x000fea0003800000 */
[----:B------:R-:W1:Y:S01]  /*0730*/  LDCU.64 UR4, c[0x0][0x348] ;  /* 0x00006900ff0477ac */ /* 0x000e620008000a00 */
[----:B------:R-:W-:Y:S02]  /*0740*/  PLOP3.LUT P6, PT, PT, PT, PT, 0x80, 0x8 ;  /* 0x000000000008781c */ /* 0x000fe40003fcf070 */
[----:B------:R-:W-:Y:S02]  /*0750*/  PLOP3.LUT P5, PT, PT, PT, PT, 0x8, 0x80 ;  /* 0x000000000080781c */ /* 0x000fe40003fae170 */
[----:B------:R-:W-:Y:S02]  /*0760*/  PLOP3.LUT P4, PT, PT, PT, PT, 0x80, 0x8 ;  /* 0x000000000008781c */ /* 0x000fe40003f8f070 */
[----:B------:R-:W-:Y:S01]  /*0770*/  PLOP3.LUT P3, PT, PT, PT, PT, 0x80, 0x8 ;  /* 0x000000000008781c */ /* 0x000fe20003f6f070 */
[----:B-1----:R-:W-:-:S04]  /*0780*/  UIADD3 UR4, UP0, UPT, UR4, 0x400, URZ ;  /* 0x0000040004047890 */ /* 0x002fc8000ff1e0ff */
[----:B------:R-:W-:-:S09]  /*0790*/  UIADD3.X UR5, UPT, UPT, URZ, UR5, URZ, UP0, !UPT ;  /* 0x00000005ff057290 */ /* 0x000fd200087fe4ff */
[----:B------:R1:W-:Y:S02]  /*07a0*/  UTMACCTL.PF [UR4] ;  /* 0x00000000040079b9 */ /* 0x0003e40008040000 */
[----:B-1----:R-:W-:Y:S05]  /*07b0*/  BRA `(.L_x_9) ;  /* 0x0000000000407947 */ /* 0x002fea0003800000 */
.L_x_8:
[----:B------:R-:W-:-:S13]  /*07c0*/  ISETP.NE.AND P1, PT, R0, 0x3, PT ;  /* 0x000000030000780c */ /* 0x000fda0003f25270 */
[----:B------:R-:W-:Y:S05]  /*07d0*/  @!P1 BRA `(.L_x_10) ;  /* 0x0000000000289947 */ /* 0x000fea0003800000 */
[----:B------:R-:W-:Y:S02]  /*07e0*/  ISETP.NE.AND P1, PT, R0, 0x4, PT ;  /* 0x000000040000780c */ /* 0x000fe40003f25270 */
[----:B------:R-:W-:Y:S02]  /*07f0*/  PLOP3.LUT P4, PT, PT, PT, PT, 0x80, 0x8 ;  /* 0x000000000008781c */ /* 0x000fe40003f8f070 */
[----:B------:R-:W-:Y:S02]  /*0800*/  PLOP3.LUT P5, PT, PT, PT, PT, 0x8, 0x80 ;  /* 0x000000000080781c */ /* 0x000fe40003fae170 */
[----:B------:R-:W-:Y:S02]  /*0810*/  PLOP3.LUT P6, PT, PT, PT, PT, 0x80, 0x8 ;  /* 0x000000000008781c */ /* 0x000fe40003fcf070 */
[----:B------:R-:W-:-:S05]  /*0820*/  PLOP3.LUT P3, PT, PT, PT, PT, 0x80, 0x8 ;  /* 0x000000000008781c */ /* 0x000fca0003f6f070 */
[----:B------:R-:W-:Y:S08]  /*0830*/  @P1 BRA `(.L_x_9) ;  /* 0x0000000000201947 */ /* 0x000ff00003800000 */
[----:B------:R-:W-:Y:S02]  /*0840*/  PLOP3.LUT P5, PT, PT, PT, PT, 0x8, 0x80 ;  /* 0x000000000080781c */ /* 0x000fe40003fae170 */
[----:B------:R-:W-:Y:S02]  /*0850*/  PLOP3.LUT P6, PT, PT, PT, PT, 0x8, 0x80 ;  /* 0x000000000080781c */ /* 0x000fe40003fce170 */
[----:B------:R-:W-:Y:S01]  /*0860*/  PLOP3.LUT P3, PT, PT, PT, PT, 0x8, 0x80 ;  /* 0x000000000080781c */ /* 0x000fe20003f6e170 */
[----:B------:R-:W-:-:S12]  /*0870*/  BRA `(.L_x_9) ;  /* 0x0000000000107947 */ /* 0x000fd80003800000 */
.L_x_10:
[----:B------:R-:W-:Y:S02]  /*0880*/  PLOP3.LUT P6, PT, PT, PT, PT, 0x8, 0x80 ;  /* 0x000000000080781c */ /* 0x000fe40003fce170 */
[----:B------:R-:W-:Y:S02]  /*0890*/  PLOP3.LUT P5, PT, PT, PT, PT, 0x80, 0x8 ;  /* 0x000000000008781c */ /* 0x000fe40003faf070 */
[----:B------:R-:W-:Y:S02]  /*08a0*/  PLOP3.LUT P4, PT, PT, PT, PT, 0x8, 0x80 ;  /* 0x000000000080781c */ /* 0x000fe40003f8e170 */
[----:B------:R-:W-:-:S13]  /*08b0*/  PLOP3.LUT P3, PT, PT, PT, PT, 0x80, 0x8 ;  /* 0x000000000008781c */ /* 0x000fda0003f6f070 */
.L_x_9:
[----:B------:R-:W-:Y:S05]  /*08c0*/  BSYNC.RECONVERGENT B0 ;  /* 0x0000000000007941 */ /* 0x000fea0003800200 */
.L_x_7:
[----:B------:R-:W1:Y:S01]  /*08d0*/  SHFL.IDX PT, R2, R63, RZ, 0x1f ;  /* 0x00001fff3f027589 */ /* 0x000e6200000e0000 */
[----:B------:R-:W-:Y:S02]  /*08e0*/  ISETP.NE.AND P1, PT, R0, 0x3, PT ;  /* 0x000000030000780c */ /* 0x000fe40003f25270 */
[----:B------:R-:W-:Y:S02]  /*08f0*/  PLOP3.LUT P0, PT, P0, PT, UP1, 0xae, 0xea ;  /* 0x0000000000ea781c */ /* 0x000fe4000070f51e */
[----:B-1----:R-:W-:-:S13]  /*0900*/  ISETP.NE.AND P2, PT, R2, RZ, PT ;  /* 0x000000ff0200720c */ /* 0x002fda0003f45270 */
[----:B------:R-:W-:Y:S05]  /*0910*/  @P2 BRA `(.L_x_11) ;  /* 0x0000000000382947 */ /* 0x000fea0003800000 */
[----:B------:R-:W1:Y:S01]  /*0920*/  S2UR UR5, SR_CgaCtaId ;  /* 0x00000000000579c3 */ /* 0x000e620000008800 */
[----:B------:R-:W-:Y:S01]  /*0930*/  UMOV UR6, 0x400 ;  /* 0x0000040000067882 */ /* 0x000fe20000000000 */
[----:B------:R-:W-:Y:S01]  /*0940*/  UMOV UR4, 0x1 ;  /* 0x0000000100047882 */ /* 0x000fe20000000000 */
[----:B------:R-:W-:Y:S01]  /*0950*/  ELECT P2, URZ, PT ;  /* 0x0000000000ff782f */ /* 0x000fe20003840000 */
[----:B-1----:R-:W-:Y:S02]  /*0960*/  ULEA UR5, UR5, UR6, 0x18 ;  /* 0x0000000605057291 */ /* 0x002fe4000f8ec0ff */
[----:B------:R-:W-:-:S04]  /*0970*/  UIADD3 UR6, UPT, UPT, -UR4, 0x100000, URZ ;  /* 0x0010000004067890 */ /* 0x000fc8000fffe1ff */
[----:B------:R-:W-:Y:S02]  /*0980*/  USHF.L.U32 UR7, UR6, 0xb, URZ ;  /* 0x0000000b06077899 */ /* 0x000fe400080006ff */
[----:B------:R-:W-:Y:S01]  /*0990*/  USHF.L.U32 UR6, UR6, 0x1, URZ ;  /* 0x0000000106067899 */ /* 0x000fe200080006ff */
[----:B------:R-:W1:Y:S11]  /*09a0*/  FENCE.VIEW.ASYNC.S ;  /* 0x00000000000073c6 */ /* 0x000e760000000000 */
[----:B-1----:R1:W2:Y:S01]  /*09b0*/  SYNCS.EXCH.64 URZ, [UR5+0x14000], UR6 ;  /* 0x0140000605ff75b2 */ /* 0x0022a20008000100 */
[----:B------:R1:W3:Y:S01]  /*09c0*/  SYNCS.EXCH.64 URZ, [UR5+0x14010], UR6 ;  /* 0x0140100605ff75b2 */ /* 0x0002e20008000100 */
[----:B------:R1:W4:Y:S01]  /*09d0*/  SYNCS.EXCH.64 URZ, [UR5+0x14008], UR6 ;  /* 0x0140080605ff75b2 */ /* 0x0003220008000100 */
[----:B------:R1:W1:Y:S01]  /*09e0*/  SYNCS.EXCH.64 URZ, [UR5+0x14018], UR6 ;  /* 0x0140180605ff75b2 */ /* 0x0002620008000100 */
[----:B------:R-:W-:Y:S01]  /*09f0*/  NOP ;  /* 0x0000000000007918 */ /* 0x000fe20000000000 */
.L_x_11:
[----:B------:R-:W-:Y:S01]  /*0a00*/  NOP ;  /* 0x0000000000007918 */ /* 0x000fe20000000000 */
[----:B------:R-:W-:Y:S05]  /*0a10*/  @!P1 BRA `(.L_x_12) ;  /* 0x0000000000289947 */ /* 0x000fea0003800000 */
[----:B------:R-:W-:Y:S01]  /*0a20*/  ISETP.NE.AND P1, PT, R0, 0x4, PT ;  /* 0x000000040000780c */ /* 0x000fe20003f25270 */
[----:B------:R-:W-:Y:S02]  /*0a30*/  UPLOP3.LUT UP3, UPT, UPT, UPT, UPT, 0x80, 0x8 ;  /* 0x000000000008789c */ /* 0x000fe40003f6f070 */
[----:B------:R-:W-:Y:S02]  /*0a40*/  UPLOP3.LUT UP2, UPT, UPT, UPT, UPT, 0x40, 0x4 ;  /* 0x000000000004789c */ /* 0x000fe40003f4e870 */
[----:B------:R-:W-:Y:S02]  /*0a50*/  UPLOP3.LUT UP1, UPT, UPT, UPT, UPT, 0x80, 0x8 ;  /* 0x000000000008789c */ /* 0x000fe40003f2f070 */
[----:B------:R-:W-:-:S06]  /*0a60*/  UPLOP3.LUT UP0, UPT, UPT, UPT, UPT, 0x80, 0x8 ;  /* 0x000000000008789c */ /* 0x000fcc0003f0f070 */
[----:B------:R-:W-:Y:S05]  /*0a70*/  @P1 BRA `(.L_x_13) ;  /* 0x0000000000201947 */ /* 0x000fea0003800000 */
[----:B------:R-:W-:Y:S02]  /*0a80*/  UPLOP3.LUT UP2, UPT, UPT, UPT, UPT, 0x40, 0x4 ;  /* 0x000000000004789c */ /* 0x000fe40003f4e870 */
[----:B------:R-:W-:Y:S02]  /*0a90*/  UPLOP3.LUT UP3, UPT, UPT, UPT, UPT, 0x40, 0x4 ;  /* 0x000000000004789c */ /* 0x000fe40003f6e870 */
[----:B------:R-:W-:Y:S01]  /*0aa0*/  UPLOP3.LUT UP0, UPT, UPT, UPT, UPT, 0x40, 0x4 ;  /* 0x000000000004789c */ /* 0x000fe20003f0e870 */
[----:B------:R-:W-:Y:S05]  /*0ab0*/  BRA `(.L_x_13) ;  /* 0x0000000000107947 */ /* 0x000fea0003800000 */
.L_x_12:
[----:B------:R-:W-:Y:S02]  /*0ac0*/  UPLOP3.LUT UP3, UPT, UPT, UPT, UPT, 0x40, 0x4 ;  /* 0x000000000004789c */ /* 0x000fe40003f6e870 */
[----:B------:R-:W-:Y:S02]  /*0ad0*/  UPLOP3.LUT UP2, UPT, UPT, UPT, UPT, 0x80, 0x8 ;  /* 0x000000000008789c */ /* 0x000fe40003f4f070 */
[----:B------:R-:W-:Y:S02]  /*0ae0*/  UPLOP3.LUT UP1, UPT, UPT, UPT, UPT, 0x40, 0x4 ;  /* 0x000000000004789c */ /* 0x000fe40003f2e870 */
[----:B------:R-:W-:Y:S02]  /*0af0*/  UPLOP3.LUT UP0, UPT, UPT, UPT, UPT, 0x80, 0x8 ;  /* 0x000000000008789c */ /* 0x000fe40003f0f070 */
.L_x_13:
[----:B------:R-:W5:Y:S02]  /*0b00*/  SHFL.IDX PT, R2, R63, RZ, 0x1f ;  /* 0x00001fff3f027589 */ /* 0x000f6400000e0000 */
[----:B-----5:R-:W-:-:S13]  /*0b10*/  ISETP.NE.AND P1, PT, R2, RZ, PT ;  /* 0x000000ff0200720c */ /* 0x020fda0003f25270 */
[----:B------:R-:W-:Y:S05]  /*0b20*/  @P1 BRA `(.L_x_14) ;  /* 0x0000000000401947 */ /* 0x000fea0003800000 */
[----:B-1----:R-:W1:Y:S01]  /*0b30*/  S2UR UR5, SR_CgaCtaId ;  /* 0x00000000000579c3 */ /* 0x002e620000008800 */
        /* <DEDUP_REMOVED lines=8> */
[----:B-1----:R1:W1:Y:S01]  /*0bc0*/  SYNCS.EXCH.64 URZ, [UR5+0x14020], UR6 ;  /* 0x0140200605ff75b2 */ /* 0x0022620008000100 */
[----:B------:R1:W1:Y:S01]  /*0bd0*/  SYNCS.EXCH.64 URZ, [UR5+0x14038], UR6 ;  /* 0x0140380605ff75b2 */ /* 0x0002620008000100 */
[----:B------:R1:W1:Y:S01]  /*0be0*/  SYNCS.EXCH.64 URZ, [UR5+0x14028], UR6 ;  /* 0x0140280605ff75b2 */ /* 0x0002620008000100 */
[----:B------:R1:W1:Y:S01]  /*0bf0*/  SYNCS.EXCH.64 URZ, [UR5+0x14040], UR6 ;  /* 0x0140400605ff75b2 */ /* 0x0002620008000100 */
[----:B------:R1:W1:Y:S01]  /*0c00*/  SYNCS.EXCH.64 URZ, [UR5+0x14030], UR6 ;  /* 0x0140300605ff75b2 */ /* 0x0002620008000100 */
[----:B------:R1:W1:Y:S01]  /*0c10*/  SYNCS.EXCH.64 URZ, [UR5+0x14048], UR6 ;  /* 0x0140480605ff75b2 */ /* 0x0002620008000100 */
[----:B------:R-:W-:Y:S01]  /*0c20*/  NOP ;  /* 0x0000000000007918 */ /* 0x000fe20000000000 */
.L_x_14:
[----:B------:R-:W5:Y:S01]  /*0c30*/  SHFL.IDX PT, R2, R63, RZ, 0x1f ;  /* 0x00001fff3f027589 */ /* 0x000f6200000e0000 */
[----:B------:R-:W-:Y:S01]  /*0c40*/  NOP ;  /* 0x0000000000007918 */ /* 0x000fe20000000000 */
[----:B-----5:R-:W-:-:S13]  /*0c50*/  ISETP.NE.AND P1, PT, R2, RZ, PT ;  /* 0x000000ff0200720c */ /* 0x020fda0003f25270 */
[----:B------:R-:W-:Y:S05]  /*0c60*/  @P1 BRA `(.L_x_15) ;  /* 0x0000000000401947 */ /* 0x000fea0003800000 */
[----:B-1----:R-:W1:Y:S01]  /*0c70*/  S2UR UR6, SR_CgaCtaId ;  /* 0x00000000000679c3 */ /* 0x002e620000008800 */
[----:B------:R-:W-:Y:S01]  /*0c80*/  UMOV UR7, 0x400 ;  /* 0x0000040000077882 */ /* 0x000fe20000000000 */
[----:B------:R-:W-:Y:S01]  /*0c90*/  UMOV UR5, 0x1 ;  /* 0x0000000100057882 */ /* 0x000fe20000000000 */
[----:B------:R-:W-:Y:S01]  /*0ca0*/  UMOV UR4, 0x80 ;  /* 0x0000008000047882 */ /* 0x000fe20000000000 */
[----:B------:R-:W-:-:S04]  /*0cb0*/  UIADD3 UR8, UPT, UPT, -UR5, 0x100000, URZ ;  /* 0x0010000005087890 */ /* 0x000fc8000fffe1ff */
[----:B------:R-:W-:Y:S02]  /*0cc0*/  USHF.L.U32 UR9, UR8, 0xb, URZ ;  /* 0x0000000b08097899 */ /* 0x000fe400080006ff */
[----:B------:R-:W-:Y:S02]  /*0cd0*/  USHF.L.U32 UR8, UR8, 0x1, URZ ;  /* 0x0000000108087899 */ /* 0x000fe400080006ff */
[----:B------:R-:W-:-:S04]  /*0ce0*/  UIADD3 UR4, UPT, UPT, -UR4, 0x100000, URZ ;  /* 0x0010000004047890 */ /* 0x000fc8000fffe1ff */
[----:B------:R-:W-:Y:S02]  /*0cf0*/  USHF.L.U32 UR5, UR4, 0xb, URZ ;  /* 0x0000000b04057899 */ /* 0x000fe400080006ff */
[----:B------:R-:W-:Y:S01]  /*0d00*/  USHF.L.U32 UR4, UR4, 0x1, URZ ;  /* 0x0000000104047899 */ /* 0x000fe200080006ff */
[----:B------:R-:W-:Y:S01]  /*0d10*/  ELECT P1, URZ, PT ;  /* 0x0000000000ff782f */ /* 0x000fe20003820000 */
[----:B-1----:R-:W-:Y:S01]  /*0d20*/  ULEA UR6, UR6, UR7, 0x18 ;  /* 0x0000000706067291 */ /* 0x002fe2000f8ec0ff */
[----:B------:R-:W1:Y:S11]  /*0d30*/  FENCE.VIEW.ASYNC.S ;  /* 0x00000000000073c6 */ /* 0x000e760000000000 */
[----:B-1----:R1:W1:Y:S01]  /*0d40*/  SYNCS.EXCH.64 URZ, [UR6+0x14050], UR8 ;  /* 0x0140500806ff75b2 */ /* 0x0022620008000100 */
[----:B------:R1:W1:Y:S01]  /*0d50*/  SYNCS.EXCH.64 URZ, [UR6+0x14058], UR4 ;  /* 0x0140580406ff75b2 */ /* 0x0002620008000100 */
[----:B------:R-:W-:Y:S01]  /*0d60*/  NOP ;  /* 0x0000000000007918 */ /* 0x000fe20000000000 */
.L_x_15:
[----:B------:R-:W5:Y:S01]  /*0d70*/  SHFL.IDX PT, R2, R63, RZ, 0x1f ;  /* 0x00001fff3f027589 */ /* 0x000f6200000e0000 */
[----:B-1----:R-:W-:Y:S01]  /*0d80*/  UP2UR UR4, UPR, URZ, 0x1 ;  /* 0x00000001ff047883 */ /* 0x002fe20008000000 */
[----:B------:R-:W-:Y:S01]  /*0d90*/  ISETP.NE.AND P2, PT, R0, 0x2, PT ;  /* 0x000000020000780c */ /* 0x000fe20003f45270 */
[----:B------:R-:W-:Y:S01]  /*0da0*/  UISETP.NE.AND UP0, UPT, UR50, URZ, UPT ;  /* 0x000000ff3200728c */ /* 0x000fe2000bf05270 */
[----:B------:R-:W-:Y:S01]  /*0db0*/  NOP ;  /* 0x0000000000007918 */ /* 0x000fe20000000000 */
[----:B------:R-:W-:Y:S02]  /*0dc0*/  USEL UR41, URZ, 0x2, !UP4 ;  /* 0x00000002ff297887 */ /* 0x000fe4000e000000 */
[----:B------:R-:W-:Y:S02]  /*0dd0*/  USEL UR42, URZ, 0x2, !UP0 ;  /* 0x00000002ff2a7887 */ /* 0x000fe4000c000000 */
[----:B------:R-:W-:Y:S02]  /*0de0*/  UISETP.NE.AND UP0, UPT, UR4, URZ, UPT ;  /* 0x000000ff0400728c */ /* 0x000fe4000bf05270 */
[----:B------:R-:W-:-:S02]  /*0df0*/  USEL UR42, UR42, 0x1, !UP5 ;  /* 0x000000012a2a7887 */ /* 0x000fc4000e800000 */
[----:B------:R-:W-:Y:S01]  /*0e00*/  USEL UR41, UR41, 0x1, !UP5 ;  /* 0x0000000129297887 */ /* 0x000fe2000e800000 */
[----:B-----5:R-:W-:-:S13]  /*0e10*/  ISETP.NE.AND P1, PT, R2, RZ, PT ;  /* 0x000000ff0200720c */ /* 0x020fda0003f25270 */
[----:B------:R-:W-:Y:S05]  /*0e20*/  @P1 BRA `(.L_x_16) ;  /* 0x0000000000401947 */ /* 0x000fea0003800000 */
[----:B------:R-:W1:Y:S01]  /*0e30*/  S2UR UR6, SR_CgaCtaId ;  /* 0x00000000000679c3 */ /* 0x000e620000008800 */
        /* <DEDUP_REMOVED lines=15> */
.L_x_16:
[----:B------:R-:W-:Y:S01]  /*0f30*/  NOP ;  /* 0x0000000000007918 */ /* 0x000fe20000000000 */
[----:B------:R-:W-:Y:S05]  /*0f40*/  @!P2 BRA `(.L_x_17) ;  /* 0x000000000024a947 */ /* 0x000fea0003800000 */
[----:B------:R-:W-:Y:S01]  /*0f50*/  ISETP.NE.AND P1, PT, R0, RZ, PT ;  /* 0x000000ff0000720c */ /* 0x000fe20003f25270 */
[----:B-1----:R-:W-:Y:S02]  /*0f60*/  UP2UR UR4, UPR, URZ, 0x1 ;  /* 0x00000001ff047883 */ /* 0x002fe40008000000 */
[----:B------:R-:W-:Y:S01]  /*0f70*/  UPLOP3.LUT UP0, UPT, UPT, UPT, UPT, 0x80, 0x8 ;  /* 0x000000000008789c */ /* 0x000fe20003f0f070 */
[----:B------:R-:W-:-:S03]  /*0f80*/  UMOV UR7, URZ ;  /* 0x000000ff00077c82 */ /* 0x000fc60008000000 */
[----:B------:R-:W-:Y:S02]  /*0f90*/  UP2UR UR37, UPR, URZ, 0x1 ;  /* 0x00000001ff257883 */ /* 0x000fe40008000000 */
[----:B------:R-:W-:-:S04]  /*0fa0*/  UISETP.NE.AND UP0, UPT, UR4, URZ, UPT ;  /* 0x000000ff0400728c */ /* 0x000fc8000bf05270 */
[----:B------:R-:W-:Y:S07]  /*0fb0*/  @P1 BRA `(.L_x_18) ;  /* 0x00000000001c1947 */ /* 0x000fee0003800000 */
[----:B------:R-:W-:Y:S01]  /*0fc0*/  UMOV UR7, 0x1 ;  /* 0x0000000100077882 */ /* 0x000fe20000000000 */
[----:B------:R-:W-:Y:S05]  /*0fd0*/  BRA `(.L_x_18) ;  /* 0x0000000000147947 */ /* 0x000fea0003800000 */
.L_x_17:
[----:B-1----:R-:W-:Y:S02]  /*0fe0*/  UP2UR UR4, UPR, URZ, 0x1 ;  /* 0x00000001ff047883 */ /* 0x002fe40008000000 */
[----:B------:R-:W-:Y:S01]  /*0ff0*/  UPLOP3.LUT UP0, UPT, UPT, UPT, UPT, 0x40, 0x4 ;  /* 0x000000000004789c */ /* 0x000fe20003f0e870 */
[----:B------:R-:W-:-:S03]  /*1000*/  UMOV UR7, 0x2 ;  /* 0x0000000200077882 */ /* 0x000fc60000000000 */
[----:B------:R-:W-:Y:S02]  /*1010*/  UP2UR UR37, UPR, URZ, 0x1 ;  /* 0x00000001ff257883 */ /* 0x000fe40008000000 */
[----:B------:R-:W-:Y:S02]  /*1020*/  UISETP.NE.AND UP0, UPT, UR4, URZ, UPT ;  /* 0x000000ff0400728c */ /* 0x000fe4000bf05270 */
.L_x_18:
[----:B------:R-:W1:Y:S02]  /*1030*/  SHFL.IDX PT, R2, R63, RZ, 0x1f ;  /* 0x00001fff3f027589 */ /* 0x000e6400000e0000 */
[----:B-1----:R-:W-:-:S13]  /*1040*/  ISETP.NE.AND P1, PT, R2, RZ, PT ;  /* 0x000000ff0200720c */ /* 0x002fda0003f25270 */
[----:B------:R-:W-:Y:S05]  /*1050*/  @P1 BRA `(.L_x_19) ;  /* 0x0000000000301947 */ /* 0x000fea0003800000 */
[----:B------:R-:W1:Y:S01]  /*1060*/  S2UR UR5, SR_CgaCtaId ;  /* 0x00000000000579c3 */ /* 0x000e620000008800 */
[----:B------:R-:W-:Y:S01]  /*1070*/  UMOV UR6, 0x400 ;  /* 0x0000040000067882 */ /* 0x000fe20000000000 */
[----:B------:R-:W-:Y:S01]  /*1080*/  UMOV UR4, 0x80 ;  /* 0x0000008000047882 */ /* 0x000fe20000000000 */
[----:B------:R-:W-:Y:S01]  /*1090*/  ELECT P1, URZ, PT ;  /* 0x0000000000ff782f */ /* 0x000fe20003820000 */
[----:B------:R-:W-:-:S04]  /*10a0*/  UIADD3 UR8, UPT, UPT, -UR4, 0x100000, URZ ;  /* 0x0010000004087890 */ /* 0x000fc8000fffe1ff */
[----:B------:R-:W-:Y:S02]  /*10b0*/  USHF.L.U32 UR9, UR8, 0xb, URZ ;  /* 0x0000000b08097899 */ /* 0x000fe400080006ff */
[----:B------:R-:W-:Y:S02]  /*10c0*/  USHF.L.U32 UR8, UR8, 0x1, URZ ;  /* 0x0000000108087899 */ /* 0x000fe400080006ff */
[----:B-1----:R-:W-:Y:S01]  /*10d0*/  ULEA UR5, UR5, UR6, 0x18 ;  /* 0x0000000605057291 */ /* 0x002fe2000f8ec0ff */
[----:B------:R-:W1:Y:S11]  /*10e0*/  FENCE.VIEW.ASYNC.S ;  /* 0x00000000000073c6 */ /* 0x000e760000000000 */
[----:B-1----:R1:W1:Y:S01]  /*10f0*/  SYNCS.EXCH.64 URZ, [UR5+0x14070], UR8 ;  /* 0x0140700805ff75b2 */ /* 0x0022620008000100 */
[----:B------:R1:W1:Y:S01]  /*1100*/  SYNCS.EXCH.64 URZ, [UR5+0x14078], UR8 ;  /* 0x0140780805ff75b2 */ /* 0x0002620008000100 */
[----:B------:R-:W-:Y:S01]  /*1110*/  NOP ;  /* 0x0000000000007918 */ /* 0x000fe20000000000 */
.L_x_19:
[----:B------:R-:W-:Y:S01]  /*1120*/  NOP ;  /* 0x0000000000007918 */ /* 0x000fe20000000000 */
[----:B------:R-:W-:Y:S05]  /*1130*/  @!P2 BRA `(.L_x_20) ;  /* 0x000000000024a947 */ /* 0x000fea0003800000 */
[----:B------:R-:W-:Y:S01]  /*1140*/  ISETP.NE.AND P1, PT, R0, 0x1, PT ;  /* 0x000000010000780c */ /* 0x000fe20003f25270 */
[----:B------:R-:W-:Y:S02]  /*1150*/  UP2UR UR4, UPR, URZ, 0x1 ;  /* 0x00000001ff047883 */ /* 0x000fe40008000000 */
[----:B------:R-:W-:Y:S01]  /*1160*/  UPLOP3.LUT UP0, UPT, UPT, UPT, UPT, 0x80, 0x8 ;  /* 0x000000000008789c */ /* 0x000fe20003f0f070 */
[----:B------:R-:W-:-:S03]  /*1170*/  UMOV UR6, URZ ;  /* 0x000000ff00067c82 */ /* 0x000fc60008000000 */
[----:B------:R-:W-:Y:S02]  /*1180*/  UP2UR UR36, UPR, URZ, 0x1 ;  /* 0x00000001ff247883 */ /* 0x000fe40008000000 */
[----:B------:R-:W-:-:S04]  /*1190*/  UISETP.NE.AND UP0, UPT, UR4, URZ, UPT ;  /* 0x000000ff0400728c */ /* 0x000fc8000bf05270 */
[----:B------:R-:W-:Y:S07]  /*11a0*/  @P1 BRA `(.L_x_21) ;  /* 0x00000000001c1947 */ /* 0x000fee0003800000 */
[----:B------:R-:W-:Y:S01]  /*11b0*/  UMOV UR6, 0x1 ;  /* 0x0000000100067882 */ /* 0x000fe20000000000 */
[----:B------:R-:W-:Y:S05]  /*11c0*/  BRA `(.L_x_21) ;  /* 0x0000000000147947 */ /* 0x000fea0003800000 */
.L_x_20:
[----:B------:R-:W-:Y:S02]  /*11d0*/  UP2UR UR4, UPR, URZ, 0x1 ;  /* 0x00000001ff047883 */ /* 0x000fe40008000000 */
[----:B------:R-:W-:Y:S01]  /*11e0*/  UPLOP3.LUT UP0, UPT, UPT, UPT, UPT, 0x40, 0x4 ;  /* 0x000000000004789c */ /* 0x000fe20003f0e870 */
[----:B------:R-:W-:-:S03]  /*11f0*/  UMOV UR6, 0x2 ;  /* 0x0000000200067882 */ /* 0x000fc60000000000 */
[----:B------:R-:W-:Y:S02]  /*1200*/  UP2UR UR36, UPR, URZ, 0x1 ;  /* 0x00000001ff247883 */ /* 0x000fe40008000000 */
[----:B------:R-:W-:Y:S02]  /*1210*/  UISETP.NE.AND UP0, UPT, UR4, URZ, UPT ;  /* 0x000000ff0400728c */ /* 0x000fe4000bf05270 */
.L_x_21:
        /* <DEDUP_REMOVED lines=14> */
[----:B------:R-:W-:Y:S01]  /*1300*/  NOP ;  /* 0x0000000000007918 */ /* 0x000fe20000000000 */
.L_x_22:
        /* <DEDUP_REMOVED lines=19> */
[----:B------:R1:W1:Y:S01]  /*1440*/  SYNCS.EXCH.64 URZ, [UR8+0x14098], UR10 ;  /* 0x0140980a08ff75b2 */ /* 0x0002620008000100 */
[----:B------:R1:W1:Y:S01]  /*1450*/  SYNCS.EXCH.64 URZ, [UR8+0x140a8], UR4 ;  /* 0x0140a80408ff75b2 */ /* 0x0002620008000100 */
[----:B------:R-:W-:Y:S01]  /*1460*/  NOP ;  /* 0x0000000000007918 */ /* 0x000fe20000000000 */
.L_x_23:
        /* <DEDUP_REMOVED lines=22> */
.L_x_24:
[----:B------:R-:W5:Y:S01]  /*15d0*/  SHFL.IDX PT, R2, R63, RZ, 0x1f ;  /* 0x00001fff3f027589 */ /* 0x000f6200000e0000 */
[----:B------:R-:W-:Y:S01]  /*15e0*/  NOP ;  /* 0x0000000000007918 */ /* 0x000fe20000000000 */
        /* <DEDUP_REMOVED lines=14> */
.L_x_25:
[----:B------:R-:W-:Y:S01]  /*16d0*/  ISETP.GT.AND P1, PT, R0, 0x3, PT ;  /* 0x000000030000780c */ /* 0x000fe20003f24270 */
[----:B------:R-:W-:Y:S01]  /*16e0*/  NOP ;  /* 0x0000000000007918 */ /* 0x000fe20000000000 */
[----:B------:R-:W-:Y:S01]  /*16f0*/  USEL UR49, URZ, 0x1, UP4 ;  /* 0x00000001ff317887 */ /* 0x000fe2000a000000 */
[----:B-1234-:R-:W-:Y:S10]  /*1700*/  BAR.SYNC.DEFER_BLOCKING 0x0 ;  /* 0x0000000000007b1d */ /* 0x01eff40000010000 */
[----:B------:R-:W-:Y:S05]  /*1710*/  @P1 BRA `(.L_x_26) ;  /* 0x0000010400381947 */ /* 0x000fea0003800000 */
[----:B------:R-:W-:-:S13]  /*1720*/  ISETP.GE.U32.AND P0, PT, R0, 0x2, PT ;  /* 0x000000020000780c */ /* 0x000fda0003f06070 */
[----:B------:R-:W-:Y:S05]  /*1730*/  @!P0 BRA `(.L_x_27) ;  /* 0x000000b800508947 */ /* 0x000fea0003800000 */
[----:B------:R-:W-:Y:S05]  /*1740*/  @!P2 BRA `(.L_x_28) ;  /* 0x000000280060a947 */ /* 0x000fea0003800000 */
[----:B------:R-:W-:-:S08]  /*1750*/  NOP ;  /* 0x0000000000007918 */ /* 0x000fd00000000000 */
[----:B------:R-:W1:-:S00]  /*1760*/  USETMAXREG.DEALLOC.CTAPOOL 0x20 ;  /* 0x00000020000079c8 */ /* 0x000e4000080e0500 */
[----:B------:R-:W2:Y:S08]  /*1770*/  S2UR UR4, SR_CTAID.X ;  /* 0x00000000000479c3 */ /* 0x000eb00000002500 */
[----:B-1----:R-:W1:Y:S01]  /*1780*/  LDC R0, c[0x0][0x380] ;  /* 0x0000e000ff007b82 */ /* 0x002e620000000800 */
[----:B--2---:R-:W-:-:S06]  /*1790*/  USHF.L.U32 UR4, UR4, 0x8, URZ ;  /* 0x0000000804047899 */ /* 0x004fcc00080006ff */
[----:B-1----:R-:W-:-:S13]  /*17a0*/  ISETP.LE.U32.AND P0, PT, R0, UR4, PT ;  /* 0x0000000400007c0c */ /* 0x002fda000bf03070 */
[----:B------:R-:W-:Y:S05]  /*17b0*/  @P0 EXIT ;  /* 0x000000000000094d */ /* 0x000fea0003800000 */
[----:B------:R-:W1:Y:S01]  /*17c0*/  S2UR UR4, SR_CgaCtaId ;  /* 0x00000000000479c3 */ /* 0x000e620000008800 */
[----:B------:R-:W-:Y:S01]  /*17d0*/  UMOV UR6, 0x40 ;  /* 0x0000004000067882 */ /* 0x000fe20000000000 */
[----:B------:R-:W-:Y:S01]  /*17e0*/  NOP ;  /* 0x0000000000007918 */ /* 0x000fe20000000000 */
[----:B------:R-:W-:Y:S01]  /*17f0*/  UMOV UR5, 0x400 ;  /* 0x0000040000057882 */ /* 0x000fe20000000000 */
[----:B-1----:R-:W-:Y:S02]  /*1800*/  ULEA UR6, UR4, UR6, 0x18 ;  /* 0x0000000604067291 */ /* 0x002fe4000f8ec0ff */
[----:B------:R-:W-:-:S07]  /*1810*/  ULEA UR4, UR4, UR5, 0x18 ;  /* 0x0000000504047291 */ /* 0x000fce000f8ec0ff */
[----:B------:R-:W1:Y:S02]  /*1820*/  LDS.U8 R0, [UR6+0x1c] ;  /* 0x00001c06ff007984 */ /* 0x000e640008000000 */
[----:B-1----:R-:W-:-:S13]  /*1830*/  ISETP.NE.AND P0, PT, R0, RZ, PT ;  /* 0x000000ff0000720c */ /* 0x002fda0003f05270 */
[----:B------:R-:W-:Y:S05]  /*1840*/  @P0 BRA `(.L_x_29) ;  /* 0x0000000000580947 */ /* 0x000fea0003800000 */
[----:B------:R-:W-:-:S13]  /*1850*/  ELECT P0, URZ, PT ;  /* 0x0000000000ff782f */ /* 0x000fda0003800000 */
[----:B------:R-:W-:Y:S05]  /*1860*/  @!P0 BRA `(.L_x_30) ;  /* 0x0000000000608947 */ /* 0x000fea0003800000 */
[----:B------:R-:W-:Y:S01]  /*1870*/  UMOV UR5, 0x10 ;  /* 0x0000001000057882 */ /* 0x000fe20000000000 */
[----:B------:R-:W-:Y:S01]  /*1880*/  HFMA2 R2, -RZ, RZ, 0, 5.9604644775390625e-08 ;  /* 0x00000001ff027431 */ /* 0x000fe200000001ff */
[----:B------:R-:W-:-:S03]  /*1890*/  MOV R3, 0xffff ;  /* 0x0000ffff00037802 */ /* 0x000fc60000000f00 */
[----:B------:R-:W-:Y:S04]  /*18a0*/  DEPBAR.LE SB1, 0x36 ;  /* 0x00009d800000791a */ /* 0x000fe80000000000 */
[----:B------:R-:W1:Y:S02]  /*18b0*/  UTCATOMSWS.FIND_AND_SET.ALIGN UP0, UR5, UR5 ;  /* 0x00000005000575e3 */ /* 0x000e640008000800 */
[----:B-1----:R-:W-:Y:S01]  /*18c0*/  MOV R0, UR5 ;  /* 0x0000000500007c02 */ /* 0x002fe20008000f00 */
[----:B------:R-:W-:Y:S06]  /*18d0*/  BRA.U UP0, `(.L_x_31) ;  /* 0x0000000100187547 */ /* 0x000fec000b800000 */
.L_x_32:
[----:B------:R-:W-:Y:S05]  /*18e0*/  NANOSLEEP 0x64 ;  /* 0x000000640000795d */ /* 0x000fea0003800000 */
[----:B------:R-:W-:-:S05]  /*18f0*/  UMOV UR5, 0x10 ;  /* 0x0000001000057882 */ /* 0x000fca0000000000 */
[----:B------:R-:W-:Y:S04]  /*1900*/  DEPBAR.LE SB1, 0x36 ;  /* 0x00009d800000791a */ /* 0x000fe80000000000 */
[----:B------:R-:W1:Y:S02]  /*1910*/  UTCATOMSWS.FIND_AND_SET.ALIGN UP0, UR5, UR5 ;  /* 0x00000005000575e3 */ /* 0x000e640008000800 */
[----:B-1----:R-:W-:Y:S01]  /*1920*/  MOV R0, UR5 ;  /* 0x0000000500007c02 */ /* 0x002fe20008000f00 */
[----:B------:R-:W-:Y:S05]  /*1930*/  BRA.U !UP0, `(.L_x_32) ;  /* 0xfffffffd08e87547 */ /* 0x000fea000b83ffff */
.L_x_31:
[-C--:B------:R-:W-:Y:S02]  /*1940*/  SHF.L.U32 R3, R3, R0.reuse, RZ ;  /* 0x0000000003037219 */ /* 0x080fe400000006ff */
[----:B------:R-:W-:Y:S01]  /*1950*/  SHF.L.U32 R2, R2, R0, RZ ;  /* 0x0000000002027219 */ /* 0x000fe200000006ff */
[----:B------:R-:W-:Y:S02]  /*1960*/  IMAD.SHL.U32 R0, R0, 0x20, RZ ;  /* 0x0000002000007824 */ /* 0x000fe400078e00ff */
[----:B------:R1:W-:Y:S04]  /*1970*/  ATOMS.OR RZ, [UR6+0x14], R3 ;  /* 0x00001403ffff798c */ /* 0x0003e8000b000006 */
[----:B------:R1:W-:Y:S04]  /*1980*/  ATOMS.OR RZ, [UR6+0x18], R2 ;  /* 0x00001802ffff798c */ /* 0x0003e8000b000006 */
[----:B------:R1:W-:Y:S01]  /*1990*/  STS [UR4+0x140e0], R0 ;  /* 0x0140e000ff007988 */ /* 0x0003e20008000804 */
[----:B------:R-:W-:Y:S05]  /*19a0*/  BRA `(.L_x_30) ;  /* 0x0000000000107947 */ /* 0x000fea0003800000 */
.L_x_29:
[----:B------:R-:W-:Y:S02]  /*19b0*/  MOV R0, 0xffffffff ;  /* 0xffffffff00007802 */ /* 0x000fe40000000f00 */
[----:B------:R-:W-:-:S03]  /*19c0*/  MOV R2, 0x19f0 ;  /* 0x000019f000027802 */ /* 0x000fc60000000f00 */
[----:B------:R1:W-:Y:S04]  /*19d0*/  STS [UR4+0x140e0], R0 ;  /* 0x0140e000ff007988 */ /* 0x0003e80008000804 */
[----:B-1----:R-:W-:Y:S05]  /*19e0*/  CALL.REL.NOINC `($__internal_1_$__cuda_sm10x_tcgen05_guardrail_trap_phase_invalid_during_alloc) ;  /* 0x0000013800f87944 */ /* 0x002fea0003c00000 */
.L_x_30:
[----:B------:R-:W-:Y:S05]  /*19f0*/  WARPSYNC.ALL ;  /* 0x0000000000007948 */ /* 0x000fea0003800000 */
[----:B------:R-:W2:Y:S02]  /*1a00*/  LDCU UR8, c[0x0][0x384] ;  /* 0x00007080ff0877ac */ /* 0x000ea40008000800 */
[----:B--2---:R-:W-:Y:S01]  /*1a10*/  ISETP.NE.AND P0, PT, RZ, UR8, PT ;  /* 0x00000008ff007c0c */ /* 0x004fe2000bf05270 */
[----:B------:R-:W-:-:S12]  /*1a20*/  NOP ;  /* 0x0000000000007918 */ /* 0x000fd80000000000 */
[----:B------:R-:W-:Y:S05]  /*1a30*/  @!P0 EXIT ;  /* 0x000000000000894d */ /* 0x000fea0003800000 */
[----:B------:R-:W-:Y:S01]  /*1a40*/  UIADD3 UR5, UPT, UPT, UR4, 0x8000, URZ ;  /* 0x0000800004057890 */ /* 0x000fe2000fffe0ff */
[----:B------:R-:W-:Y:S01]  /*1a50*/  BSSY.RECONVERGENT B0, `(.L_x_33) ;  /* 0x000000b000007945 */ /* 0x000fe20003800200 */
[----:B------:R-:W-:Y:S02]  /*1a60*/  USHF.R.U32.HI UR28, URZ, 0x4, UR4 ;  /* 0x00000004ff1c7899 */ /* 0x000fe40008011604 */
[----:B------:R-:W-:Y:S02]  /*1a70*/  USHF.R.U32.HI UR5, URZ, 0x4, UR5 ;  /* 0x00000004ff057899 */ /* 0x000fe40008011605 */
[----:B------:R-:W-:Y:S02]  /*1a80*/  ULOP3.LUT UR28, UR28, 0x3fff, URZ, 0xc0, !UPT ;  /* 0x00003fff1c1c7892 */ /* 0x000fe4000f8ec0ff */
[----:B------:R-:W-:Y:S02]  /*1a90*/  ULOP3.LUT UR5, UR5, 0x3fff, URZ, 0xc0, !UPT ;  /* 0x00003fff05057892 */ /* 0x000fe4000f8ec0ff */
[----:B------:R-:W-:-:S02]  /*1aa0*/  ULOP3.LUT UR28, UR28, 0x10000, URZ, 0xfc, !UPT ;  /* 0x000100001c1c7892 */ /* 0x000fc4000f8efcff */
[----:B------:R-:W-:Y:S01]  /*1ab0*/  ULOP3.LUT UR6, UR5, 0x10000, URZ, 0xfc, !UPT ;  /* 0x0001000005067892 */ /* 0x000fe2000f8efcff */
[----:B------:R-:W-:Y:S01]  /*1ac0*/  UMOV UR29, 0x40004040 ;  /* 0x40004040001d7882 */ /* 0x000fe20000000000 */
[----:B------:R-:W-:Y:S01]  /*1ad0*/  UMOV UR7, 0x40004040 ;  /* 0x4000404000077882 */ /* 0x000fe20000000000 */
[----:B------:R-:W-:Y:S06]  /*1ae0*/  @!P4 BRA `(.L_x_34) ;  /* 0x000000000004c947 */ /* 0x000fec0003800000 */
[----:B------:R-:W-:Y:S05]  /*1af0*/  BPT.TRAP 0x1 ;  /* 0x000000040000795c */ /* 0x000fea0000300000 */
.L_x_34:
[----:B------:R-:W-:Y:S05]  /*1b00*/  BSYNC.RECONVERGENT B0 ;  /* 0x0000000000007941 */ /* 0x000fea0003800200 */
.L_x_33:
[----:B-1----:R-:W-:-:S04]  /*1b10*/  SHF.L.U32 R3, RZ, 0x1f, RZ ;  /* 0x0000001fff037819 */ /* 0x002fc800000006ff */
[----:B------:R-:W1:Y:S02]  /*1b20*/  SYNCS.PHASECHK.TRANS64.TRYWAIT P0, [UR4+0x14000], R3 ;  /* 0x01400003ff0075a7 */ /* 0x000e640008001104 */
[----:B-1----:R-:W-:Y:S05]  /*1b30*/  @!P0 BRA `(.L_x_35) ;  /* 0x0000012400d88947 */ /* 0x002fea0003800000 */
.L_x_348:
[----:B------:R-:W-:Y:S05]  /*1b40*/  BRA.U !UP1, `(.L_x_36) ;  /* 0x0000000109047547 */ /* 0x000fea000b800000 */
[----:B------:R-:W-:Y:S05]  /*1b50*/  BPT.TRAP 0x1 ;  /* 0x000000040000795c */ /* 0x000fea0000300000 */
.L_x_36:
[----:B------:R-:W2:Y:S01]  /*1b60*/  SYNCS.PHASECHK.TRANS64.TRYWAIT P0, [UR4+0x14020], R3 ;  /* 0x01402003ff0075a7 */ /* 0x000ea20008001104 */
[----:B------:R-:W-:Y:S01]  /*1b70*/  ULOP3.LUT UR42, UR42, 0x1, URZ, 0xc0, !UPT ;  /* 0x000000012a2a7892 */ /* 0x000fe2000f8ec0ff */
[----:B--2---:R-:W-:Y:S11]  /*1b80*/  @!P0 BRA `(.L_x_37) ;  /* 0x0000012400dc8947 */ /* 0x004ff60003800000 */
.L_x_350:
[----:B------:R-:W-:-:S09]  /*1b90*/  UISETP.NE.U32.AND UP0, UPT, UR42, 0x1, UPT ;  /* 0x000000012a00788c */ /* 0x000fd2000bf05070 */
[----:B------:R-:W-:Y:S05]  /*1ba0*/  BRA.U !UP0, `(.L_x_38) ;  /* 0x0000000108047547 */ /* 0x000fea000b800000 */
[----:B------:R-:W-:Y:S05]  /*1bb0*/  BPT.TRAP 0x1 ;  /* 0x000000040000795c */ /* 0x000fea0000300000 */
.L_x_38:
[----:B------:R-:W-:Y:S01]  /*1bc0*/  IMAD.MOV.U32 R2, RZ, RZ, 0x1 ;  /* 0x00000001ff027424 */ /* 0x000fe200078e00ff */
[----:B------:R-:W-:Y:S01]  /*1bd0*/  UIADD3 UR10, UPT, UPT, UR6, 0x2, URZ ;  /* 0x00000002060a7890 */ /* 0x000fe2000fffe0ff */
[----:B------:R-:W-:-:S03]  /*1be0*/  CS2R R4, SRZ ;  /* 0x0000000000047805 */ /* 0x000fc6000001ff00 */
[----:B------:R-:W-:-:S04]  /*1bf0*/  SHF.L.U32 R2, R2, 0x1f, RZ ;  /* 0x0000001f02027819 */ /* 0x000fc800000006ff */
[----:B------:R-:W2:Y:S02]  /*1c00*/  SYNCS.PHASECHK.TRANS64.TRYWAIT P0, [UR4+0x14058], R2 ;  /* 0x01405802ff0075a7 */ /* 0x000ea40008001104 */
[----:B--2---:R-:W-:Y:S05]  /*1c10*/  @!P0 BRA `(.L_x_39) ;  /* 0x0000012400d08947 */ /* 0x004fea0003800000 */
.L_x_352:
[----:B------:R-:W-:Y:S01]  /*1c20*/  R2UR UR13, R4 ;  /* 0x00000000040d72ca */ /* 0x000fe200000e0000 */
[----:B------:R-:W-:Y:S01]  /*1c30*/  IMAD.MOV.U32 R4, RZ, RZ, RZ ;  /* 0x000000ffff047224 */ /* 0x000fe200078e00ff */
[----:B------:R-:W-:Y:S01]  /*1c40*/  R2UR UR12, R5 ;  /* 0x00000000050c72ca */ /* 0x000fe200000e0000 */
[----:B-1----:R-:W-:Y:S01]  /*1c50*/  IMAD.MOV.U32 R0, RZ, RZ, RZ ;  /* 0x000000ffff007224 */ /* 0x002fe200078e00ff */
[----:B------:R-:W-:Y:S02]  /*1c60*/  UIADD3 UR32, UPT, UPT, UR28, 0x2, URZ ;  /* 0x000000021c207890 */ /* 0x000fe4000fffe0ff */
[----:B------:R-:W-:Y:S01]  /*1c70*/  R2UR UR11, R4 ;  /* 0x00000000040b72ca */ /* 0x000fe200000e0000 */
[----:B------:R-:W-:Y:S01]  /*1c80*/  UIADD3 UR26, UPT, UPT, UR6, 0x4, URZ ;  /* 0x00000004061a7890 */ /* 0x000fe2000fffe0ff */
[----:B------:R-:W-:Y:S01]  /*1c90*/  R2UR UR9, R0 ;  /* 0x00000000000972ca */ /* 0x000fe200000e0000 */
[----:B------:R-:W-:Y:S02]  /*1ca0*/  UIADD3 UR30, UPT, UPT, UR28, 0x4, URZ ;  /* 0x000000041c1e7890 */ /* 0x000fe4000fffe0ff */
[----:B------:R-:W-:-:S02]  /*1cb0*/  UIADD3 UR14, UPT, UPT, UR6, 0x6, URZ ;  /* 0x00000006060e7890 */ /* 0x000fc4000fffe0ff */
[----:B------:R-:W-:Y:S01]  /*1cc0*/  UIADD3 UR24, UPT, UPT, UR28, 0x6, URZ ;  /* 0x000000061c187890 */ /* 0x000fe2000fffe0ff */
[----:B------:R-:W-:Y:S01]  /*1cd0*/  UMOV UR22, 0x0 ;  /* 0x0000000000167882 */ /* 0x000fe20000000000 */
[----:B------:R-:W-:Y:S01]  /*1ce0*/  UMOV UR23, 0x8200490 ;  /* 0x0820049000177882 */ /* 0x000fe20000000000 */
[----:B------:R-:W-:Y:S01]  /*1cf0*/  UMOV UR20, 0x0 ;  /* 0x0000000000147882 */ /* 0x000fe20000000000 */
[----:B------:R-:W-:Y:S01]  /*1d00*/  UMOV UR21, 0x8200490 ;  /* 0x0820049000157882 */ /* 0x000fe20000000000 */
[----:B------:R-:W-:Y:S01]  /*1d10*/  UMOV UR34, UR10 ;  /* 0x0000000a00227c82 */ /* 0x000fe20008000000 */
[----:B------:R-:W-:Y:S01]  /*1d20*/  UMOV UR35, 0x40004040 ;  /* 0x4000404000237882 */ /* 0x000fe20000000000 */
[----:B------:R-:W-:Y:S01]  /*1d30*/  UMOV UR33, 0x40004040 ;  /* 0x4000404000217882 */ /* 0x000fe20000000000 */
[----:B------:R-:W-:Y:S01]  /*1d40*/  UMOV UR27, 0x40004040 ;  /* 0x40004040001b7882 */ /* 0x000fe20000000000 */
[----:B------:R-:W-:Y:S01]  /*1d50*/  UMOV UR18, 0x0 ;  /* 0x0000000000127882 */ /* 0x000fe20000000000 */
[----:B------:R-:W-:Y:S01]  /*1d60*/  UMOV UR19, 0x8200490 ;  /* 0x0820049000137882 */ /* 0x000fe20000000000 */
[----:B------:R-:W-:Y:S01]  /*1d70*/  UMOV UR31, 0x40004040 ;  /* 0x40004040001f7882 */ /* 0x000fe20000000000 */
[----:B------:R1:W-:Y:S01]  /*1d80*/  UTCHMMA gdesc[UR28], gdesc[UR6], tmem[UR13], tmem[UR22], idesc[UR23], !UPT ;  /* 0x00ff16061c0075ea */ /* 0x0003e2000f80000d */
[----:B------:R-:W-:Y:S01]  /*1d90*/  UMOV UR15, 0x40004040 ;  /* 0x40004040000f7882 */ /* 0x000fe20000000000 */
[----:B------:R-:W-:Y:S01]  /*1da0*/  UMOV UR16, 0x0 ;  /* 0x0000000000107882 */ /* 0x000fe20000000000 */
[----:B------:R-:W-:Y:S01]  /*1db0*/  UMOV UR17, 0x8200490 ;  /* 0x0820049000117882 */ /* 0x000fe20000000000 */
[----:B------:R-:W-:Y:S01]  /*1dc0*/  UMOV UR25, 0x40004040 ;  /* 0x4000404000197882 */ /* 0x000fe20000000000 */
[----:B------:R1:W-:Y:S01]  /*1dd0*/  UTCHMMA gdesc[UR32], gdesc[UR34], tmem[UR12], tmem[UR20], idesc[UR21], UPT ;  /* 0x00ff1422200075ea */ /* 0x0003e2000b80000c */
[----:B------:R1:W-:Y:S01]  /*1de0*/  UTCHMMA gdesc[UR30], gdesc[UR26], tmem[UR11], tmem[UR18], idesc[UR19], UPT ;  /* 0x00ff121a1e0075ea */ /* 0x0003e2000b80000b */
[----:B------:R1:W-:Y:S01]  /*1df0*/  UTCHMMA gdesc[UR24], gdesc[UR14], tmem[UR9], tmem[UR16], idesc[UR17], UPT ;  /* 0x00ff100e180075ea */ /* 0x0003e2000b800009 */
[----:B------:R-:W-:-:S09]  /*1e00*/  UISETP.NE.AND UP4, UPT, UR42, URZ, UPT ;  /* 0x000000ff2a00728c */ /* 0x000fd2000bf85270 */
[----:B------:R-:W-:Y:S05]  /*1e10*/  BRA.U UP4, `(.L_x_40) ;  /* 0x0000000104047547 */ /* 0x000fea000b800000 */
[----:B-1----:R-:W-:Y:S05]  /*1e20*/  BPT.TRAP 0x1 ;  /* 0x000000040000795c */ /* 0x002fea0000300000 */
.L_x_40:
[----:B-1----:R-:W-:Y:S01]  /*1e30*/  UIADD3 UR9, UPT, UPT, UR4, 0x14050, URZ ;  /* 0x0001405004097890 */ /* 0x002fe2000fffe0ff */
[----:B------:R-:W-:Y:S08]  /*1e40*/  BSSY.RECONVERGENT B0, `(.L_x_41) ;  /* 0x0000004000007945 */ /* 0x000ff00003800200 */
[----:B------:R1:W-:Y:S01]  /*1e50*/  UTCBAR [UR9], URZ ;  /* 0x000000ff090073e9 */ /* 0x0003e200080000ff */
[----:B------:R-:W-:Y:S05]  /*1e60*/  @!P4 BRA `(.L_x_42) ;  /* 0x000000000004c947 */ /* 0x000fea0003800000 */
[----:B-1----:R-:W-:Y:S05]  /*1e70*/  BPT.TRAP 0x1 ;  /* 0x000000040000795c */ /* 0x002fea0000300000 */
.L_x_42:
[----:B-1----:R-:W-:Y:S05]  /*1e80*/  BSYNC.RECONVERGENT B0 ;  /* 0x0000000000007941 */ /* 0x002fea0003800200 */
.L_x_41:
[----:B------:R-:W1:Y:S01]  /*1e90*/  SYNCS.PHASECHK.TRANS64.TRYWAIT P0, [UR4+0x14008], R3 ;  /* 0x01400803ff0075a7 */ /* 0x000e620008001104 */
[----:B------:R-:W-:Y:S01]  /*1ea0*/  ULOP3.LUT UR41, UR41, 0x1, URZ, 0xc0, !UPT ;  /* 0x0000000129297892 */ /* 0x000fe2000f8ec0ff */
[----:B-1----:R-:W-:Y:S11]  /*1eb0*/  @!P0 BRA `(.L_x_43) ;  /* 0x0000012400408947 */ /* 0x002ff60003800000 */
.L_x_354:
[----:B------:R-:W-:-:S09]  /*1ec0*/  UISETP.NE.U32.AND UP0, UPT, UR41, 0x1, UPT ;  /* 0x000000012900788c */ /* 0x000fd2000bf05070 */
[----:B------:R-:W-:Y:S05]  /*1ed0*/  BRA.U !UP0, `(.L_x_44) ;  /* 0x0000000108047547 */ /* 0x000fea000b800000 */
[----:B------:R-:W-:Y:S05]  /*1ee0*/  BPT.TRAP 0x1 ;  /* 0x000000040000795c */ /* 0x000fea0000300000 */
.L_x_44:
[----:B------:R-:W2:Y:S01]  /*1ef0*/  SYNCS.PHASECHK.TRANS64.TRYWAIT P0, [UR4+0x14068], R2 ;  /* 0x01406802ff0075a7 */ /* 0x000ea20008001104 */
[----:B------:R-:W-:Y:S01]  /*1f00*/  HFMA2 R5, -RZ, RZ, 0, 7.62939453125e-06 ;  /* 0x00000080ff057431 */ /* 0x000fe200000001ff */
[----:B------:R-:W-:Y:S01]  /*1f10*/  MOV R4, 0x80 ;  /* 0x0000008000047802 */ /* 0x000fe20000000f00 */
[----:B------:R-:W-:Y:S01]  /*1f20*/  HFMA2 R6, -RZ, RZ, 0, 7.62939453125e-06 ;  /* 0x00000080ff067431 */ /* 0x000fe200000001ff */
[----:B--2---:R-:W-:Y:S06]  /*1f30*/  @!P0 BRA `(.L_x_45) ;  /* 0x0000012400388947 */ /* 0x004fec0003800000 */
.L_x_356:
[----:B-1----:R-:W-:Y:S01]  /*1f40*/  IMAD.MOV.U32 R0, RZ, RZ, 0x80 ;  /* 0x00000080ff007424 */ /* 0x002fe200078e00ff */
[----:B------:R-:W-:Y:S01]  /*1f50*/  R2UR UR13, R5 ;  /* 0x00000000050d72ca */ /* 0x000fe200000e0000 */
[----:B------:R-:W-:Y:S01]  /*1f60*/  UIADD3 UR22, UPT, UPT, UR28, 0x400, URZ ;  /* 0x000004001c167890 */ /* 0x000fe2000fffe0ff */
[----:B------:R-:W-:Y:S01]  /*1f70*/  R2UR UR12, R4 ;  /* 0x00000000040c72ca */ /* 0x000fe200000e0000 */
[----:B------:R-:W-:Y:S01]  /*1f80*/  UIADD3 UR20, UPT, UPT, UR28, 0x402, URZ ;  /* 0x000004021c147890 */ /* 0x000fe2000fffe0ff */
[----:B------:R-:W-:Y:S01]  /*1f90*/  R2UR UR11, R6 ;  /* 0x00000000060b72ca */ /* 0x000fe200000e0000 */
[----:B------:R-:W-:Y:S01]  /*1fa0*/  UIADD3 UR34, UPT, UPT, UR28, 0x404, URZ ;  /* 0x000004041c227890 */ /* 0x000fe2000fffe0ff */
[----:B------:R-:W-:Y:S01]  /*1fb0*/  R2UR UR9, R0 ;  /* 0x00000000000972ca */ /* 0x000fe200000e0000 */
[----:B------:R-:W-:Y:S01]  /*1fc0*/  UIADD3 UR32, UPT, UPT, UR28, 0x406, URZ ;  /* 0x000004061c207890 */ /* 0x000fe2000fffe0ff */
[----:B------:R-:W-:Y:S01]  /*1fd0*/  UMOV UR18, 0x0 ;  /* 0x0000000000127882 */ /* 0x000fe20000000000 */
        /* <DEDUP_REMOVED lines=10> */
[----:B------:R-:W-:Y:S01]  /*2080*/  UMOV UR36, UR14 ;  /* 0x0000000e00247c82 */ /* 0x000fe20008000000 */
        /* <DEDUP_REMOVED lines=12> */
.L_x_46:
[----:B-1----:R-:W-:-:S09]  /*2150*/  UIADD3 UR9, UPT, UPT, UR4, 0x14060, URZ ;  /* 0x0001406004097890 */ /* 0x002fd2000fffe0ff */
[----:B------:R1:W-:Y:S01]  /*2160*/  UTCBAR [UR9], URZ ;  /* 0x000000ff090073e9 */ /* 0x0003e200080000ff */
[----:B------:R-:W-:Y:S05]  /*2170*/  BRA.U !UP1, `(.L_x_47) ;  /* 0x0000000109047547 */ /* 0x000fea000b800000 */
[----:B-1----:R-:W-:Y:S05]  /*2180*/  BPT.TRAP 0x1 ;  /* 0x000000040000795c */ /* 0x002fea0000300000 */
.L_x_47:
[----:B-1----:R-:W-:-:S09]  /*2190*/  UIADD3 UR9, UPT, UPT, UR4, 0x14038, URZ ;  /* 0x0001403804097890 */ /* 0x002fd2000fffe0ff */
[----:B------:R1:W-:Y:S01]  /*21a0*/  UTCBAR [UR9], URZ ;  /* 0x000000ff090073e9 */ /* 0x0003e200080000ff */
[----:B------:R-:W-:Y:S05]  /*21b0*/  BRA.U !UP1, `(.L_x_48) ;  /* 0x0000000109047547 */ /* 0x000fea000b800000 */
[----:B-1----:R-:W-:Y:S05]  /*21c0*/  BPT.TRAP 0x1 ;  /* 0x000000040000795c */ /* 0x002fea0000300000 */
.L_x_48:
[----:B------:R-:W2:Y:S02]  /*21d0*/  SYNCS.PHASECHK.TRANS64.TRYWAIT P0, [UR4+0x14028], R3 ;  /* 0x01402803ff0075a7 */ /* 0x000ea40008001104 */
[----:B--2---:R-:W-:Y:S05]  /*21e0*/  @!P0 BRA `(.L_x_49) ;  /* 0x0000012000a48947 */ /* 0x004fea0003800000 */
.L_x_358:
[----:B------:R-:W-:Y:S05]  /*21f0*/  BRA.U UP5, `(.L_x_50) ;  /* 0x0000000105047547 */ /* 0x000fea000b800000 */
[----:B-1----:R-:W-:Y:S05]  /*2200*/  BPT.TRAP 0x1 ;  /* 0x000000040000795c */ /* 0x002fea0000300000 */
.L_x_50:
[----:B------:R-:W3:Y:S02]  /*2210*/  SYNCS.PHASECHK.TRANS64.TRYWAIT P0, [UR4+0x140a0], R2 ;  /* 0x0140a002ff0075a7 */ /* 0x000ee40008001104 */
[----:B---3--:R-:W-:Y:S05]  /*2220*/  @!P0 BRA `(.L_x_51) ;  /* 0x0000012000ac8947 */ /* 0x008fea0003800000 */
.L_x_360:
[----:B------:R-:W-:Y:S05]  /*2230*/  BRA.U UP4, `(.L_x_52) ;  /* 0x0000000104047547 */ /* 0x000fea000b800000 */
[----:B-1----:R-:W-:Y:S05]  /*2240*/  BPT.TRAP 0x1 ;  /* 0x000000040000795c */ /* 0x002fea0000300000 */
.L_x_52:
[----:B------:R-:W3:Y:S01]  /*2250*/  SYNCS.PHASECHK.TRANS64.TRYWAIT P0, [UR4+0x14058], R3 ;  /* 0x01405803ff0075a7 */ /* 0x000ee20008001104 */
[----:B------:R-:W-:Y:S01]  /*2260*/  HFMA2 R4, -RZ, RZ, 0, 1.52587890625e-05 ;  /* 0x00000100ff047431 */ /* 0x000fe200000001ff */
[----:B------:R-:W-:Y:S01]  /*2270*/  MOV R5, 0x20 ;  /* 0x0000002000057802 */ /* 0x000fe20000000f00 */
[----:B---3--:R-:W-:Y:S06]  /*2280*/  @!P0 BRA `(.L_x_53) ;  /* 0x0000012000ac8947 */ /* 0x008fec0003800000 */
.L_x_362:
[----:B--2---:R-:W-:Y:S01]  /*2290*/  IMAD.MOV.U32 R2, RZ, RZ, 0x28 ;  /* 0x00000028ff027424 */ /* 0x004fe200078e00ff */
[----:B------:R-:W-:Y:S01]  /*22a0*/  R2UR UR24, R4 ;  /* 0x00000000041872ca */ /* 0x000fe200000e0000 */
[----:B------:R-:W-:Y:S01]  /*22b0*/  IMAD.MOV.U32 R4, RZ, RZ, 0x30 ;  /* 0x00000030ff047424 */ /* 0x000fe200078e00ff */
        /* <DEDUP_REMOVED lines=10> */
[C---:B------:R-:W-:Y:S01]  /*2360*/  R2UR UR20, R3.reuse ;  /* 0x00000000031472ca */ /* 0x040fe200000e0000 */
[----:B------:R-:W-:Y:S01]  /*2370*/  UIADD3 UR62, UPT, UPT, UR5, 0x400, URZ ;  /* 0x00000400053e7890 */ /* 0x000fe2000fffe0ff */
[----:B------:R-:W-:Y:S01]  /*2380*/  R2UR UR18, R0 ;  /* 0x00000000001272ca */ /* 0x000fe200000e0000 */
[----:B------:R-:W-:Y:S01]  /*2390*/  UIADD3 UR60, UPT, UPT, UR5, 0x480, URZ ;  /* 0x00000480053c7890 */ /* 0x000fe2000fffe0ff */
[----:B------:R-:W-:Y:S01]  /*23a0*/  R2UR UR13, R2 ;  /* 0x00000000020d72ca */ /* 0x000fe200000e0000 */
[----:B------:R-:W-:Y:S01]  /*23b0*/  IMAD.MOV.U32 R2, RZ, RZ, 0x50 ;  /* 0x00000050ff027424 */ /* 0x000fe200078e00ff */
[----:B------:R-:W-:Y:S01]  /*23c0*/  R2UR UR15, R4 ;  /* 0x00000000040f72ca */ /* 0x000fe200000e0000 */
[----:B------:R-:W-:Y:S01]  /*23d0*/  UIADD3 UR58, UPT, UPT, UR5, 0x500, URZ ;  /* 0x00000500053a7890 */ /* 0x000fe2000fffe0ff */
[----:B------:R-:W-:Y:S01]  /*23e0*/  R2UR UR16, R3 ;  /* 0x00000000031072ca */ /* 0x000fe200000e0000 */
[----:B------:R-:W-:Y:S01]  /*23f0*/  UIADD3 UR56, UPT, UPT, UR5, 0x580, URZ ;  /* 0x0000058005387890 */ /* 0x000fe2000fffe0ff */
[----:B------:R-:W-:Y:S01]  /*2400*/  R2UR UR11, R2 ;  /* 0x00000000020b72ca */ /* 0x000fe200000e0000 */
[----:B------:R-:W-:Y:S01]  /*2410*/  IMAD.MOV.U32 R2, RZ, RZ, 0x58 ;  /* 0x00000058ff027424 */ /* 0x000fe200078e00ff */
[C---:B------:R-:W-:Y:S01]  /*2420*/  R2UR UR14, R0.reuse ;  /* 0x00000000000e72ca */ /* 0x040fe200000e0000 */
[----:B------:R-:W-:Y:S01]  /*2430*/  UIADD3 UR54, UPT, UPT, UR5, 0x600, URZ ;  /* 0x0000060005367890 */ /* 0x000fe2000fffe0ff */
[----:B------:R-:W-:Y:S01]  /*2440*/  R2UR UR12, R0 ;  /* 0x00000000000c72ca */ /* 0x000fe200000e0000 */
[----:B------:R-:W-:Y:S01]  /*2450*/  UIADD3 UR52, UPT, UPT, UR5, 0x680, URZ ;  /* 0x0000068005347890 */ /* 0x000fe2000fffe0ff */
[----:B-1----:R-:W-:Y:S01]  /*2460*/  R2UR UR9, R2 ;  /* 0x00000000020972ca */ /* 0x002fe200000e0000 */
[----:B------:R-:W-:Y:S01]  /*2470*/  UIADD3 UR50, UPT, UPT, UR5, 0x700, URZ ;  /* 0x0000070005327890 */ /* 0x000fe2000fffe0ff */
[----:B------:R-:W-:Y:S01]  /*2480*/  R2UR UR10, R0 ;  /* 0x00000000000a72ca */ /* 0x000fe200000e0000 */
[----:B------:R-:W-:Y:S01]  /*2490*/  UMOV UR46, 0x0 ;  /* 0x00000000002e7882 */ /* 0x000fe20000000000 */
[----:B------:R-:W-:Y:S01]  /*24a0*/  UMOV UR47, 0x8110490 ;  /* 0x08110490002f7882 */ /* 0x000fe20000000000 */
[----:B------:R-:W-:Y:S01]  /*24b0*/  UIADD3 UR48, UPT, UPT, UR5, 0x780, URZ ;  /* 0x0000078005307890 */ /* 0x000fe2000fffe0ff */
[----:B------:R-:W-:Y:S01]  /*24c0*/  UMOV UR63, 0x40004040 ;  /* 0x40004040003f7882 */ /* 0x000fe20000000000 */
[----:B------:R-:W-:Y:S01]  /*24d0*/  UMOV UR44, 0x0 ;  /* 0x00000000002c7882 */ /* 0x000fe20000000000 */
[----:B------:R-:W-:Y:S01]  /*24e0*/  UMOV UR45, 0x8110490 ;  /* 0x08110490002d7882 */ /* 0x000fe20000000000 */
[----:B------:R-:W-:Y:S01]  /*24f0*/  UMOV UR61, 0x40004040 ;  /* 0x40004040003d7882 */ /* 0x000fe20000000000 */
[----:B------:R-:W-:Y:S01]  /*2500*/  UMOV UR38, 0x0 ;  /* 0x0000000000267882 */ /* 0x000fe20000000000 */
[----:B------:R-:W-:Y:S01]  /*2510*/  UMOV UR39, 0x8110490 ;  /* 0x0811049000277882 */ /* 0x000fe20000000000 */
[----:B------:R-:W-:Y:S01]  /*2520*/  UMOV UR59, 0x40004040 ;  /* 0x40004040003b7882 */ /* 0x000fe20000000000 */
[----:B------:R1:W-:Y:S01]  /*2530*/  UTCHMMA tmem[UR23], gdesc[UR62], tmem[UR24], tmem[UR46], idesc[UR47], !UPT ;  /* 0x00ff2e3e170079ea */ /* 0x0003e2000f800018 */
[----:B------:R-:W-:Y:S01]  /*2540*/  UMOV UR36, 0x0 ;  /* 0x0000000000247882 */ /* 0x000fe20000000000 */
[----:B------:R-:W-:Y:S01]  /*2550*/  UMOV UR37, 0x8110490 ;  /* 0x0811049000257882 */ /* 0x000fe20000000000 */
[----:B------:R-:W-:Y:S01]  /*2560*/  UMOV UR57, 0x40004040 ;  /* 0x4000404000397882 */ /* 0x000fe20000000000 */
[----:B------:R1:W-:Y:S01]  /*2570*/  UTCHMMA tmem[UR21], gdesc[UR60], tmem[UR22], tmem[UR44], idesc[UR45], UPT ;  /* 0x00ff2c3c150079ea */ /* 0x0003e2000b800016 */
        /* <DEDUP_REMOVED lines=16> */
[----:B------:R1:W-:Y:S01]  /*2680*/  UTCHMMA tmem[UR11], gdesc[UR50], tmem[UR12], tmem[UR30], idesc[UR31], UPT ;  /* 0x00ff1e320b0079ea */ /* 0x0003e2000b80000c */
[----:B------:R1:W-:Y:S01]  /*2690*/  UTCHMMA tmem[UR9], gdesc[UR48], tmem[UR10], tmem[UR26], idesc[UR27], UPT ;  /* 0x00ff1a30090079ea */ /* 0x0003e2000b80000a */
[----:B------:R-:W-:Y:S05]  /*26a0*/  BRA.U UP5, `(.L_x_54) ;  /* 0x0000000105047547 */ /* 0x000fea000b800000 */
[----:B-1----:R-:W-:Y:S05]  /*26b0*/  BPT.TRAP 0x1 ;  /* 0x000000040000795c */ /* 0x002fea0000300000 */
.L_x_54:
[----:B-1----:R-:W-:Y:S01]  /*26c0*/  UIADD3 UR10, UPT, UPT, UR4, 0x14090, URZ ;  /* 0x00014090040a7890 */ /* 0x002fe2000fffe0ff */
[----:B------:R-:W-:Y:S01]  /*26d0*/  HFMA2 R0, -RZ, RZ, 0, 5.9604644775390625e-08 ;  /* 0x00000001ff007431 */ /* 0x000fe200000001ff */
[----:B------:R-:W-:Y:S01]  /*26e0*/  UISETP.GE.AND UP0, UPT, UR8, 0x81, UPT ;  /* 0x000000810800788c */ /* 0x000fe2000bf06270 */
[----:B------:R-:W-:Y:S01]  /*26f0*/  MOV R2, RZ ;  /* 0x000000ff00027202 */ /* 0x000fe20000000f00 */
[----:B------:R-:W-:Y:S01]  /*2700*/  UMOV UR9, URZ ;  /* 0x000000ff00097c82 */ /* 0x000fe20008000000 */
[----:B------:R-:W-:Y:S01]  /*2710*/  UMOV UR27, 0x400 ;  /* 0x00000400001b7882 */ /* 0x000fe20000000000 */
[----:B------:R-:W-:-:S03]  /*2720*/  UMOV UR26, 0x1 ;  /* 0x00000001001a7882 */ /* 0x000fc60000000000 */
[----:B------:R1:W-:Y:S02]  /*2730*/  UTCBAR [UR10], URZ ;  /* 0x000000ff0a0073e9 */ /* 0x0003e400080000ff */
[----:B------:R-:W-:Y:S05]  /*2740*/  BRA.U !UP0, `(.L_x_55) ;  /* 0x0000001108a47547 */ /* 0x000fea000b800000 */
[----:B------:R-:W-:Y:S01]  /*2750*/  UIADD3 UR8, UPT, UPT, UR8, 0x7f, URZ ;  /* 0x0000007f08087890 */ /* 0x000fe2000fffe0ff */
[----:B------:R-:W-:Y:S01]  /*2760*/  CS2R R2, SRZ ;  /* 0x0000000000027805 */ /* 0x000fe2000001ff00 */
[----:B------:R-:W-:Y:S01]  /*2770*/  IMAD.MOV.U32 R0, RZ, RZ, 0x1 ;  /* 0x00000001ff007424 */ /* 0x000fe200078e00ff */
[----:B------:R-:W-:Y:S01]  /*2780*/  MOV R4, RZ ;  /* 0x000000ff00047202 */ /* 0x000fe20000000f00 */
[----:B------:R-:W-:Y:S01]  /*2790*/  USHF.R.S32.HI UR25, URZ, 0x1f, UR8 ;  /* 0x0000001fff197899 */ /* 0x000fe20008011408 */
[----:B-1----:R-:W-:Y:S01]  /*27a0*/  UMOV UR10, 0x2 ;  /* 0x00000002000a7882 */ /* 0x002fe20000000000 */
[----:B------:R-:W-:Y:S02]  /*27b0*/  UMOV UR26, 0x1 ;  /* 0x00000001001a7882 */ /* 0x000fe40000000000 */
[----:B------:R-:W-:Y:S01]  /*27c0*/  ULEA.HI UR25, UR25, UR8, URZ, 0x7 ;  /* 0x0000000819197291 */ /* 0x000fe2000f8f38ff */
[----:B------:R-:W-:Y:S02]  /*27d0*/  UMOV UR9, URZ ;  /* 0x000000ff00097c82 */ /* 0x000fe40008000000 */
[----:B------:R-:W-:Y:S01]  /*27e0*/  UMOV UR8, 0x1 ;  /* 0x0000000100087882 */ /* 0x000fe20000000000 */
[----:B------:R-:W-:-:S12]  /*27f0*/  USHF.R.S32.HI UR25, URZ, 0x7, UR25 ;  /* 0x00000007ff197899 */ /* 0x000fd80008011419 */
.L_x_74:
[----:B--2---:R-:W-:Y:S05]  /*2800*/  BRA.U !UP1, `(.L_x_56) ;  /* 0x0000000109047547 */ /* 0x004fea000b800000 */
[----:B------:R-:W-:Y:S05]  /*2810*/  BPT.TRAP 0x1 ;  /* 0x000000040000795c */ /* 0x000fea0000300000 */
.L_x_56:
[----:B------:R-:W-:Y:S01]  /*2820*/  ULEA UR11, UR10, UR4, 0x3 ;  /* 0x000000040a0b7291 */ /* 0x000fe2000f8e18ff */
[----:B------:R-:W-:Y:S01]  /*2830*/  SHF.L.U32 R5, R3, 0x1f, RZ ;  /* 0x0000001f03057819 */ /* 0x000fe200000006ff */
[----:B------:R-:W-:Y:S02]  /*2840*/  HFMA2 R7, -RZ, RZ, 0, 0 ;  /* 0x00000000ff077431 */ /* 0x000fe400000001ff */
[----:B------:R-:W-:Y:S05]  /*2850*/  IMAD.MOV.U32 R8, RZ, RZ, RZ ;  /* 0x000000ffff087224 */ /* 0x000fea00078e00ff */
[----:B------:R-:W1:Y:S02]  /*2860*/  SYNCS.PHASECHK.TRANS64.TRYWAIT P0, [UR11+0x14020], R5 ;  /* 0x01402005ff0075a7 */ /* 0x000e64000800110b */
[----:B-1----:R-:W-:Y:S05]  /*2870*/  @!P0 BRA `(.L_x_57) ;  /* 0x0000011c00488947 */ /* 0x002fea0003800000 */
.L_x_364:
[----:B------:R-:W-:Y:S01]  /*2880*/  ULEA UR72, UR10, UR6, 0xa ;  /* 0x000000060a487291 */ /* 0x000fe2000f8e50ff */
[----:B-1----:R-:W-:Y:S01]  /*2890*/  IMAD.MOV.U32 R6, RZ, RZ, RZ ;  /* 0x000000ffff067224 */ /* 0x002fe200078e00ff */
[----:B------:R-:W-:Y:S01]  /*28a0*/  UIADD3 UR32, UPT, UPT, UR28, 0x2, URZ ;  /* 0x000000021c207890 */ /* 0x000fe2000fffe0ff */
[----:B------:R-:W-:Y:S01]  /*28b0*/  IMAD.MOV.U32 R5, RZ, RZ, RZ ;  /* 0x000000ffff057224 */ /* 0x000fe200078e00ff */
[----:B------:R-:W-:Y:S01]  /*28c0*/  UIADD3 UR70, UPT, UPT, UR72, 0x2, URZ ;  /* 0x0000000248467890 */ /* 0x000fe2000fffe0ff */
[----:B------:R-:W-:Y:S01]  /*28d0*/  R2UR UR14, R8 ;  /* 0x00000000080e72ca */ /* 0x000fe200000e0000 */
[----:B------:R-:W-:Y:S01]  /*28e0*/  UIADD3 UR22, UPT, UPT, UR28, 0x4, URZ ;  /* 0x000000041c167890 */ /* 0x000fe2000fffe0ff */
[----:B------:R-:W-:Y:S01]  /*28f0*/  R2UR UR13, R7 ;  /* 0x00000000070d72ca */ /* 0x000fe200000e0000 */
[----:B------:R-:W-:Y:S01]  /*2900*/  UIADD3 UR68, UPT, UPT, UR72, 0x4, URZ ;  /* 0x0000000448447890 */ /* 0x000fe2000fffe0ff */
[----:B------:R-:W-:Y:S01]  /*2910*/  R2UR UR12, R6 ;  /* 0x00000000060c72ca */ /* 0x000fe200000e0000 */
[----:B------:R-:W-:Y:S01]  /*2920*/  UIADD3 UR18, UPT, UPT, UR28, 0x6, URZ ;  /* 0x000000061c127890 */ /* 0x000fe2000fffe0ff */
[----:B------:R-:W-:Y:S01]  /*2930*/  R2UR UR11, R5 ;  /* 0x00000000050b72ca */ /* 0x000fe200000e0000 */
[----:B------:R-:W-:Y:S02]  /*2940*/  UIADD3 UR66, UPT, UPT, UR72, 0x6, URZ ;  /* 0x0000000648427890 */ /* 0x000fe4000fffe0ff */
[----:B------:R-:W-:Y:S02]  /*2950*/  UIADD3 UR24, UPT, UPT, UR10, 0x1, URZ ;  /* 0x000000010a187890 */ /* 0x000fe4000fffe0ff */
[----:B------:R-:W-:Y:S02]  /*2960*/  UISETP.NE.AND UP4, UPT, UR42, URZ, UPT ;  /* 0x000000ff2a00728c */ /* 0x000fe4000bf85270 */
[----:B------:R-:W-:Y:S01]  /*2970*/  UISETP.NE.AND UP0, UPT, UR24, 0x3, UPT ;  /* 0x000000031800788c */ /* 0x000fe2000bf05270 */
[----:B------:R-:W-:Y:S01]  /*2980*/  UMOV UR34, 0x0 ;  /* 0x0000000000227882 */ /* 0x000fe20000000000 */
[----:B------:R-:W-:Y:S02]  /*2990*/  UMOV UR35, 0x8200490 ;  /* 0x0820049000237882 */ /* 0x000fe40000000000 */
[----:B------:R-:W-:Y:S02]  /*29a0*/  USEL UR10, URZ, 0x1, UP0 ;  /* 0x00000001ff0a7887 */ /* 0x000fe40008000000 */
[----:B------:R-:W-:Y:S01]  /*29b0*/  USEL UR24, UR24, URZ, UP0 ;  /* 0x000000ff18187287 */ /* 0x000fe20008000000 */
        /* <DEDUP_REMOVED lines=8> */
[----:B------:R-:W-:Y:S01]  /*2a40*/  UMOV UR21, 0x8200490 ;  /* 0x0820049000157882 */ /* 0x000fe20000000000 */
[----:B------:R-:W-:Y:S01]  /*2a50*/  UMOV UR23, 0x40004040 ;  /* 0x4000404000177882 */ /* 0x000fe20000000000 */
[----:B------:R-:W-:Y:S01]  /*2a60*/  UMOV UR69, 0x40004040 ;  /* 0x4000404000457882 */ /* 0x000fe20000000000 */
[----:B------:R-:W-:Y:S01]  /*2a70*/  UMOV UR16, 0x0 ;  /* 0x0000000000107882 */ /* 0x000fe20000000000 */
[----:B------:R1:W-:Y:S01]  /*2a80*/  UTCHMMA gdesc[UR22], gdesc[UR68], tmem[UR12], tmem[UR20], idesc[UR21], UPT ;  /* 0x00ff1444160075ea */ /* 0x0003e2000b80000c */
[----:B------:R-:W-:Y:S01]  /*2a90*/  UMOV UR17, 0x8200490 ;  /* 0x0820049000117882 */ /* 0x000fe20000000000 */
[----:B------:R-:W-:Y:S01]  /*2aa0*/  UMOV UR19, 0x40004040 ;  /* 0x4000404000137882 */ /* 0x000fe20000000000 */
[----:B------:R-:W-:Y:S01]  /*2ab0*/  LOP3.LUT R3, R3, UR10, RZ, 0x3c, !PT ;  /* 0x0000000a03037c12 */ /* 0x000fe2000f8e3cff */
[----:B------:R-:W-:Y:S02]  /*2ac0*/  UMOV UR67, 0x40004040 ;  /* 0x4000404000437882 */ /* 0x000fe40000000000 */
[----:B------:R1:W-:Y:S01]  /*2ad0*/  UTCHMMA gdesc[UR18], gdesc[UR66], tmem[UR11], tmem[UR16], idesc[UR17], UPT ;  /* 0x00ff1042120075ea */ /* 0x0003e2000b80000b */
[----:B------:R-:W-:Y:S05]  /*2ae0*/  BRA.U UP4, `(.L_x_58) ;  /* 0x0000000104047547 */ /* 0x000fea000b800000 */
[----:B-1----:R-:W-:Y:S05]  /*2af0*/  BPT.TRAP 0x1 ;  /* 0x000000040000795c */ /* 0x002fea0000300000 */
.L_x_58:
[----:B------:R-:W-:Y:S01]  /*2b00*/  LOP3.LUT R4, R4, 0x1, RZ, 0x3c, !PT ;  /* 0x0000000104047812 */ /* 0x000fe200078e3cff */
[----:B------:R-:W-:Y:S09]  /*2b10*/  UIADD3 UR10, UPT, UPT, UR4, 0x14050, URZ ;  /* 0x00014050040a7890 */ /* 0x000ff2000fffe0ff */
[----:B------:R2:W-:Y:S01]  /*2b20*/  UTCBAR [UR10], URZ ;  /* 0x000000ff0a0073e9 */ /* 0x0005e200080000ff */
[----:B------:R-:W-:Y:S05]  /*2b30*/  BRA.U UP5, `(.L_x_59) ;  /* 0x0000000105047547 */ /* 0x000fea000b800000 */
[----:B-12---:R-:W-:Y:S05]  /*2b40*/  BPT.TRAP 0x1 ;  /* 0x000000040000795c */ /* 0x006fea0000300000 */
.L_x_59:
[----:B------:R-:W-:Y:S01]  /*2b50*/  SHF.L.U32 R5, R0, 0x1f, RZ ;  /* 0x0000001f00057819 */ /* 0x000fe200000006ff */
[----:B------:R-:W-:Y:S03]  /*2b60*/  UISETP.NE.AND UP3, UPT, UR41, URZ, UPT ;  /* 0x000000ff2900728c */ /* 0x000fe6000bf65270 */
[----:B------:R-:W3:Y:S02]  /*2b70*/  SYNCS.PHASECHK.TRANS64.TRYWAIT P0, [UR4+0x140a8], R5 ;  /* 0x0140a805ff0075a7 */ /* 0x000ee40008001104 */
[----:B---3--:R-:W-:Y:S06]  /*2b80*/  @!P0 BRA `(.L_x_60) ;  /* 0x00000118009c8947 */ /* 0x008fec0003800000 */
.L_x_366:
[----:B------:R-:W-:Y:S05]  /*2b90*/  BRA.U UP3, `(.L_x_61) ;  /* 0x0000000103047547 */ /* 0x000fea000b800000 */
[----:B-12---:R-:W-:Y:S05]  /*2ba0*/  BPT.TRAP 0x1 ;  /* 0x000000040000795c */ /* 0x006fea0000300000 */
.L_x_61:
[----:B---3--:R-:W-:Y:S01]  /*2bb0*/  SHF.L.U32 R5, R2, 0x1f, RZ ;  /* 0x0000001f02057819 */ /* 0x008fe200000006ff */
[----:B------:R-:W-:Y:S01]  /*2bc0*/  IMAD.MOV.U32 R8, RZ, RZ, 0xa0 ;  /* 0x000000a0ff087424 */ /* 0x000fe200078e00ff */
[----:B------:R-:W-:Y:S02]  /*2bd0*/  MOV R7, 0x180 ;  /* 0x0000018000077802 */ /* 0x000fe40000000f00 */
[----:B------:R-:W3:Y:S02]  /*2be0*/  SYNCS.PHASECHK.TRANS64.TRYWAIT P0, [UR4+0x14068], R5 ;  /* 0x01406805ff0075a7 */ /* 0x000ee40008001104 */
[----:B---3--:R-:W-:Y:S05]  /*2bf0*/  @!P0 BRA `(.L_x_62) ;  /* 0x0000011800988947 */ /* 0x008fea0003800000 */
.L_x_368:
[----:B------:R-:W-:Y:S01]  /*2c00*/  ULEA UR64, UR8, UR5, 0xa ;  /* 0x0000000508407291 */ /* 0x000fe2000f8e50ff */
[----:B---3--:R-:W-:Y:S01]  /*2c10*/  IMAD.MOV.U32 R6, RZ, RZ, 0xa8 ;  /* 0x000000a8ff067424 */ /* 0x008fe200078e00ff */
[----:B------:R-:W-:Y:S01]  /*2c20*/  UISETP.NE.U32.AND UP0, UPT, UR9, URZ, UPT ;  /* 0x000000ff0900728c */ /* 0x000fe2000bf05070 */
[----:B-1----:R-:W-:Y:S01]  /*2c30*/  R2UR UR22, R8 ;  /* 0x00000000081672ca */ /* 0x002fe200000e0000 */
[----:B------:R-:W-:Y:S01]  /*2c40*/  UIADD3 UR62, UPT, UPT, UR64, 0x80, URZ ;  /* 0x00000080403e7890 */ /* 0x000fe2000fffe0ff */
[----:B------:R-:W-:Y:S01]  /*2c50*/  IMAD.MOV.U32 R8, RZ, RZ, 0xb0 ;  /* 0x000000b0ff087424 */ /* 0x000fe200078e00ff */
[----:B------:R-:W-:Y:S01]  /*2c60*/  UIADD3 UR60, UPT, UPT, UR64, 0x100, URZ ;  /* 0x00000100403c7890 */ /* 0x000fe2000fffe0ff */
[----:B------:R-:W-:Y:S01]  /*2c70*/  R2UR UR20, R6 ;  /* 0x00000000061472ca */ /* 0x000fe200000e0000 */
        /* <DEDUP_REMOVED lines=17> */
[----:B------:R-:W-:Y:S01]  /*2d90*/  UMOV UR48, 0x0 ;  /* 0x0000000000307882 */ /* 0x000fe20000000000 */
[----:B------:R-:W-:Y:S01]  /*2da0*/  R2UR UR17, R5 ;  /* 0x00000000051172ca */ /* 0x000fe200000e0000 */
[----:B------:R-:W-:Y:S01]  /*2db0*/  UMOV UR49, 0x8110490 ;  /* 0x0811049000317882 */ /* 0x000fe20000000000 */
[----:B--2---:R-:W-:Y:S01]  /*2dc0*/  R2UR UR10, R6 ;  /* 0x00000000060a72ca */ /* 0x004fe200000e0000 */
[----:B------:R-:W-:Y:S01]  /*2dd0*/  IMAD.MOV.U32 R6, RZ, RZ, 0xd8 ;  /* 0x000000d8ff067424 */ /* 0x000fe200078e00ff */
[----:B------:R-:W-:Y:S01]  /*2de0*/  R2UR UR14, R8 ;  /* 0x00000000080e72ca */ /* 0x000fe200000e0000 */
[----:B------:R-:W-:Y:S01]  /*2df0*/  UMOV UR65, 0x40004040 ;  /* 0x4000404000417882 */ /* 0x000fe20000000000 */
[----:B------:R-:W-:Y:S01]  /*2e00*/  R2UR UR15, R7 ;  /* 0x00000000070f72ca */ /* 0x000fe200000e0000 */
[----:B------:R1:W-:Y:S01]  /*2e10*/  UTCHMMA tmem[UR22], gdesc[UR64], tmem[UR23], tmem[UR48], idesc[UR49], UP0 ;  /* 0x00ff3040160079ea */ /* 0x0003e20008000017 */
[C---:B------:R-:W-:Y:S01]  /*2e20*/  R2UR UR13, R5.reuse ;  /* 0x00000000050d72ca */ /* 0x040fe200000e0000 */
[----:B------:R-:W-:Y:S01]  /*2e30*/  UMOV UR46, 0x0 ;  /* 0x00000000002e7882 */ /* 0x000fe20000000000 */
[C---:B------:R-:W-:Y:S01]  /*2e40*/  R2UR UR11, R5.reuse ;  /* 0x00000000050b72ca */ /* 0x040fe200000e0000 */
[----:B------:R-:W-:Y:S01]  /*2e50*/  UMOV UR47, 0x8110490 ;  /* 0x08110490002f7882 */ /* 0x000fe20000000000 */
[----:B------:R-:W-:Y:S01]  /*2e60*/  R2UR UR8, R6 ;  /* 0x00000000060872ca */ /* 0x000fe200000e0000 */
[----:B------:R-:W-:Y:S01]  /*2e70*/  UMOV UR63, 0x40004040 ;  /* 0x40004040003f7882 */ /* 0x000fe20000000000 */
[----:B------:R-:W-:Y:S01]  /*2e80*/  R2UR UR9, R5 ;  /* 0x00000000050972ca */ /* 0x000fe200000e0000 */
[----:B------:R1:W-:Y:S01]  /*2e90*/  UTCHMMA tmem[UR20], gdesc[UR62], tmem[UR21], tmem[UR46], idesc[UR47], UPT ;  /* 0x00ff2e3e140079ea */ /* 0x0003e2000b800015 */
[----:B------:R-:W-:Y:S01]  /*2ea0*/  UMOV UR44, 0x0 ;  /* 0x00000000002c7882 */ /* 0x000fe20000000000 */
        /* <DEDUP_REMOVED lines=21> */
[----:B------:R-:W-:Y:S02]  /*3000*/  UMOV UR51, 0x40004040 ;  /* 0x4000404000337882 */ /* 0x000fe40000000000 */
[----:B------:R1:W-:Y:S01]  /*3010*/  UTCHMMA tmem[UR8], gdesc[UR50], tmem[UR9], tmem[UR30], idesc[UR31], UPT ;  /* 0x00ff1e32080079ea */ /* 0x0003e2000b800009 */
[----:B------:R-:W-:Y:S05]  /*3020*/  BRA.U UP5, `(.L_x_63) ;  /* 0x0000000105047547 */ /* 0x000fea000b800000 */
[----:B-1----:R-:W-:Y:S05]  /*3030*/  BPT.TRAP 0x1 ;  /* 0x000000040000795c */ /* 0x002fea0000300000 */
.L_x_63:
[----:B------:R-:W-:Y:S01]  /*3040*/  LOP3.LUT R0, R0, 0x1, RZ, 0x3c, !PT ;  /* 0x0000000100007812 */ /* 0x000fe200078e3cff */
[----:B-1----:R-:W-:Y:S09]  /*3050*/  UIADD3 UR8, UPT, UPT, UR4, 0x14098, URZ ;  /* 0x0001409804087890 */ /* 0x002ff2000fffe0ff */
[----:B------:R1:W-:Y:S01]  /*3060*/  UTCBAR [UR8], URZ ;  /* 0x000000ff080073e9 */ /* 0x0003e200080000ff */
[----:B------:R-:W-:Y:S05]  /*3070*/  BRA.U !UP1, `(.L_x_64) ;  /* 0x0000000109047547 */ /* 0x000fea000b800000 */
[----:B-1----:R-:W-:Y:S05]  /*3080*/  BPT.TRAP 0x1 ;  /* 0x000000040000795c */ /* 0x002fea0000300000 */
.L_x_64:
[----:B------:R-:W-:Y:S01]  /*3090*/  ULEA UR12, UR26, UR4, 0x3 ;  /* 0x000000041a0c7291 */ /* 0x000fe2000f8e18ff */
[----:B------:R-:W-:Y:S01]  /*30a0*/  IMAD.MOV.U32 R6, RZ, RZ, 0x80 ;  /* 0x00000080ff067424 */ /* 0x000fe200078e00ff */
[----:B------:R-:W-:Y:S01]  /*30b0*/  UIADD3 UR20, UPT, UPT, UR28, 0x400, URZ ;  /* 0x000004001c147890 */ /* 0x000fe2000fffe0ff */
[----:B------:R-:W-:Y:S01]  /*30c0*/  IMAD.MOV.U32 R5, RZ, RZ, 0x80 ;  /* 0x00000080ff057424 */ /* 0x000fe200078e00ff */
[----:B------:R-:W-:Y:S02]  /*30d0*/  UIADD3 UR12, UPT, UPT, UR12, 0x14038, URZ ;  /* 0x000140380c0c7890 */ /* 0x000fe4000fffe0ff */
[----:B------:R-:W-:Y:S01]  /*30e0*/  UIADD3 UR18, UPT, UPT, UR28, 0x402, URZ ;  /* 0x000004021c127890 */ /* 0x000fe2000fffe0ff */
[C---:B------:R-:W-:Y:S01]  /*30f0*/  R2UR UR11, R6.reuse ;  /* 0x00000000060b72ca */ /* 0x040fe200000e0000 */
[----:B------:R-:W-:Y:S01]  /*3100*/  UIADD3 UR16, UPT, UPT, UR28, 0x404, URZ ;  /* 0x000004041c107890 */ /* 0x000fe2000fffe0ff */
[C---:B------:R-:W-:Y:S01]  /*3110*/  R2UR UR10, R5.reuse ;  /* 0x00000000050a72ca */ /* 0x040fe200000e0000 */
[----:B------:R-:W-:Y:S01]  /*3120*/  UIADD3 UR14, UPT, UPT, UR28, 0x406, URZ ;  /* 0x000004061c0e7890 */ /* 0x000fe2000fffe0ff */
[----:B------:R-:W-:Y:S01]  /*3130*/  R2UR UR9, R6 ;  /* 0x00000000060972ca */ /* 0x000fe200000e0000 */
[----:B------:R-:W-:Y:S01]  /*3140*/  UIADD3 UR13, UPT, UPT, UR26, 0x1, URZ ;  /* 0x000000011a0d7890 */ /* 0x000fe2000fffe0ff */
[----:B-1----:R-:W-:Y:S01]  /*3150*/  R2UR UR8, R5 ;  /* 0x00000000050872ca */ /* 0x002fe200000e0000 */
[----:B------:R1:W-:Y:S01]  /*3160*/  UTCBAR [UR12], URZ ;  /* 0x000000ff0c0073e9 */ /* 0x0003e200080000ff */
[----:B------:R-:W-:Y:S01]  /*3170*/  UMOV UR73, 0x40004040 ;  /* 0x4000404000497882 */ /* 0x000fe20000000000 */
[----:B------:R-:W-:Y:S01]  /*3180*/  UISETP.NE.AND UP0, UPT, UR13, 0x3, UPT ;  /* 0x000000030d00788c */ /* 0x000fe2000bf05270 */
[----:B------:R-:W-:Y:S01]  /*3190*/  UMOV UR30, 0x0 ;  /* 0x00000000001e7882 */ /* 0x000fe20000000000 */
[----:B------:R-:W-:Y:S02]  /*31a0*/  UMOV UR31, 0x8200490 ;  /* 0x08200490001f7882 */ /* 0x000fe40000000000 */
        /* <DEDUP_REMOVED lines=16> */
[----:B------:R-:W-:Y:S02]  /*32b0*/  UMOV UR15, 0x40004040 ;  /* 0x40004040000f7882 */ /* 0x000fe40000000000 */
[----:B------:R1:W-:Y:S01]  /*32c0*/  UTCHMMA gdesc[UR14], gdesc[UR66], tmem[UR8], tmem[UR34], idesc[UR35], UPT ;  /* 0x00ff22420e0075ea */ /* 0x0003e2000b800008 */
[----:B------:R-:W-:Y:S05]  /*32d0*/  BRA.U UP3, `(.L_x_65) ;  /* 0x0000000103047547 */ /* 0x000fea000b800000 */
[----:B-1----:R-:W-:Y:S05]  /*32e0*/  BPT.TRAP 0x1 ;  /* 0x000000040000795c */ /* 0x002fea0000300000 */
.L_x_65:
[----:B-1----:R-:W-:Y:S09]  /*32f0*/  UIADD3 UR8, UPT, UPT, UR4, 0x14060, URZ ;  /* 0x0001406004087890 */ /* 0x002ff2000fffe0ff */
[----:B------:R1:W-:Y:S01]  /*3300*/  UTCBAR [UR8], URZ ;  /* 0x000000ff080073e9 */ /* 0x0003e200080000ff */
[----:B------:R-:W-:Y:S05]  /*3310*/  BRA.U !UP1, `(.L_x_66) ;  /* 0x0000000109047547 */ /* 0x000fea000b800000 */
[----:B-1----:R-:W-:Y:S05]  /*3320*/  BPT.TRAP 0x1 ;  /* 0x000000040000795c */ /* 0x002fea0000300000 */
.L_x_66:
[----:B------:R-:W-:Y:S02]  /*3330*/  ULEA UR9, UR13, UR4, 0x3 ;  /* 0x000000040d097291 */ /* 0x000fe4000f8e18ff */
[----:B------:R-:W-:Y:S02]  /*3340*/  UIADD3 UR13, UPT, UPT, UR13, 0x1, URZ ;  /* 0x000000010d0d7890 */ /* 0x000fe4000fffe0ff */
[----:B-1----:R-:W-:Y:S02]  /*3350*/  UIADD3 UR8, UPT, UPT, UR9, 0x14038, URZ ;  /* 0x0001403809087890 */ /* 0x002fe4000fffe0ff */
[----:B------:R-:W-:Y:S04]  /*3360*/  UISETP.NE.AND UP0, UPT, UR13, 0x3, UPT ;  /* 0x000000030d00788c */ /* 0x000fe8000bf05270 */
[----:B------:R-:W-:Y:S03]  /*3370*/  USEL UR26, UR13, URZ, UP0 ;  /* 0x000000ff0d1a7287 */ /* 0x000fe60008000000 */
[----:B------:R1:W-:Y:S01]  /*3380*/  UTCBAR [UR8], URZ ;  /* 0x000000ff080073e9 */ /* 0x0003e200080000ff */
[----:B------:R-:W-:Y:S08]  /*3390*/  BRA.U !UP1, `(.L_x_67) ;  /* 0x0000000109047547 */ /* 0x000ff0000b800000 */
[----:B-1----:R-:W-:Y:S05]  /*33a0*/  BPT.TRAP 0x1 ;  /* 0x000000040000795c */ /* 0x002fea0000300000 */
.L_x_67:
[----:B-1----:R-:W-:Y:S01]  /*33b0*/  ULEA UR8, UR24, UR4, 0x3 ;  /* 0x0000000418087291 */ /* 0x002fe2000f8e18ff */
[----:B------:R-:W-:Y:S08]  /*33c0*/  SHF.L.U32 R5, R3, 0x1f, RZ ;  /* 0x0000001f03057819 */ /* 0x000ff000000006ff */
[----:B------:R-:W1:Y:S02]  /*33d0*/  SYNCS.PHASECHK.TRANS64.TRYWAIT P0, [UR8+0x14020], R5 ;  /* 0x01402005ff0075a7 */ /* 0x000e640008001108 */
[----:B-1----:R-:W-:Y:S05]  /*33e0*/  @!P0 BRA `(.L_x_68) ;  /* 0x0000011000b48947 */ /* 0x002fea0003800000 */
.L_x_370:
[----:B------:R-:W-:Y:S05]  /*33f0*/  BRA.U UP5, `(.L_x_69) ;  /* 0x0000000105047547 */ /* 0x000fea000b800000 */
[----:B------:R-:W-:Y:S05]  /*3400*/  BPT.TRAP 0x1 ;  /* 0x000000040000795c */ /* 0x000fea0000300000 */
.L_x_69:
[----:B-1----:R-:W-:Y:S04]  /*3410*/  SHF.L.U32 R5, R0, 0x1f, RZ ;  /* 0x0000001f00057819 */ /* 0x002fe800000006ff */
[----:B------:R-:W1:Y:S02]  /*3420*/  SYNCS.PHASECHK.TRANS64.TRYWAIT P0, [UR4+0x140a0], R5 ;  /* 0x0140a005ff0075a7 */ /* 0x000e640008001104 */
[----:B-1----:R-:W-:Y:S05]  /*3430*/  @!P0 BRA `(.L_x_70) ;  /* 0x0000011000b88947 */ /* 0x002fea0003800000 */
.L_x_372:
[----:B------:R-:W-:Y:S05]  /*3440*/  BRA.U UP4, `(.L_x_71) ;  /* 0x0000000104047547 */ /* 0x000fea000b800000 */
[----:B------:R-:W-:Y:S05]  /*3450*/  BPT.TRAP 0x1 ;  /* 0x000000040000795c */ /* 0x000fea0000300000 */
.L_x_71:
[----:B-1----:R-:W-:Y:S01]  /*3460*/  SHF.L.U32 R5, R4, 0x1f, RZ ;  /* 0x0000001f04057819 */ /* 0x002fe200000006ff */
[----:B------:R-:W-:Y:S02]  /*3470*/  HFMA2 R8, -RZ, RZ, 0, 1.52587890625e-05 ;  /* 0x00000100ff087431 */ /* 0x000fe400000001ff */
[----:B------:R-:W-:Y:S01]  /*3480*/  IMAD.MOV.U32 R7, RZ, RZ, 0x20 ;  /* 0x00000020ff077424 */ /* 0x000fe200078e00ff */
[----:B------:R-:W1:Y:S02]  /*3490*/  SYNCS.PHASECHK.TRANS64.TRYWAIT P0, [UR4+0x14058], R5 ;  /* 0x01405805ff0075a7 */ /* 0x000e640008001104 */
[----:B-1----:R-:W-:Y:S05]  /*34a0*/  @!P0 BRA `(.L_x_72) ;  /* 0x0000011000b48947 */ /* 0x002fea0003800000 */
.L_x_374:
[----:B------:R-:W-:Y:S01]  /*34b0*/  USHF.L.U32 UR27, UR24, 0xa, URZ ;  /* 0x0000000a181b7899 */ /* 0x000fe200080006ff */
[----:B-1----:R-:W-:Y:S01]  /*34c0*/  IMAD.MOV.U32 R6, RZ, RZ, 0x28 ;  /* 0x00000028ff067424 */ /* 0x002fe200078e00ff */
[----:B------:R-:W-:Y:S01]  /*34d0*/  R2UR UR22, R7 ;  /* 0x00000000071672ca */ /* 0x000fe200000e0000 */
[----:B------:R-:W-:Y:S01]  /*34e0*/  IMAD.MOV.U32 R7, RZ, RZ, 0x30 ;  /* 0x00000030ff077424 */ /* 0x000fe200078e00ff */
[----:B------:R-:W-:Y:S01]  /*34f0*/  UIADD3 UR64, UPT, UPT, UR5, UR27, URZ ;  /* 0x0000001b05407290 */ /* 0x000fe2000fffe0ff */
[----:B------:R-:W-:Y:S01]  /*3500*/  IMAD.MOV.U32 R5, RZ, RZ, 0x100 ;  /* 0x00000100ff057424 */ /* 0x000fe200078e00ff */
[----:B------:R-:W-:Y:S01]  /*3510*/  R2UR UR20, R6 ;  /* 0x00000000061472ca */ /* 0x000fe200000e0000 */
[----:B------:R-:W-:Y:S01]  /*3520*/  IMAD.MOV.U32 R6, RZ, RZ, 0x100 ;  /* 0x00000100ff067424 */ /* 0x000fe200078e00ff */
[----:B------:R-:W-:Y:S01]  /*3530*/  UIADD3 UR62, UPT, UPT, UR64, 0x80, URZ ;  /* 0x00000080403e7890 */ /* 0x000fe2000fffe0ff */
[----:B------:R-:W-:Y:S01]  /*3540*/  R2UR UR18, R7 ;  /* 0x00000000071272ca */ /* 0x000fe200000e0000 */
[----:B------:R-:W-:Y:S01]  /*3550*/  UIADD3 UR60, UPT, UPT, UR64, 0x100, URZ ;  /* 0x00000100403c7890 */ /* 0x000fe2000fffe0ff */
[C---:B------:R-:W-:Y:S01]  /*3560*/  R2UR UR21, R5.reuse ;  /* 0x00000000051572ca */ /* 0x040fe200000e0000 */
        /* <DEDUP_REMOVED lines=19> */
[----:B------:R-:W-:Y:S01]  /*36a0*/  IMAD.MOV.U32 R6, RZ, RZ, 0x58 ;  /* 0x00000058ff067424 */ /* 0x000fe200078e00ff */
[----:B------:R-:W-:Y:S01]  /*36b0*/  R2UR UR15, R7 ;  /* 0x00000000070f72ca */ /* 0x000fe200000e0000 */
[----:B------:R-:W-:Y:S01]  /*36c0*/  UMOV UR49, 0x8110490 ;  /* 0x0811049000317882 */ /* 0x000fe20000000000 */
        /* <DEDUP_REMOVED lines=36> */
.L_x_73:
[----:B-1----:R-:W-:Y:S01]  /*3910*/  UIADD3 UR11, UPT, UPT, UR4, 0x14090, URZ ;  /* 0x00014090040b7890 */ /* 0x002fe2000fffe0ff */
[----:B------:R-:W-:Y:S01]  /*3920*/  LOP3.LUT R2, R2, 0x1, RZ, 0x3c, !PT ;  /* 0x0000000102027812 */ /* 0x000fe200078e3cff */
[----:B------:R-:W-:Y:S02]  /*3930*/  UIADD3 UR10, UPT, UPT, UR24, 0x1, URZ ;  /* 0x00000001180a7890 */ /* 0x000fe4000fffe0ff */
[----:B------:R-:W-:Y:S02]  /*3940*/  UISETP.GT.AND UP0, UPT, UR25, 0x2, UPT ;  /* 0x000000021900788c */ /* 0x000fe4000bf04270 */
[----:B------:R-:W-:Y:S02]  /*3950*/  UISETP.NE.AND UP2, UPT, UR10, 0x3, UPT ;  /* 0x000000030a00788c */ /* 0x000fe4000bf45270 */
[----:B------:R-:W-:Y:S01]  /*3960*/  UIADD3 UR25, UPT, UPT, UR25, -0x1, URZ ;  /* 0xffffffff19197890 */ /* 0x000fe2000fffe0ff */
[----:B------:R2:W-:Y:S01]  /*3970*/  UTCBAR [UR11], URZ ;  /* 0x000000ff0b0073e9 */ /* 0x0005e200080000ff */
[----:B------:R-:W-:Y:S02]  /*3980*/  USEL UR8, URZ, 0x1, UP2 ;  /* 0x00000001ff087887 */ /* 0x000fe40009000000 */
[----:B------:R-:W-:Y:S01]  /*3990*/  USEL UR10, UR10, URZ, UP2 ;  /* 0x000000ff0a0a7287 */ /* 0x000fe20009000000 */
[----:B------:R-:W-:Y:S03]  /*39a0*/  UMOV UR9, 0x1 ;  /* 0x0000000100097882 */ /* 0x000fe60000000000 */
[----:B------:R-:W-:Y:S01]  /*39b0*/  LOP3.LUT R3, R3, UR8, RZ, 0x3c, !PT ;  /* 0x0000000803037c12 */ /* 0x000fe2000f8e3cff */
[----:B------:R-:W-:Y:S01]  /*39c0*/  UMOV UR8, UR24 ;  /* 0x0000001800087c82 */ /* 0x000fe20008000000 */
[----:B------:R-:W-:Y:S05]  /*39d0*/  BRA.U UP0, `(.L_x_74) ;  /* 0xffffffed00887547 */ /* 0x000fea000b83ffff */
.L_x_55:
[----:B------:R-:W-:Y:S04]  /*39e0*/  BSSY.RECONVERGENT B0, `(.L_x_75) ;  /* 0x0000003000007945 */ /* 0x000fe80003800200 */
[----:B------:R-:W-:Y:S05]  /*39f0*/  @!P4 BRA `(.L_x_76) ;  /* 0x000000000004c947 */ /* 0x000fea0003800000 */
[----:B-12---:R-:W-:Y:S05]  /*3a00*/  BPT.TRAP 0x1 ;  /* 0x000000040000795c */ /* 0x006fea0000300000 */
.L_x_76:
[----:B-12---:R-:W-:Y:S05]  /*3a10*/  BSYNC.RECONVERGENT B0 ;  /* 0x0000000000007941 */ /* 0x006fea0003800200 */
.L_x_75:
[----:B------:R-:W-:Y:S01]  /*3a20*/  UIADD3 UR6, UPT, UPT, UR4, 0x14010, URZ ;  /* 0x0001401004067890 */ /* 0x000fe2000fffe0ff */
[----:B------:R-:W-:Y:S08]  /*3a30*/  BSSY.RECONVERGENT B0, `(.L_x_77) ;  /* 0x0000004000007945 */ /* 0x000ff00003800200 */
[----:B------:R1:W-:Y:S01]  /*3a40*/  UTCBAR [UR6], URZ ;  /* 0x000000ff060073e9 */ /* 0x0003e200080000ff */
[----:B------:R-:W-:Y:S05]  /*3a50*/  @!P4 BRA `(.L_x_78) ;  /* 0x000000000004c947 */ /* 0x000fea0003800000 */
[----:B-1----:R-:W-:Y:S05]  /*3a60*/  BPT.TRAP 0x1 ;  /* 0x000000040000795c */ /* 0x002fea0000300000 */
.L_x_78:
[----:B-1----:R-:W-:Y:S05]  /*3a70*/  BSYNC.RECONVERGENT B0 ;  /* 0x0000000000007941 */ /* 0x002fea0003800200 */
.L_x_77:
[----:B------:R-:W-:-:S09]  /*3a80*/  UIADD3 UR6, UPT, UPT, UR4, 0x14018, URZ ;  /* 0x0001401804067890 */ /* 0x000fd2000fffe0ff */
[----:B------:R1:W-:Y:S01]  /*3a90*/  UTCBAR [UR6], URZ ;  /* 0x000000ff060073e9 */ /* 0x0003e200080000ff */
[----:B------:R-:W-:Y:S05]  /*3aa0*/  BRA.U UP5, `(.L_x_79) ;  /* 0x0000000105047547 */ /* 0x000fea000b800000 */
[----:B-1----:R-:W-:Y:S05]  /*3ab0*/  BPT.TRAP 0x1 ;  /* 0x000000040000795c */ /* 0x002fea0000300000 */
.L_x_79:
[----:B------:R-:W-:-:S04]  /*3ac0*/  SHF.L.U32 R0, R0, 0x1f, RZ ;  /* 0x0000001f00007819 */ /* 0x000fc800000006ff */
[----:B------:R-:W2:Y:S02]  /*3ad0*/  SYNCS.PHASECHK.TRANS64.TRYWAIT P0, [UR4+0x140a8], R0 ;  /* 0x0140a800ff0075a7 */ /* 0x000ea40008001104 */
[----:B--2---:R-:W-:Y:S05]  /*3ae0*/  @!P0 BRA `(.L_x_80) ;  /* 0x0000010c003c8947 */ /* 0x004fea0003800000 */
.L_x_376:
[----:B------:R-:W-:Y:S05]  /*3af0*/  BRA.U UP3, `(.L_x_81) ;  /* 0x0000000103047547 */ /* 0x000fea000b800000 */
[----:B-1----:R-:W-:Y:S05]  /*3b00*/  BPT.TRAP 0x1 ;  /* 0x000000040000795c */ /* 0x002fea0000300000 */
.L_x_81:
[----:B------:R-:W-:Y:S01]  /*3b10*/  SHF.L.U32 R2, R2, 0x1f, RZ ;  /* 0x0000001f02027819 */ /* 0x000fe200000006ff */
[----:B--2---:R-:W-:Y:S02]  /*3b20*/  HFMA2 R3, -RZ, RZ, 0, 2.288818359375e-05 ;  /* 0x00000180ff037431 */ /* 0x004fe400000001ff */
[----:B------:R-:W-:Y:S01]  /*3b30*/  IMAD.MOV.U32 R4, RZ, RZ, 0xa0 ;  /* 0x000000a0ff047424 */ /* 0x000fe200078e00ff */
[----:B------:R-:W2:Y:S02]  /*3b40*/  SYNCS.PHASECHK.TRANS64.TRYWAIT P0, [UR4+0x14068], R2 ;  /* 0x01406802ff0075a7 */ /* 0x000ea40008001104 */
[----:B--2---:R-:W-:Y:S05]  /*3b50*/  @!P0 BRA `(.L_x_82) ;  /* 0x0000010c00388947 */ /* 0x004fea0003800000 */
.L_x_378:
        /* <DEDUP_REMOVED lines=13> */
[----:B------:R-:W-:Y:S01]  /*3c30*/  UIADD3 UR22, UPT, UPT, UR5, UR27, URZ ;  /* 0x0000001b05167290 */ /* 0x000fe2000fffe0ff */
[C---:B------:R-:W-:Y:S01]  /*3c40*/  R2UR UR14, R3.reuse ;  /* 0x00000000030e72ca */ /* 0x040fe200000e0000 */
[----:B------:R-:W-:Y:S01]  /*3c50*/  UISETP.NE.U32.AND UP0, UPT, UR9, URZ, UPT ;  /* 0x000000ff0900728c */ /* 0x000fe2000bf05070 */
[----:B------:R-:W-:Y:S01]  /*3c60*/  R2UR UR12, R0 ;  /* 0x00000000000c72ca */ /* 0x000fe200000e0000 */
[----:B------:R-:W-:Y:S01]  /*3c70*/  UIADD3 UR54, UPT, UPT, UR22, 0x80, URZ ;  /* 0x0000008016367890 */ /* 0x000fe2000fffe0ff */
[----:B-1----:R-:W-:Y:S01]  /*3c80*/  R2UR UR6, R2 ;  /* 0x00000000020672ca */ /* 0x002fe200000e0000 */
        /* <DEDUP_REMOVED lines=11> */
[----:B------:R-:W-:Y:S01]  /*3d40*/  R2UR UR5, R2 ;  /* 0x00000000020572ca */ /* 0x000fe200000e0000 */
[----:B------:R-:W-:Y:S01]  /*3d50*/  UIADD3 UR44, UPT, UPT, UR22, 0x300, URZ ;  /* 0x00000300162c7890 */ /* 0x000fe2000fffe0ff */
[----:B------:R-:W-:Y:S01]  /*3d60*/  R2UR UR9, R0 ;  /* 0x00000000000972ca */ /* 0x000fe200000e0000 */
[----:B------:R-:W-:Y:S01]  /*3d70*/  UMOV UR40, 0x0 ;  /* 0x0000000000287882 */ /* 0x000fe20000000000 */
[----:B------:R-:W-:Y:S01]  /*3d80*/  UMOV UR41, 0x8110490 ;  /* 0x0811049000297882 */ /* 0x000fe20000000000 */
[----:B------:R-:W-:Y:S01]  /*3d90*/  UMOV UR23, 0x40004040 ;  /* 0x4000404000177882 */ /* 0x000fe20000000000 */
[----:B------:R-:W-:Y:S01]  /*3da0*/  UIADD3 UR42, UPT, UPT, UR22, 0x380, URZ ;  /* 0x00000380162a7890 */ /* 0x000fe2000fffe0ff */
[----:B------:R1:W-:Y:S01]  /*3db0*/  UTCHMMA tmem[UR17], gdesc[UR22], tmem[UR18], tmem[UR40], idesc[UR41], UP0 ;  /* 0x00ff2816110079ea */ /* 0x0003e20008000012 */
[----:B------:R-:W-:Y:S01]  /*3dc0*/  UMOV UR38, 0x0 ;  /* 0x0000000000267882 */ /* 0x000fe20000000000 */
        /* <DEDUP_REMOVED lines=29> */
.L_x_83:
[----:B-1----:R-:W-:-:S09]  /*3fa0*/  UIADD3 UR5, UPT, UPT, UR4, 0x14098, URZ ;  /* 0x0001409804057890 */ /* 0x002fd2000fffe0ff */
[----:B------:R1:W-:Y:S01]  /*3fb0*/  UTCBAR [UR5], URZ ;  /* 0x000000ff050073e9 */ /* 0x0003e200080000ff */
[----:B------:R-:W-:Y:S05]  /*3fc0*/  BRA.U !UP1, `(.L_x_84) ;  /* 0x0000000109047547 */ /* 0x000fea000b800000 */
[----:B-1----:R-:W-:Y:S05]  /*3fd0*/  BPT.TRAP 0x1 ;  /* 0x000000040000795c */ /* 0x002fea0000300000 */
.L_x_84:
[----:B-1----:R-:W-:-:S04]  /*3fe0*/  ULEA UR5, UR26, UR4, 0x3 ;  /* 0x000000041a057291 */ /* 0x002fc8000f8e18ff */
[----:B------:R-:W-:-:S09]  /*3ff0*/  UIADD3 UR5, UPT, UPT, UR5, 0x14038, URZ ;  /* 0x0001403805057890 */ /* 0x000fd2000fffe0ff */
[----:B------:R1:W-:Y:S01]  /*4000*/  UTCBAR [UR5], URZ ;  /* 0x000000ff050073e9 */ /* 0x0003e200080000ff */
[----:B------:R-:W-:Y:S05]  /*4010*/  BRA.U UP4, `(.L_x_85) ;  /* 0x0000000104047547 */ /* 0x000fea000b800000 */
[----:B-1----:R-:W-:Y:S05]  /*4020*/  BPT.TRAP 0x1 ;  /* 0x000000040000795c */ /* 0x002fea0000300000 */
.L_x_85:
[----:B-1----:R-:W-:-:S09]  /*4030*/  UIADD3 UR5, UPT, UPT, UR4, 0x14050, URZ ;  /* 0x0001405004057890 */ /* 0x002fd2000fffe0ff */
[----:B------:R1:W-:Y:S01]  /*4040*/  UTCBAR [UR5], URZ ;  /* 0x000000ff050073e9 */ /* 0x0003e200080000ff */
[----:B------:R-:W-:Y:S05]  /*4050*/  BRA.U UP3, `(.L_x_86) ;  /* 0x0000000103047547 */ /* 0x000fea000b800000 */
[----:B-1----:R-:W-:Y:S05]  /*4060*/  BPT.TRAP 0x1 ;  /* 0x000000040000795c */ /* 0x002fea0000300000 */
.L_x_86:
[----:B------:R-:W-:-:S13]  /*4070*/  ELECT P0, URZ, PT ;  /* 0x0000000000ff782f */ /* 0x000fda0003800000 */
[----:B-1----:R-:W-:Y:S05]  /*4080*/  @!P0 EXIT ;  /* 0x000000000000894d */ /* 0x002fea0003800000 */
[----:B------:R-:W-:-:S09]  /*4090*/  UIADD3 UR4, UPT, UPT, UR4, 0x14060, URZ ;  /* 0x0001406004047890 */ /* 0x000fd2000fffe0ff */
[----:B------:R1:W-:Y:S01]  /*40a0*/  UTCBAR [UR4], URZ ;  /* 0x000000ff040073e9 */ /* 0x0003e200080000ff */
[----:B------:R-:W-:Y:S01]  /*40b0*/  NOP ;  /* 0x0000000000007918 */ /* 0x000fe20000000000 */
[----:B-1----:R-:W-:Y:S05]  /*40c0*/  EXIT ;  /* 0x000000000000794d */ /* 0x002fea0003800000 */
.L_x_28:
[----:B------:R-:W-:-:S08]  /*40d0*/  NOP ;  /* 0x0000000000007918 */ /* 0x000fd00000000000 */
[----:B------:R-:W1:-:S00]  /*40e0*/  USETMAXREG.DEALLOC.CTAPOOL 0x60 ;  /* 0x00000060000079c8 */ /* 0x000e4000080e0500 */
[----:B-1----:R-:W1:Y:S01]  /*40f0*/  S2R R2, SR_CTAID.X ;  /* 0x0000000000027919 */ /* 0x002e620000002500 */
[----:B------:R-:W2:Y:S01]  /*4100*/  LDCU UR4, c[0x0][0x380] ;  /* 0x00007000ff0477ac */ /* 0x000ea20008000800 */
[----:B-1----:R-:W-:-:S04]  /*4110*/  SHF.L.U32 R84, R2, 0x8, RZ ;  /* 0x0000000802547819 */ /* 0x002fc800000006ff */
[----:B--2---:R-:W-:-:S13]  /*4120*/  ISETP.GE.U32.AND P0, PT, R84, UR4, PT ;  /* 0x0000000454007c0c */ /* 0x004fda000bf06070 */
[----:B------:R-:W-:Y:S05]  /*4130*/  @P0 EXIT ;  /* 0x000000000000094d */ /* 0x000fea0003800000 */
[----:B------:R-:W1:Y:S01]  /*4140*/  LDCU UR5, c[0x0][0x384] ;  /* 0x00007080ff0577ac */ /* 0x000e620008000800 */
[----:B------:R-:W2:Y:S01]  /*4150*/  LDCU.64 UR48, c[0x0][0x358] ;  /* 0x00006b00ff3077ac */ /* 0x000ea20008000a00 */
[----:B-1----:R-:W-:-:S09]  /*4160*/  UISETP.NE.AND UP0, UPT, UR5, URZ, UPT ;  /* 0x000000ff0500728c */ /* 0x002fd2000bf05270 */
[----:B--2---:R-:W-:Y:S05]  /*4170*/  BRA.U UP0, `(.L_x_87) ;  /* 0x0000003d00e07547 */ /* 0x004fea000b800000 */
[----:B------:R-:W-:-:S09]  /*4180*/  UISETP.NE.AND UP0, UPT, UR38, URZ, UPT ;  /* 0x000000ff2600728c */ /* 0x000fd2000bf05270 */
[----:B------:R-:W-:Y:S05]  /*4190*/  BRA.U UP0, `(.L_x_88) ;  /* 0x0000000100047547 */ /* 0x000fea000b800000 */
[----:B------:R-:W-:Y:S05]  /*41a0*/  BPT.TRAP 0x1 ;  /* 0x000000040000795c */ /* 0x000fea0000300000 */
.L_x_88:
[----:B------:R-:W1:Y:S01]  /*41b0*/  S2R R82, SR_CgaCtaId ;  /* 0x0000000000527919 */ /* 0x000e620000008800 */
[----:B------:R-:W-:Y:S01]  /*41c0*/  MOV R0, 0x400 ;  /* 0x0000040000007802 */ /* 0x000fe20000000f00 */
[----:B------:R-:W-:Y:S01]  /*41d0*/  IMAD.MOV.U32 R3, RZ, RZ, 0x1 ;  /* 0x00000001ff037424 */ /* 0x000fe200078e00ff */
[----:B------:R-:W-:Y:S02]  /*41e0*/  LOP3.LUT P1, R81, R24, 0x7f, RZ, 0xc0, !PT ;  /* 0x0000007f18517812 */ /* 0x000fe4000782c0ff */
[----:B-1----:R-:W-:Y:S02]  /*41f0*/  LEA R82, R82, R0, 0x18 ;  /* 0x0000000052527211 */ /* 0x002fe400078ec0ff */
[----:B------:R-:W-:-:S04]  /*4200*/  SHF.L.U32 R0, R3, 0x1f, RZ ;  /* 0x0000001f03007819 */ /* 0x000fc800000006ff */
[----:B------:R-:W1:Y:S02]  /*4210*/  SYNCS.PHASECHK.TRANS64.TRYWAIT P0, [R82+URZ+0x140c0], R0 ;  /* 0x0140c000520075a7 */ /* 0x000e6400080011ff */
[----:B-1----:R-:W-:Y:S05]  /*4220*/  @!P0 BRA `(.L_x_89) ;  /* 0x00000104009c8947 */ /* 0x002fea0003800000 */
.L_x_379:
[----:B------:R-:W-:Y:S04]  /*4230*/  BSSY.RECONVERGENT B6, `(.L_x_90) ;  /* 0x000023c000067945 */ /* 0x000fe80003800200 */
[----:B------:R-:W-:Y:S05]  /*4240*/  @P1 BRA `(.L_x_91) ;  /* 0x0000002000e81947 */ /* 0x000fea0003800000 */
[----:B------:R-:W2:Y:S01]  /*4250*/  S2UR UR4, SR_CTAID.Z ;  /* 0x00000000000479c3 */ /* 0x000ea20000002700 */
[----:B-1----:R-:W1:Y:S01]  /*4260*/  S2R R0, SR_CTAID.Y ;  /* 0x0000000000007919 */ /* 0x002e620000002600 */
[----:B------:R-:W2:Y:S01]  /*4270*/  LDCU UR6, c[0x0][0x370] ;  /* 0x00006e00ff0677ac */ /* 0x000ea20008000800 */
[----:B------:R-:W3:Y:S01]  /*4280*/  LDCU UR5, c[0x0][0x374] ;  /* 0x00006e80ff0577ac */ /* 0x000ee20008000800 */
[----:B--2---:R-:W-:-:S04]  /*4290*/  UIMAD UR4, UR6, UR4, URZ ;  /* 0x00000004060472a4 */ /* 0x004fc8000f8e02ff */
[----:B------:R-:W-:-:S04]  /*42a0*/  UIADD3 UR4, UPT, UPT, URZ, -UR4, URZ ;  /* 0x80000004ff047290 */ /* 0x000fc8000fffe0ff */
[----:B---3--:R-:W-:Y:S01]  /*42b0*/  UIMAD UR4, UR4, UR5, URZ ;  /* 0x00000005040472a4 */ /* 0x008fe2000f8e02ff */
[----:B-1----:R-:W-:-:S05]  /*42c0*/  IMAD R0, R0, UR6, R2 ;  /* 0x0000000600007c24 */ /* 0x002fca000f8e0202 */
[----:B------:R-:W-:-:S13]  /*42d0*/  ISETP.NE.AND P0, PT, R0, UR4, PT ;  /* 0x0000000400007c0c */ /* 0x000fda000bf05270 */
[----:B------:R-:W-:Y:S05]  /*42e0*/  @P0 BRA `(.L_x_91) ;  /* 0x0000002000c00947 */ /* 0x000fea0003800000 */
[----:B------:R-:W1:Y:S01]  /*42f0*/  LDC.64 R2, c[0x4][0xa0] ;  /* 0x01002800ff027b82 */ /* 0x000e620000000a00 */
[----:B------:R-:W-:Y:S01]  /*4300*/  MOV R22, 0x0 ;  /* 0x0000000000167802 */ /* 0x000fe20000000f00 */
[----:B------:R-:W2:Y:S01]  /*4310*/  LDCU.64 UR4, c[0x4][0xd0] ;  /* 0x01001a00ff0477ac */ /* 0x000ea20008000a00 */
[----:B------:R-:W-:Y:S01]  /*4320*/  IADD3 R19, P0, PT, R17, 0x8, RZ ;  /* 0x0000000811137810 */ /* 0x000fe20007f1e0ff */
[----:B------:R-:W-:Y:S01]  /*4330*/  IMAD.MOV.U32 R6, RZ, RZ, R17 ;  /* 0x000000ffff067224 */ /* 0x000fe200078e0011 */
[----:B------:R-:W-:-:S03]  /*4340*/  MOV R7, R16 ;  /* 0x0000001000077202 */ /* 0x000fc60000000f00 */
[----:B------:R-:W-:Y:S02]  /*4350*/  IMAD.X R18, RZ, RZ, R16, P0 ;  /* 0x000000ffff127224 */ /* 0x000fe400000e0610 */
[----:B--2---:R-:W-:Y:S01]  /*4360*/  IMAD.U32 R4, RZ, RZ, UR4 ;  /* 0x00000004ff047e24 */ /* 0x004fe2000f8e00ff */
[----:B------:R-:W-:Y:S01]  /*4370*/  MOV R5, UR5 ;  /* 0x0000000500057c02 */ /* 0x000fe20008000f00 */
[----:B-1----:R1:W-:Y:S02]  /*4380*/  STL.64 [R1], R2 ;  /* 0x0000000201007387 */ /* 0x0023e40000100a00 */
[----:B-1----:R1:W2:Y:S04]  /*4390*/  LDC.64 R2, c[0x4][R22] ;  /* 0x0100000016027b82 */ /* 0x0022a80000000a00 */
[----:B------:R-:W-:-:S07]  /*43a0*/  LEPC R20, `(.L_x_92) ;  /* 0x000000001014794e */ /* 0x000fce0000000000 */
[----:B-12---:R-:W-:Y:S05]  /*43b0*/  CALL.ABS.NOINC R2 ;  /* 0x0000000002007343 */ /* 0x006fea0003c00000 */
.L_x_92:
[----:B------:R-:W-:Y:S01]  /*43c0*/  IMAD.MOV.U32 R8, RZ, RZ, 0x3 ;  /* 0x00000003ff087424 */ /* 0x000fe200078e00ff */
[----:B------:R1:W2:Y:S01]  /*43d0*/  LDC.64 R2, c[0x4][R22] ;  /* 0x0100000016027b82 */ /* 0x0002a20000000a00 */
[----:B------:R-:W-:Y:S01]  /*43e0*/  IMAD.MOV.U32 R9, RZ, RZ, 0x4 ;  /* 0x00000004ff097424 */ /* 0x000fe200078e00ff */
[----:B------:R-:W3:Y:S01]  /*43f0*/  LDCU.64 UR4, c[0x4][0xe8] ;  /* 0x01001d00ff0477ac */ /* 0x000ee20008000a00 */
[----:B------:R-:W-:Y:S01]  /*4400*/  MOV R6, R19 ;  /* 0x0000001300067202 */ /* 0x000fe20000000f00 */
[----:B------:R1:W-:Y:S01]  /*4410*/  STL [R1+0x10], R8 ;  /* 0x0000100801007387 */ /* 0x0003e20000100800 */
[----:B------:R-:W-:-:S03]  /*4420*/  MOV R7, R18 ;  /* 0x0000001200077202 */ /* 0x000fc60000000f00 */
[----:B------:R1:W-:Y:S01]  /*4430*/  STL.64 [R1+0x8], R8 ;  /* 0x0000080801007387 */ /* 0x0003e20000100a00 */
[----:B---3--:R-:W-:Y:S01]  /*4440*/  MOV R4, UR4 ;  /* 0x0000000400047c02 */ /* 0x008fe20008000f00 */
[----:B------:R-:W-:Y:S02]  /*4450*/  IMAD.U32 R5, RZ, RZ, UR5 ;  /* 0x00000005ff057e24 */ /* 0x000fe4000f8e00ff */
[----:B------:R-:W-:-:S07]  /*4460*/  LEPC R20, `(.L_x_93) ;  /* 0x000000001014794e */ /* 0x000fce0000000000 */
[----:B-12---:R-:W-:Y:S05]  /*4470*/  CALL.ABS.NOINC R2 ;  /* 0x0000000002007343 */ /* 0x006fea0003c00000 */
.L_x_93:
[----:B------:R1:W2:Y:S01]  /*4480*/  LDC.64 R2, c[0x4][R22] ;  /* 0x0100000016027b82 */ /* 0x0002a20000000a00 */
[----:B------:R-:W3:Y:S01]  /*4490*/  LDCU.64 UR4, c[0x4][0xe0] ;  /* 0x01001c00ff0477ac */ /* 0x000ee20008000a00 */
[----:B------:R-:W-:Y:S01]  /*44a0*/  CS2R R6, SRZ ;  /* 0x0000000000067805 */ /* 0x000fe2000001ff00 */
[----:B---3--:R-:W-:Y:S01]  /*44b0*/  IMAD.U32 R4, RZ, RZ, UR4 ;  /* 0x00000004ff047e24 */ /* 0x008fe2000f8e00ff */
[----:B------:R-:W-:-:S04]  /*44c0*/  MOV R5, UR5 ;  /* 0x0000000500057c02 */ /* 0x000fc80008000f00 */
[----:B------:R-:W-:-:S07]  /*44d0*/  LEPC R20, `(.L_x_94) ;  /* 0x000000001014794e */ /* 0x000fce0000000000 */
[----:B-12---:R-:W-:Y:S05]  /*44e0*/  CALL.ABS.NOINC R2 ;  /* 0x0000000002007343 */ /* 0x006fea0003c00000 */
.L_x_94:
[----:B------:R1:W2:Y:S01]  /*44f0*/  LDC.64 R2, c[0x4][R22] ;  /* 0x0100000016027b82 */ /* 0x0002a20000000a00 */
[----:B------:R-:W3:Y:S01]  /*4500*/  LDCU.64 UR4, c[0x4][0xf0] ;  /* 0x01001e00ff0477ac */ /* 0x000ee20008000a00 */
[----:B------:R-:W-:Y:S01]  /*4510*/  CS2R R6, SRZ ;  /* 0x0000000000067805 */ /* 0x000fe2000001ff00 */
[----:B---3--:R-:W-:Y:S01]  /*4520*/  IMAD.U32 R4, RZ, RZ, UR4 ;  /* 0x00000004ff047e24 */ /* 0x008fe2000f8e00ff */
[----:B------:R-:W-:-:S04]  /*4530*/  MOV R5, UR5 ;  /* 0x0000000500057c02 */ /* 0x000fc80008000f00 */
[----:B------:R-:W-:-:S07]  /*4540*/  LEPC R20, `(.L_x_95) ;  /* 0x000000001014794e */ /* 0x000fce0000000000 */
[----:B-12---:R-:W-:Y:S05]  /*4550*/  CALL.ABS.NOINC R2 ;  /* 0x0000000002007343 */ /* 0x006fea0003c00000 */
.L_x_95:
[----:B------:R1:W2:Y:S01]  /*4560*/  LDC.64 R2, c[0x4][R22] ;  /* 0x0100000016027b82 */ /* 0x0002a20000000a00 */
[----:B------:R-:W3:Y:S01]  /*4570*/  LDCU.64 UR4, c[0x4][0xf8] ;  /* 0x01001f00ff0477ac */ /* 0x000ee20008000a00 */
[----:B------:R-:W-:Y:S01]  /*4580*/  CS2R R6, SRZ ;  /* 0x0000000000067805 */ /* 0x000fe2000001ff00 */
[----:B---3--:R-:W-:Y:S01]  /*4590*/  IMAD.U32 R4, RZ, RZ, UR4 ;  /* 0x00000004ff047e24 */ /* 0x008fe2000f8e00ff */
[----:B------:R-:W-:-:S04]  /*45a0*/  MOV R5, UR5 ;  /* 0x0000000500057c02 */ /* 0x000fc80008000f00 */
[----:B------:R-:W-:-:S07]  /*45b0*/  LEPC R20, `(.L_x_96) ;  /* 0x000000001014794e */ /* 0x000fce0000000000 */
[----:B-12---:R-:W-:Y:S05]  /*45c0*/  CALL.ABS.NOINC R2 ;  /* 0x0000000002007343 */ /* 0x006fea0003c00000 */
.L_x_96:
[----:B------:R-:W-:Y:S01]  /*45d0*/  HFMA2 R0, -RZ, RZ, 0, 9.5367431640625e-07 ;  /* 0x00000010ff007431 */ /* 0x000fe200000001ff */
[----:B------:R1:W2:Y:S01]  /*45e0*/  LDC.64 R2, c[0x4][R22] ;  /* 0x0100000016027b82 */ /* 0x0002a20000000a00 */
[----:B------:R-:W3:Y:S01]  /*45f0*/  LDCU.64 UR4, c[0x4][0xc8] ;  /* 0x01001900ff0477ac */ /* 0x000ee20008000a00 */
[----:B------:R-:W-:Y:S01]  /*4600*/  MOV R6, R17 ;  /* 0x0000001100067202 */ /* 0x000fe20000000f00 */
[----:B------:R-:W-:Y:S01]  /*4610*/  IMAD.MOV.U32 R7, RZ, RZ, R16 ;  /* 0x000000ffff077224 */ /* 0x000fe200078e0010 */
[----:B------:R1:W-:Y:S01]  /*4620*/  STL [R1], R0 ;  /* 0x0000000001007387 */ /* 0x0003e20000100800 */
[----:B---3--:R-:W-:Y:S01]  /*4630*/  MOV R4, UR4 ;  /* 0x0000000400047c02 */ /* 0x008fe20008000f00 */
[----:B------:R-:W-:-:S04]  /*4640*/  IMAD.U32 R5, RZ, RZ, UR5 ;  /* 0x00000005ff057e24 */ /* 0x000fc8000f8e00ff */
[----:B------:R-:W-:-:S07]  /*4650*/  LEPC R20, `(.L_x_97) ;  /* 0x000000001014794e */ /* 0x000fce0000000000 */
[----:B-12---:R-:W-:Y:S05]  /*4660*/  CALL.ABS.NOINC R2 ;  /* 0x0000000002007343 */ /* 0x006fea0003c00000 */
.L_x_97:
[----:B------:R-:W1:Y:S01]  /*4670*/  S2R R0, SR_SWINHI ;  /* 0x0000000000007919 */ /* 0x000e620000002f00 */
[----:B------:R2:W3:Y:S01]  /*4680*/  LDC.64 R8, c[0x4][R22] ;  /* 0x0100000016087b82 */ /* 0x0004e20000000a00 */
[----:B------:R-:W4:Y:S01]  /*4690*/  LDCU.64 UR4, c[0x4][0x100] ;  /* 0x01002000ff0477ac */ /* 0x000f220008000a00 */
[----:B------:R-:W-:Y:S02]  /*46a0*/  MOV R6, R17 ;  /* 0x0000001100067202 */ /* 0x000fe40000000f00 */
[----:B------:R-:W-:Y:S01]  /*46b0*/  MOV R7, R16 ;  /* 0x0000001000077202 */ /* 0x000fe20000000f00 */
[----:B----4-:R-:W-:Y:S02]  /*46c0*/  IMAD.U32 R4, RZ, RZ, UR4 ;  /* 0x00000004ff047e24 */ /* 0x010fe4000f8e00ff */
[----:B------:R-:W-:Y:S01]  /*46d0*/  IMAD.U32 R5, RZ, RZ, UR5 ;  /* 0x00000005ff057e24 */ /* 0x000fe2000f8e00ff */
[----:B------:R-:W-:Y:S02]  /*46e0*/  MOV R2, R82 ;  /* 0x0000005200027202 */ /* 0x000fe40000000f00 */
[----:B-1----:R-:W-:-:S05]  /*46f0*/  MOV R3, R0 ;  /* 0x0000000000037202 */ /* 0x002fca0000000f00 */
[----:B------:R2:W-:Y:S02]  /*4700*/  STL.64 [R1], R2 ;  /* 0x0000000201007387 */ /* 0x0005e40000100a00 */
[----:B------:R-:W-:-:S07]  /*4710*/  LEPC R20, `(.L_x_98) ;  /* 0x000000001014794e */ /* 0x000fce0000000000 */
[----:B--23--:R-:W-:Y:S05]  /*4720*/  CALL.ABS.NOINC R8 ;  /* 0x0000000008007343 */ /* 0x00cfea0003c00000 */
.L_x_98:
[----:B------:R-:W1:Y:S01]  /*4730*/  LDC.64 R4, c[0x4][0xd8] ;  /* 0x01003600ff047b82 */ /* 0x000e620000000a00 */
[----:B------:R-:W2:Y:S01]  /*4740*/  LDCU.64 UR4, c[0x4][0xd0] ;  /* 0x01001a00ff0477ac */ /* 0x000ea20008000a00 */
[----:B------:R-:W-:Y:S02]  /*4750*/  MOV R6, R17 ;  /* 0x0000001100067202 */ /* 0x000fe40000000f00 */
[----:B------:R-:W-:-:S04]  /*4760*/  MOV R7, R16 ;  /* 0x0000001000077202 */ /* 0x000fc80000000f00 */
[----:B------:R3:W4:Y:S01]  /*4770*/  LDC.64 R2, c[0x4][R22] ;  /* 0x0100000016027b82 */ /* 0x0007220000000a00 */
[----:B-1----:R2:W-:Y:S02]  /*4780*/  STL.64 [R1], R4 ;  /* 0x0000000401007387 */ /* 0x0025e40000100a00 */
[----:B--2---:R-:W-:Y:S02]  /*4790*/  IMAD.U32 R4, RZ, RZ, UR4 ;  /* 0x00000004ff047e24 */ /* 0x004fe4000f8e00ff */
[----:B---34-:R-:W-:-:S03]  /*47a0*/  IMAD.U32 R5, RZ, RZ, UR5 ;  /* 0x00000005ff057e24 */ /* 0x018fc6000f8e00ff */
[----:B------:R-:W-:-:S07]  /*47b0*/  LEPC R20, `(.L_x_99) ;  /* 0x000000001014794e */ /* 0x000fce0000000000 */
[----:B------:R-:W-:Y:S05]  /*47c0*/  CALL.ABS.NOINC R2 ;  /* 0x0000000002007343 */ /* 0x000fea0003c00000 */
.L_x_99:
[----:B------:R-:W-:Y:S01]  /*47d0*/  HFMA2 R0, -RZ, RZ, 0, 2.384185791015625e-06 ;  /* 0x00000028ff007431 */ /* 0x000fe200000001ff */
        /* <DEDUP_REMOVED lines=9> */
.L_x_100:
        /* <DEDUP_REMOVED lines=10> */
.L_x_101:
[----:B------:R1:W2:Y:S01]  /*4910*/  LDC.64 R2, c[0x4][R22] ;  /* 0x0100000016027b82 */ /* 0x0002a20000000a00 */
[----:B------:R-:W3:Y:S01]  /*4920*/  LDCU.64 UR4, c[0x4][0xe0] ;  /* 0x01001c00ff0477ac */ /* 0x000ee20008000a00 */
[----:B------:R-:W-:Y:S01]  /*4930*/  CS2R R6, SRZ ;  /* 0x0000000000067805 */ /* 0x000fe2000001ff00 */
[----:B---3--:R-:W-:Y:S01]  /*4940*/  IMAD.U32 R4, RZ, RZ, UR4 ;  /* 0x00000004ff047e24 */ /* 0x008fe2000f8e00ff */
[----:B------:R-:W-:-:S04]  /*4950*/  MOV R5, UR5 ;  /* 0x0000000500057c02 */ /* 0x000fc80008000f00 */
[----:B------:R-:W-:-:S07]  /*4960*/  LEPC R20, `(.L_x_102) ;  /* 0x000000001014794e */ /* 0x000fce0000000000 */
[----:B-12---:R-:W-:Y:S05]  /*4970*/  CALL.ABS.NOINC R2 ;  /* 0x0000000002007343 */ /* 0x006fea0003c00000 */
.L_x_102:
[----:B------:R-:W-:Y:S01]  /*4980*/  HFMA2 R0, -RZ, RZ, 0, 4.76837158203125e-07 ;  /* 0x00000008ff007431 */ /* 0x000fe200000001ff */
        /* <DEDUP_REMOVED lines=9> */
.L_x_103:
[----:B------:R-:W-:Y:S01]  /*4a20*/  HFMA2 R0, -RZ, RZ, 0, 2.6226043701171875e-06 ;  /* 0x0000002cff007431 */ /* 0x000fe200000001ff */
        /* <DEDUP_REMOVED lines=9> */
.L_x_104:
[----:B------:R1:W2:Y:S01]  /*4ac0*/  LDC.64 R2, c[0x4][R22] ;  /* 0x0100000016027b82 */ /* 0x0002a20000000a00 */
[----:B------:R-:W3:Y:S01]  /*4ad0*/  LDCU.64 UR4, c[0x4][0xe0] ;  /* 0x01001c00ff0477ac */ /* 0x000ee20008000a00 */
[----:B------:R-:W-:Y:S01]  /*4ae0*/  CS2R R6, SRZ ;  /* 0x0000000000067805 */ /* 0x000fe2000001ff00 */
[----:B---3--:R-:W-:Y:S01]  /*4af0*/  IMAD.U32 R4, RZ, RZ, UR4 ;  /* 0x00000004ff047e24 */ /* 0x008fe2000f8e00ff */
[----:B------:R-:W-:-:S04]  /*4b00*/  MOV R5, UR5 ;  /* 0x0000000500057c02 */ /* 0x000fc80008000f00 */
[----:B------:R-:W-:-:S07]  /*4b10*/  LEPC R20, `(.L_x_105) ;  /* 0x000000001014794e */ /* 0x000fce0000000000 */
[----:B-12---:R-:W-:Y:S05]  /*4b20*/  CALL.ABS.NOINC R2 ;  /* 0x0000000002007343 */ /* 0x006fea0003c00000 */
.L_x_105:
        /* <DEDUP_REMOVED lines=10> */
.L_x_106:
[----:B------:R-:W-:Y:S01]  /*4bd0*/  HFMA2 R0, -RZ, RZ, 0, 2.443790435791015625e-06 ;  /* 0x00000029ff007431 */ /* 0x000fe200000001ff */
        /* <DEDUP_REMOVED lines=9> */
.L_x_107:
        /* <DEDUP_REMOVED lines=10> */
.L_x_108:
        /* <DEDUP_REMOVED lines=10> */
.L_x_109:
[----:B------:R1:W2:Y:S01]  /*4db0*/  LDC.64 R2, c[0x4][R22] ;  /* 0x0100000016027b82 */ /* 0x0002a20000000a00 */
[----:B------:R-:W3:Y:S01]  /*4dc0*/  LDCU.64 UR4, c[0x4][0xe0] ;  /* 0x01001c00ff0477ac */ /* 0x000ee20008000a00 */
[----:B------:R-:W-:Y:S01]  /*4dd0*/  CS2R R6, SRZ ;  /* 0x0000000000067805 */ /* 0x000fe2000001ff00 */
[----:B---3--:R-:W-:Y:S01]  /*4de0*/  IMAD.U32 R4, RZ, RZ, UR4 ;  /* 0x00000004ff047e24 */ /* 0x008fe2000f8e00ff */
[----:B------:R-:W-:-:S04]  /*4df0*/  MOV R5, UR5 ;  /* 0x0000000500057c02 */ /* 0x000fc80008000f00 */
[----:B------:R-:W-:-:S07]  /*4e00*/  LEPC R20, `(.L_x_110) ;  /* 0x000000001014794e */ /* 0x000fce0000000000 */
[----:B-12---:R-:W-:Y:S05]  /*4e10*/  CALL.ABS.NOINC R2 ;  /* 0x0000000002007343 */ /* 0x006fea0003c00000 */
.L_x_110:
[----:B------:R-:W-:Y:S01]  /*4e20*/  HFMA2 R0, -RZ, RZ, 0, 3.814697265625e-06 ;  /* 0x00000040ff007431 */ /* 0x000fe200000001ff */
        /* <DEDUP_REMOVED lines=9> */
.L_x_111:
        /* <DEDUP_REMOVED lines=10> */
.L_x_112:
[----:B------:R1:W2:Y:S01]  /*4f60*/  LDC.64 R2, c[0x4][R22] ;  /* 0x0100000016027b82 */ /* 0x0002a20000000a00 */
[----:B------:R-:W3:Y:S01]  /*4f70*/  LDCU.64 UR4, c[0x4][0xe0] ;  /* 0x01001c00ff0477ac */ /* 0x000ee20008000a00 */
[----:B------:R-:W-:Y:S01]  /*4f80*/  CS2R R6, SRZ ;  /* 0x0000000000067805 */ /* 0x000fe2000001ff00 */
[----:B---3--:R-:W-:Y:S01]  /*4f90*/  IMAD.U32 R4, RZ, RZ, UR4 ;  /* 0x00000004ff047e24 */ /* 0x008fe2000f8e00ff */
[----:B------:R-:W-:-:S04]  /*4fa0*/  MOV R5, UR5 ;  /* 0x0000000500057c02 */ /* 0x000fc80008000f00 */
[----:B------:R-:W-:-:S07]  /*4fb0*/  LEPC R20, `(.L_x_113) ;  /* 0x000000001014794e */ /* 0x000fce0000000000 */
[----:B-12---:R-:W-:Y:S05]  /*4fc0*/  CALL.ABS.NOINC R2 ;  /* 0x0000000002007343 */ /* 0x006fea0003c00000 */
.L_x_113:
[----:B------:R-:W-:Y:S01]  /*4fd0*/  HFMA2 R0, -RZ, RZ, 0, 5.9604644775390625e-08 ;  /* 0x00000001ff007431 */ /* 0x000fe200000001ff */
        /* <DEDUP_REMOVED lines=9> */
.L_x_114:
        /* <DEDUP_REMOVED lines=10> */
.L_x_115:
        /* <DEDUP_REMOVED lines=10> */
.L_x_116:
        /* <DEDUP_REMOVED lines=10> */
.L_x_117:
[----:B------:R1:W2:Y:S01]  /*5250*/  LDC.64 R2, c[0x4][R22] ;  /* 0x0100000016027b82 */ /* 0x0002a20000000a00 */
[----:B------:R-:W3:Y:S01]  /*5260*/  LDCU.64 UR4, c[0x4][0xe0] ;  /* 0x01001c00ff0477ac */ /* 0x000ee20008000a00 */
[----:B------:R-:W-:Y:S01]  /*5270*/  CS2R R6, SRZ ;  /* 0x0000000000067805 */ /* 0x000fe2000001ff00 */
[----:B---3--:R-:W-:Y:S01]  /*5280*/  IMAD.U32 R4, RZ, RZ, UR4 ;  /* 0x00000004ff047e24 */ /* 0x008fe2000f8e00ff */
[----:B------:R-:W-:-:S04]  /*5290*/  MOV R5, UR5 ;  /* 0x0000000500057c02 */ /* 0x000fc80008000f00 */
[----:B------:R-:W-:-:S07]  /*52a0*/  LEPC R20, `(.L_x_118) ;  /* 0x000000001014794e */ /* 0x000fce0000000000 */
[----:B-12---:R-:W-:Y:S05]  /*52b0*/  CALL.ABS.NOINC R2 ;  /* 0x0000000002007343 */ /* 0x006fea0003c00000 */
.L_x_118:
        /* <DEDUP_REMOVED lines=10> */
.L_x_119:
        /* <DEDUP_REMOVED lines=10> */
.L_x_120:
[----:B------:R1:W2:Y:S01]  /*5400*/  LDC.64 R2, c[0x4][R22] ;  /* 0x0100000016027b82 */ /* 0x0002a20000000a00 */
[----:B------:R-:W3:Y:S01]  /*5410*/  LDCU.64 UR4, c[0x4][0xe0] ;  /* 0x01001c00ff0477ac */ /* 0x000ee20008000a00 */
[----:B------:R-:W-:Y:S01]  /*5420*/  CS2R R6, SRZ ;  /* 0x0000000000067805 */ /* 0x000fe2000001ff00 */
[----:B---3--:R-:W-:Y:S01]  /*5430*/  IMAD.U32 R4, RZ, RZ, UR4 ;  /* 0x00000004ff047e24 */ /* 0x008fe2000f8e00ff */
[----:B------:R-:W-:-:S04]  /*5440*/  MOV R5, UR5 ;  /* 0x0000000500057c02 */ /* 0x000fc80008000f00 */
[----:B------:R-:W-:-:S07]  /*5450*/  LEPC R20, `(.L_x_121) ;  /* 0x000000001014794e */ /* 0x000fce0000000000 */
[----:B-12---:R-:W-:Y:S05]  /*5460*/  CALL.ABS.NOINC R2 ;  /* 0x0000000002007343 */ /* 0x006fea0003c00000 */
.L_x_121:
[----:B------:R-:W-:Y:S01]  /*5470*/  HFMA2 R0, -RZ, RZ, 0, 1.1920928955078125e-07 ;  /* 0x00000002ff007431 */ /* 0x000fe200000001ff */
        /* <DEDUP_REMOVED lines=9> */
.L_x_122:
        /* <DEDUP_REMOVED lines=10> */
.L_x_123:
        /* <DEDUP_REMOVED lines=10> */
.L_x_124:
        /* <DEDUP_REMOVED lines=10> */
.L_x_125:
        /* <DEDUP_REMOVED lines=10> */
.L_x_126:
        /* <DEDUP_REMOVED lines=10> */
.L_x_127:
[----:B------:R1:W2:Y:S01]  /*5830*/  LDC.64 R2, c[0x4][R22] ;  /* 0x0100000016027b82 */ /* 0x0002a20000000a00 */
[----:B------:R-:W3:Y:S01]  /*5840*/  LDCU.64 UR4, c[0x4][0xe0] ;  /* 0x01001c00ff0477ac */ /* 0x000ee20008000a00 */
[----:B------:R-:W-:Y:S01]  /*5850*/  CS2R R6, SRZ ;  /* 0x0000000000067805 */ /* 0x000fe2000001ff00 */
[----:B---3--:R-:W-:Y:S01]  /*5860*/  IMAD.U32 R4, RZ, RZ, UR4 ;  /* 0x00000004ff047e24 */ /* 0x008fe2000f8e00ff */
[----:B------:R-:W-:-:S04]  /*5870*/  MOV R5, UR5 ;  /* 0x0000000500057c02 */ /* 0x000fc80008000f00 */
[----:B------:R-:W-:-:S07]  /*5880*/  LEPC R20, `(.L_x_128) ;  /* 0x000000001014794e */ /* 0x000fce0000000000 */
[----:B-12---:R-:W-:Y:S05]  /*5890*/  CALL.ABS.NOINC R2 ;  /* 0x0000000002007343 */ /* 0x006fea0003c00000 */
.L_x_128:
        /* <DEDUP_REMOVED lines=10> */
.L_x_129:
        /* <DEDUP_REMOVED lines=10> */
.L_x_130:
[----:B------:R1:W2:Y:S01]  /*59e0*/  LDC.64 R2, c[0x4][R22] ;  /* 0x0100000016027b82 */ /* 0x0002a20000000a00 */
[----:B------:R-:W3:Y:S01]  /*59f0*/  LDCU.64 UR4, c[0x4][0xe0] ;  /* 0x01001c00ff0477ac */ /* 0x000ee20008000a00 */
[----:B------:R-:W-:Y:S01]  /*5a00*/  CS2R R6, SRZ ;  /* 0x0000000000067805 */ /* 0x000fe2000001ff00 */
[----:B---3--:R-:W-:Y:S01]  /*5a10*/  IMAD.U32 R4, RZ, RZ, UR4 ;  /* 0x00000004ff047e24 */ /* 0x008fe2000f8e00ff */
[----:B------:R-:W-:-:S04]  /*5a20*/  MOV R5, UR5 ;  /* 0x0000000500057c02 */ /* 0x000fc80008000f00 */
[----:B------:R-:W-:-:S07]  /*5a30*/  LEPC R20, `(.L_x_131) ;  /* 0x000000001014794e */ /* 0x000fce0000000000 */
[----:B-12---:R-:W-:Y:S05]  /*5a40*/  CALL.ABS.NOINC R2 ;  /* 0x0000000002007343 */ /* 0x006fea0003c00000 */
.L_x_131:
[----:B------:R-:W-:Y:S01]  /*5a50*/  HFMA2 R0, -RZ, RZ, 0, 3.0517578125e-05 ;  /* 0x00000200ff007431 */ /* 0x000fe200000001ff */
        /* <DEDUP_REMOVED lines=9> */
.L_x_132:
        /* <DEDUP_REMOVED lines=10> */
.L_x_133:
        /* <DEDUP_REMOVED lines=10> */
.L_x_134:
        /* <DEDUP_REMOVED lines=10> */
.L_x_135:
[----:B------:R1:W2:Y:S01]  /*5cd0*/  LDC.64 R2, c[0x4][R22] ;  /* 0x0100000016027b82 */ /* 0x0002a20000000a00 */
[----:B------:R-:W3:Y:S01]  /*5ce0*/  LDCU.64 UR4, c[0x4][0xe0] ;  /* 0x01001c00ff0477ac */ /* 0x000ee20008000a00 */
[----:B------:R-:W-:Y:S01]  /*5cf0*/  CS2R R6, SRZ ;  /* 0x0000000000067805 */ /* 0x000fe2000001ff00 */
[----:B---3--:R-:W-:Y:S01]  /*5d00*/  IMAD.U32 R4, RZ, RZ, UR4 ;  /* 0x00000004ff047e24 */ /* 0x008fe2000f8e00ff */
[----:B------:R-:W-:-:S04]  /*5d10*/  MOV R5, UR5 ;  /* 0x0000000500057c02 */ /* 0x000fc80008000f00 */
[----:B------:R-:W-:-:S07]  /*5d20*/  LEPC R20, `(.L_x_136) ;  /* 0x000000001014794e */ /* 0x000fce0000000000 */
[----:B-12---:R-:W-:Y:S05]  /*5d30*/  CALL.ABS.NOINC R2 ;  /* 0x0000000002007343 */ /* 0x006fea0003c00000 */
.L_x_136:
        /* <DEDUP_REMOVED lines=10> */
.L_x_137:
        /* <DEDUP_REMOVED lines=10> */
.L_x_138:
[----:B------:R1:W2:Y:S01]  /*5e80*/  LDC.64 R2, c[0x4][R22] ;  /* 0x0100000016027b82 */ /* 0x0002a20000000a00 */
[----:B------:R-:W3:Y:S01]  /*5e90*/  LDCU.64 UR4, c[0x4][0xe0] ;  /* 0x01001c00ff0477ac */ /* 0x000ee20008000a00 */
[----:B------:R-:W-:Y:S01]  /*5ea0*/  CS2R R6, SRZ ;  /* 0x0000000000067805 */ /* 0x000fe2000001ff00 */
[----:B---3--:R-:W-:Y:S01]  /*5eb0*/  IMAD.U32 R4, RZ, RZ, UR4 ;  /* 0x00000004ff047e24 */ /* 0x008fe2000f8e00ff */
[----:B------:R-:W-:-:S04]  /*5ec0*/  MOV R5, UR5 ;  /* 0x0000000500057c02 */ /* 0x000fc80008000f00 */
[----:B------:R-:W-:-:S07]  /*5ed0*/  LEPC R20, `(.L_x_139) ;  /* 0x000000001014794e */ /* 0x000fce0000000000 */
[----:B-12---:R-:W-:Y:S05]  /*5ee0*/  CALL.ABS.NOINC R2 ;  /* 0x0000000002007343 */ /* 0x006fea0003c00000 */
.L_x_139:
[----:B------:R1:W-:Y:S01]  /*5ef0*/  STL [R1], RZ ;  /* 0x000000ff01007387 */ /* 0x0003e20000100800 */
[----:B------:R1:W2:Y:S01]  /*5f00*/  LDC.64 R2, c[0x4][R22] ;  /* 0x0100000016027b82 */ /* 0x0002a20000000a00 */
[----:B------:R-:W3:Y:S01]  /*5f10*/  LDCU.64 UR4, c[0x4][0xc8] ;  /* 0x01001900ff0477ac */ /* 0x000ee20008000a00 */
[----:B------:R-:W-:Y:S02]  /*5f20*/  MOV R6, R17 ;  /* 0x0000001100067202 */ /* 0x000fe40000000f00 */
[----:B------:R-:W-:Y:S01]  /*5f30*/  MOV R7, R16 ;  /* 0x0000001000077202 */ /* 0x000fe20000000f00 */
[----:B---3--:R-:W-:Y:S02]  /*5f40*/  IMAD.U32 R4, RZ, RZ, UR4 ;  /* 0x00000004ff047e24 */ /* 0x008fe4000f8e00ff */
[----:B------:R-:W-:Y:S02]  /*5f50*/  IMAD.U32 R5, RZ, RZ, UR5 ;  /* 0x00000005ff057e24 */ /* 0x000fe4000f8e00ff */
[----:B------:R-:W-:-:S07]  /*5f60*/  LEPC R20, `(.L_x_140) ;  /* 0x000000001014794e */ /* 0x000fce0000000000 */
[----:B-12---:R-:W-:Y:S05]  /*5f70*/  CALL.ABS.NOINC R2 ;  /* 0x0000000002007343 */ /* 0x006fea0003c00000 */
.L_x_140:
        /* <DEDUP_REMOVED lines=10> */
.L_x_141:
        /* <DEDUP_REMOVED lines=10> */
.L_x_142:
        /* <DEDUP_REMOVED lines=10> */
.L_x_143:
[----:B------:R1:W2:Y:S01]  /*6160*/  LDC.64 R2, c[0x4][R22] ;  /* 0x0100000016027b82 */ /* 0x0002a20000000a00 */
[----:B------:R-:W3:Y:S01]  /*6170*/  LDCU.64 UR4, c[0x4][0xe0] ;  /* 0x01001c00ff0477ac */ /* 0x000ee20008000a00 */
[----:B------:R-:W-:Y:S01]  /*6180*/  CS2R R6, SRZ ;  /* 0x0000000000067805 */ /* 0x000fe2000001ff00 */
[----:B---3--:R-:W-:Y:S01]  /*6190*/  IMAD.U32 R4, RZ, RZ, UR4 ;  /* 0x00000004ff047e24 */ /* 0x008fe2000f8e00ff */
[----:B------:R-:W-:-:S04]  /*61a0*/  MOV R5, UR5 ;  /* 0x0000000500057c02 */ /* 0x000fc80008000f00 */
[----:B------:R-:W-:-:S07]  /*61b0*/  LEPC R20, `(.L_x_144) ;  /* 0x000000001014794e */ /* 0x000fce0000000000 */
[----:B-12---:R-:W-:Y:S05]  /*61c0*/  CALL.ABS.NOINC R2 ;  /* 0x0000000002007343 */ /* 0x006fea0003c00000 */
.L_x_144:
        /* <DEDUP_REMOVED lines=9> */
.L_x_145:
        /* <DEDUP_REMOVED lines=10> */
.L_x_146:
[----:B------:R1:W2:Y:S01]  /*6300*/  LDC.64 R2, c[0x4][R22] ;  /* 0x0100000016027b82 */ /* 0x0002a20000000a00 */
[----:B------:R-:W3:Y:S01]  /*6310*/  LDCU.64 UR4, c[0x4][0xe0] ;  /* 0x01001c00ff0477ac */ /* 0x000ee20008000a00 */
[----:B------:R-:W-:Y:S01]  /*6320*/  CS2R R6, SRZ ;  /* 0x0000000000067805 */ /* 0x000fe2000001ff00 */
[----:B---3--:R-:W-:Y:S01]  /*6330*/  IMAD.U32 R4, RZ, RZ, UR4 ;  /* 0x00000004ff047e24 */ /* 0x008fe2000f8e00ff */
[----:B------:R-:W-:-:S04]  /*6340*/  MOV R5, UR5 ;  /* 0x0000000500057c02 */ /* 0x000fc80008000f00 */
[----:B------:R-:W-:-:S07]  /*6350*/  LEPC R20, `(.L_x_147) ;  /* 0x000000001014794e */ /* 0x000fce0000000000 */
[----:B-12---:R-:W-:Y:S05]  /*6360*/  CALL.ABS.NOINC R2 ;  /* 0x0000000002007343 */ /* 0x006fea0003c00000 */
.L_x_147:
[----:B------:R-:W-:Y:S01]  /*6370*/  HFMA2 R0, -RZ, RZ, 0, 0.0078125 ;  /* 0x00002000ff007431 */ /* 0x000fe200000001ff */
        /* <DEDUP_REMOVED lines=9> */
.L_x_148:
        /* <DEDUP_REMOVED lines=10> */
.L_x_149:
        /* <DEDUP_REMOVED lines=10> */
.L_x_150:
[----:B------:R-:W1:Y:S01]  /*6550*/  LDC.64 R2, c[0x4][0xa8] ;  /* 0x01002a00ff027b82 */ /* 0x000e620000000a00 */
[----:B------:R-:W2:Y:S01]  /*6560*/  LDCU.64 UR4, c[0x4][0xd0] ;  /* 0x01001a00ff0477ac */ /* 0x000ea20008000a00 */
[----:B------:R-:W-:Y:S02]  /*6570*/  MOV R6, R17 ;  /* 0x0000001100067202 */ /* 0x000fe40000000f00 */
[----:B------:R-:W-:-:S04]  /*6580*/  MOV R7, R16 ;  /* 0x0000001000077202 */ /* 0x000fc80000000f00 */
[----:B------:R-:W3:Y:S01]  /*6590*/  LDC.64 R22, c[0x4][R22] ;  /* 0x0100000016167b82 */ /* 0x000ee20000000a00 */
[----:B--2---:R-:W-:Y:S02]  /*65a0*/  IMAD.U32 R4, RZ, RZ, UR4 ;  /* 0x00000004ff047e24 */ /* 0x004fe4000f8e00ff */
[----:B------:R-:W-:Y:S01]  /*65b0*/  IMAD.U32 R5, RZ, RZ, UR5 ;  /* 0x00000005ff057e24 */ /* 0x000fe2000f8e00ff */
[----:B-1----:R1:W-:Y:S04]  /*65c0*/  STL.64 [R1], R2 ;  /* 0x0000000201007387 */ /* 0x0023e80000100a00 */
[----:B------:R-:W-:-:S07]  /*65d0*/  LEPC R20, `(.L_x_91) ;  /* 0x000000001014794e */ /* 0x000fce0000000000 */
[----:B-1-3--:R-:W-:Y:S05]  /*65e0*/  CALL.ABS.NOINC R22 ;  /* 0x0000000016007343 */ /* 0x00afea0003c00000 */
.L_x_91:
[----:B------:R-:W-:Y:S05]  /*65f0*/  BSYNC.RECONVERGENT B6 ;  /* 0x0000000000067941 */ /* 0x000fea0003800200 */
.L_x_90:
[----:B------:R-:W2:Y:S01]  /*6600*/  S2R R4, SR_SWINHI ;  /* 0x0000000000047919 */ /* 0x000ea20000002f00 */
[----:B-1----:R-:W-:Y:S01]  /*6610*/  IMAD.SHL.U32 R0, R24, 0x2, RZ ;  /* 0x0000000218007824 */ /* 0x002fe200078e00ff */
[----:B------:R-:W1:Y:S01]  /*6620*/  LDCU.64 UR4, c[0x0][0x880] ;  /* 0x00011000ff0477ac */ /* 0x000e620008000a00 */
[----:B------:R-:W3:Y:S03]  /*6630*/  S2R R85, SR_CTAID.Y ;  /* 0x0000000000557919 */ /* 0x000ee60000002600 */
[----:B------:R-:W-:Y:S01]  /*6640*/  LOP3.LUT R0, R0, 0xfe, RZ, 0xc0, !PT ;  /* 0x000000fe00007812 */ /* 0x000fe200078ec0ff */
[----:B------:R-:W4:Y:S01]  /*6650*/  S2R R83, SR_CTAID.Z ;  /* 0x0000000000537919 */ /* 0x000f220000002700 */
[----:B-1----:R-:W-:-:S04]  /*6660*/  ISETP.NE.U32.AND P6, PT, RZ, UR4, PT ;  /* 0x00000004ff007c0c */ /* 0x002fc8000bfc5070 */
[----:B------:R-:W-:Y:S02]  /*6670*/  ISETP.NE.AND.EX P6, PT, RZ, UR5, PT, P6 ;  /* 0x00000005ff007c0c */ /* 0x000fe4000bfc5360 */
[----:B------:R-:W-:Y:S02]  /*6680*/  MOV R2, R82 ;  /* 0x0000005200027202 */ /* 0x000fe40000000f00 */
[----:B--2---:R-:W-:-:S03]  /*6690*/  MOV R3, R4 ;  /* 0x0000000400037202 */ /* 0x004fc60000000f00 */
[----:B------:R-:W-:-:S04]  /*66a0*/  IMAD.WIDE.U32 R2, R0, 0x2, R2 ;  /* 0x0000000200027825 */ /* 0x000fc800078e0002 */
[--C-:B------:R-:W-:Y:S01]  /*66b0*/  IMAD.MOV.U32 R5, RZ, RZ, R3.reuse ;  /* 0x000000ffff057224 */ /* 0x100fe200078e0003 */
[C---:B------:R-:W-:Y:S02]  /*66c0*/  IADD3 R0, P2, PT, R2.reuse, 0x200, RZ ;  /* 0x0000020002007810 */ /* 0x040fe40007f5e0ff */
[C---:B------:R-:W-:Y:S02]  /*66d0*/  IADD3 R6, P1, PT, R2.reuse, 0x400, RZ ;  /* 0x0000040002067810 */ /* 0x040fe40007f3e0ff */
[C-C-:B------:R-:W-:Y:S01]  /*66e0*/  SHF.R.U64 R4, R2.reuse, 0x3, R3.reuse ;  /* 0x0000000302047819 */ /* 0x140fe20000001203 */
[--C-:B------:R-:W-:Y:S01]  /*66f0*/  IMAD.X R65, RZ, RZ, R3.reuse, P2 ;  /* 0x000000ffff417224 */ /* 0x100fe200010e0603 */
[C---:B------:R-:W-:Y:S01]  /*6700*/  IADD3 R7, P0, PT, R2.reuse, 0x600, RZ ;  /* 0x0000060002077810 */ /* 0x040fe20007f1e0ff */
[----:B------:R-:W-:Y:S01]  /*6710*/  IMAD.X R63, RZ, RZ, R3, P1 ;  /* 0x000000ffff3f7224 */ /* 0x000fe200008e0603 */
[----:B------:R-:W-:Y:S02]  /*6720*/  LOP3.LUT R4, R2, 0x70, R4, 0x78, !PT ;  /* 0x0000007002047812 */ /* 0x000fe400078e7804 */
[----:B------:R-:W-:Y:S01]  /*6730*/  SHF.R.U64 R8, R0, 0x3, R65 ;  /* 0x0000000300087819 */ /* 0x000fe20000001241 */
[----:B------:R-:W-:Y:S01]  /*6740*/  IMAD.X R61, RZ, RZ, R3, P0 ;  /* 0x000000ffff3d7224 */ /* 0x000fe200000e0603 */
[----:B------:R-:W-:Y:S01]  /*6750*/  SHF.R.U64 R9, R6, 0x3, R63 ;  /* 0x0000000306097819 */ /* 0x000fe2000000123f */
[----:B------:R1:W-:Y:S01]  /*6760*/  ST.E desc[UR48][R4.64], RZ ;  /* 0x000000ff04007985 */ /* 0x0003e2000c101930 */
[----:B------:R-:W-:-:S02]  /*6770*/  LOP3.LUT R64, R0, 0x70, R8, 0x78, !PT ;  /* 0x0000007000407812 */ /* 0x000fc400078e7808 */
[----:B------:R-:W-:Y:S02]  /*6780*/  IADD3 R0, P3, PT, R2, 0x800, RZ ;  /* 0x0000080002007810 */ /* 0x000fe40007f7e0ff */
[----:B------:R-:W-:Y:S01]  /*6790*/  LOP3.LUT R62, R6, 0x70, R9, 0x78, !PT ;  /* 0x00000070063e7812 */ /* 0x000fe200078e7809 */
[----:B------:R2:W-:Y:S01]  /*67a0*/  ST.E desc[UR48][R64.64], RZ ;  /* 0x000000ff40007985 */ /* 0x0005e2000c101930 */
[----:B------:R-:W-:Y:S01]  /*67b0*/  IADD3 R6, P0, PT, R2, 0xe00, RZ ;  /* 0x00000e0002067810 */ /* 0x000fe20007f1e0ff */
[----:B------:R-:W-:Y:S01]  /*67c0*/  IMAD.X R59, RZ, RZ, R3, P3 ;  /* 0x000000ffff3b7224 */ /* 0x000fe200018e0603 */
[C---:B------:R-:W-:Y:S01]  /*67d0*/  SHF.R.U64 R10, R7.reuse, 0x3, R61 ;  /* 0x00000003070a7819 */ /* 0x040fe2000000123d */
[----:B------:R2:W-:Y:S02]  /*67e0*/  ST.E desc[UR48][R62.64], RZ ;  /* 0x000000ff3e007985 */ /* 0x0005e4000c101930 */
[----:B------:R-:W-:Y:S01]  /*67f0*/  IMAD.X R53, RZ, RZ, R3, P0 ;  /* 0x000000ffff357224 */ /* 0x000fe200000e0603 */
[----:B------:R-:W-:-:S02]  /*6800*/  LOP3.LUT R60, R7, 0x70, R10, 0x78, !PT ;  /* 0x00000070073c7812 */ /* 0x000fc400078e780a */
[----:B------:R-:W-:Y:S02]  /*6810*/  SHF.R.U64 R7, R0, 0x3, R59 ;  /* 0x0000000300077819 */ /* 0x000fe4000000123b */
[----:B------:R-:W-:Y:S01]  /*6820*/  SHF.R.U64 R10, R6, 0x3, R53 ;  /* 0x00000003060a7819 */ /* 0x000fe20000001235 */
[----:B------:R2:W-:Y:S01]  /*6830*/  ST.E desc[UR48][R60.64], RZ ;  /* 0x000000ff3c007985 */ /* 0x0005e2000c101930 */
[----:B------:R-:W-:Y:S02]  /*6840*/  LOP3.LUT R58, R0, 0x70, R7, 0x78, !PT ;  /* 0x00000070003a7812 */ /* 0x000fe400078e7807 */
[----:B------:R-:W-:Y:S02]  /*6850*/  IADD3 R0, P3, PT, R2, 0x1000, RZ ;  /* 0x0000100002007810 */ /* 0x000fe40007f7e0ff */
[----:B------:R-:W-:Y:S01]  /*6860*/  LOP3.LUT R52, R6, 0x70, R10, 0x78, !PT ;  /* 0x0000007006347812 */ /* 0x000fe200078e780a */
[----:B------:R2:W-:Y:S01]  /*6870*/  ST.E desc[UR48][R58.64], RZ ;  /* 0x000000ff3a007985 */ /* 0x0005e2000c101930 */
[C---:B-1----:R-:W-:Y:S01]  /*6880*/  IADD3 R4, P2, PT, R2.reuse, 0xa00, RZ ;  /* 0x00000a0002047810 */ /* 0x042fe20007f5e0ff */
[----:B------:R-:W-:Y:S01]  /*6890*/  IMAD.X R51, RZ, RZ, R3, P3 ;  /* 0x000000ffff337224 */ /* 0x000fe200018e0603 */
[----:B------:R-:W-:-:S02]  /*68a0*/  IADD3 R5, P1, PT, R2, 0xc00, RZ ;  /* 0x00000c0002057810 */ /* 0x000fc40007f3e0ff */
[----:B------:R-:W-:Y:S01]  /*68b0*/  IADD3 R6, P0, PT, R2, 0x1600, RZ ;  /* 0x0000160002067810 */ /* 0x000fe20007f1e0ff */
[----:B------:R-:W-:Y:S01]  /*68c0*/  IMAD.X R57, RZ, RZ, R3, P2 ;  /* 0x000000ffff397224 */ /* 0x000fe200010e0603 */
[----:B------:R-:W-:Y:S01]  /*68d0*/  SHF.R.U64 R7, R0, 0x3, R51 ;  /* 0x0000000300077819 */ /* 0x000fe20000001233 */
[--C-:B------:R-:W-:Y:S02]  /*68e0*/  IMAD.X R55, RZ, RZ, R3.reuse, P1 ;  /* 0x000000ffff377224 */ /* 0x100fe400008e0603 */
[----:B------:R-:W-:Y:S01]  /*68f0*/  IMAD.X R45, RZ, RZ, R3, P0 ;  /* 0x000000ffff2d7224 */ /* 0x000fe200000e0603 */
[C---:B------:R-:W-:Y:S02]  /*6900*/  SHF.R.U64 R8, R4.reuse, 0x3, R57 ;  /* 0x0000000304087819 */ /* 0x040fe40000001239 */
[----:B------:R-:W-:Y:S02]  /*6910*/  SHF.R.U64 R9, R5, 0x3, R55 ;  /* 0x0000000305097819 */ /* 0x000fe40000001237 */
[----:B------:R-:W-:-:S02]  /*6920*/  LOP3.LUT R56, R4, 0x70, R8, 0x78, !PT ;  /* 0x0000007004387812 */ /* 0x000fc400078e7808 */
[C---:B------:R-:W-:Y:S02]  /*6930*/  IADD3 R4, P2, PT, R2.reuse, 0x1200, RZ ;  /* 0x0000120002047810 */ /* 0x040fe40007f5e0ff */
[----:B------:R-:W-:Y:S01]  /*6940*/  LOP3.LUT R54, R5, 0x70, R9, 0x78, !PT ;  /* 0x0000007005367812 */ /* 0x000fe200078e7809 */
[----:B------:R2:W-:Y:S01]  /*6950*/  ST.E desc[UR48][R56.64], RZ ;  /* 0x000000ff38007985 */ /* 0x0005e2000c101930 */
[----:B------:R-:W-:Y:S01]  /*6960*/  IADD3 R5, P1, PT, R2, 0x1400, RZ ;  /* 0x0000140002057810 */ /* 0x000fe20007f3e0ff */
[----:B------:R-:W-:Y:S01]  /*6970*/  IMAD.X R49, RZ, RZ, R3, P2 ;  /* 0x000000ffff317224 */ /* 0x000fe200010e0603 */
[----:B------:R-:W-:Y:S01]  /*6980*/  SHF.R.U64 R10, R6, 0x3, R45 ;  /* 0x00000003060a7819 */ /* 0x000fe2000000122d */
[----:B------:R2:W-:Y:S01]  /*6990*/  ST.E desc[UR48][R54.64], RZ ;  /* 0x000000ff36007985 */ /* 0x0005e2000c101930 */
[----:B------:R-:W-:Y:S01]  /*69a0*/  LOP3.LUT R50, R0, 0x70, R7, 0x78, !PT ;  /* 0x0000007000327812 */ /* 0x000fe200078e7807 */
[----:B------:R-:W-:Y:S01]  /*69b0*/  IMAD.X R47, RZ, RZ, R3, P1 ;  /* 0x000000ffff2f7224 */ /* 0x000fe200008e0603 */
[----:B------:R-:W-:Y:S01]  /*69c0*/  SHF.R.U64 R8, R4, 0x3, R49 ;  /* 0x0000000304087819 */ /* 0x000fe20000001231 */
[----:B------:R2:W-:Y:S01]  /*69d0*/  ST.E desc[UR48][R52.64], RZ ;  /* 0x000000ff34007985 */ /* 0x0005e2000c101930 */
[----:B------:R-:W-:-:S02]  /*69e0*/  IADD3 R0, P3, PT, R2, 0x1800, RZ ;  /* 0x0000180002007810 */ /* 0x000fc40007f7e0ff */
[----:B------:R-:W-:Y:S01]  /*69f0*/  LOP3.LUT R48, R4, 0x70, R8, 0x78, !PT ;  /* 0x0000007004307812 */ /* 0x000fe200078e7808 */
[----:B------:R2:W-:Y:S01]  /*6a00*/  ST.E desc[UR48][R50.64], RZ ;  /* 0x000000ff32007985 */ /* 0x0005e2000c101930 */
[C---:B------:R-:W-:Y:S01]  /*6a10*/  SHF.R.U64 R9, R5.reuse, 0x3, R47 ;  /* 0x0000000305097819 */ /* 0x040fe2000000122f */
[----:B------:R-:W-:Y:S01]  /*6a20*/  IMAD.X R43, RZ, RZ, R3, P3 ;  /* 0x000000ffff2b7224 */ /* 0x000fe200018e0603 */
[----:B------:R-:W-:Y:S01]  /*6a30*/  LOP3.LUT R44, R6, 0x70, R10, 0x78, !PT ;  /* 0x00000070062c7812 */ /* 0x000fe200078e780a */
[----:B------:R2:W-:Y:S01]  /*6a40*/  ST.E desc[UR48][R48.64], RZ ;  /* 0x000000ff30007985 */ /* 0x0005e2000c101930 */
[C---:B------:R-:W-:Y:S02]  /*6a50*/  IADD3 R4, P2, PT, R2.reuse, 0x1a00, RZ ;  /* 0x00001a0002047810 */ /* 0x040fe40007f5e0ff */
[C---:B------:R-:W-:Y:S02]  /*6a60*/  IADD3 R6, P0, PT, R2.reuse, 0x1e00, RZ ;  /* 0x00001e0002067810 */ /* 0x040fe40007f1e0ff */
[----:B------:R-:W-:Y:S01]  /*6a70*/  LOP3.LUT R46, R5, 0x70, R9, 0x78, !PT ;  /* 0x00000070052e7812 */ /* 0x000fe200078e7809 */
[--C-:B------:R-:W-:Y:S01]  /*6a80*/  IMAD.X R41, RZ, RZ, R3.reuse, P2 ;  /* 0x000000ffff297224 */ /* 0x100fe200010e0603 */
[----:B------:R-:W-:Y:S01]  /*6a90*/  IADD3 R5, P1, PT, R2, 0x1c00, RZ ;  /* 0x00001c0002057810 */ /* 0x000fe20007f3e0ff */
[----:B------:R-:W-:Y:S01]  /*6aa0*/  IMAD.X R37, RZ, RZ, R3, P0 ;  /* 0x000000ffff257224 */ /* 0x000fe200000e0603 */
[----:B------:R-:W-:Y:S01]  /*6ab0*/  SHF.R.U64 R7, R0, 0x3, R43 ;  /* 0x0000000300077819 */ /* 0x000fe2000000122b */
[----:B------:R2:W-:Y:S01]  /*6ac0*/  ST.E desc[UR48][R46.64], RZ ;  /* 0x000000ff2e007985 */ /* 0x0005e2000c101930 */
[----:B------:R-:W-:Y:S01]  /*6ad0*/  SHF.R.U64 R8, R4, 0x3, R41 ;  /* 0x0000000304087819 */ /* 0x000fe20000001229 */
[----:B------:R-:W-:Y:S01]  /*6ae0*/  IMAD.X R39, RZ, RZ, R3, P1 ;  /* 0x000000ffff277224 */ /* 0x000fe200008e0603 */
[----:B------:R-:W-:Y:S01]  /*6af0*/  SHF.R.U64 R10, R6, 0x3, R37 ;  /* 0x00000003060a7819 */ /* 0x000fe20000001225 */
[----:B------:R2:W-:Y:S01]  /*6b00*/  ST.E desc[UR48][R44.64], RZ ;  /* 0x000000ff2c007985 */ /* 0x0005e2000c101930 */
[----:B------:R-:W-:-:S02]  /*6b10*/  LOP3.LUT R42, R0, 0x70, R7, 0x78, !PT ;  /* 0x00000070002a7812 */ /* 0x000fc400078e7807 */
[----:B------:R-:W-:Y:S02]  /*6b20*/  LOP3.LUT R40, R4, 0x70, R8, 0x78, !PT ;  /* 0x0000007004287812 */ /* 0x000fe400078e7808 */
[----:B------:R-:W-:Y:S01]  /*6b30*/  IADD3 R0, P3, PT, R2, 0x2000, RZ ;  /* 0x0000200002007810 */ /* 0x000fe20007f7e0ff */
[----:B------:R2:W-:Y:S01]  /*6b40*/  ST.E desc[UR48][R42.64], RZ ;  /* 0x000000ff2a007985 */ /* 0x0005e2000c101930 */
[----:B------:R-:W-:Y:S02]  /*6b50*/  SHF.R.U64 R9, R5, 0x3, R39 ;  /* 0x0000000305097819 */ /* 0x000fe40000001227 */
[----:B------:R-:W-:Y:S01]  /*6b60*/  LOP3.LUT R36, R6, 0x70, R10, 0x78, !PT ;  /* 0x0000007006247812 */ /* 0x000fe200078e780a */
[----:B------:R-:W-:Y:S01]  /*6b70*/  IMAD.X R35, RZ, RZ, R3, P3 ;  /* 0x000000ffff237224 */ /* 0x000fe200018e0603 */
[C---:B------:R-:W-:Y:S01]  /*6b80*/  IADD3 R4, P2, PT, R2.reuse, 0x2200, RZ ;  /* 0x0000220002047810 */ /* 0x040fe20007f5e0ff */
[----:B------:R2:W-:Y:S01]  /*6b90*/  ST.E desc[UR48][R40.64], RZ ;  /* 0x000000ff28007985 */ /* 0x0005e2000c101930 */
[----:B------:R-:W-:-:S02]  /*6ba0*/  IADD3 R6, P0, PT, R2, 0x2600, RZ ;  /* 0x0000260002067810 */ /* 0x000fc40007f1e0ff */
        /* <DEDUP_REMOVED lines=60> */
[----:B------:R-:W-:Y:S02]  /*6f70*/  IADD3 R66, P0, PT, R2, 0x3e00, RZ ;  /* 0x00003e0002427810 */ /* 0x000fe40007f1e0ff */
[----:B------:R-:W-:Y:S01]  /*6f80*/  LOP3.LUT R14, R5, 0x70, R9, 0x78, !PT ;  /* 0x00000070050e7812 */ /* 0x000fe200078e7809 */
[----:B------:R-:W-:Y:S01]  /*6f90*/  IMAD.X R9, RZ, RZ, R3, P2 ;  /* 0x000000ffff097224 */ /* 0x000fe200010e0603 */
[----:B------:R-:W-:Y:S01]  /*6fa0*/  SHF.R.U64 R8, R0, 0x3, R11 ;  /* 0x0000000300087819 */ /* 0x000fe2000000120b */
[--C-:B------:R-:W-:Y:S02]  /*6fb0*/  IMAD.X R7, RZ, RZ, R3.reuse, P1 ;  /* 0x000000ffff077224 */ /* 0x100fe400008e0603 */
[----:B------:R-:W-:Y:S01]  /*6fc0*/  IMAD.X R5, RZ, RZ, R3, P0 ;  /* 0x000000ffff057224 */ /* 0x000fe200000e0603 */
[----:B------:R-:W-:Y:S01]  /*6fd0*/  SHF.R.U64 R67, R4, 0x3, R9 ;  /* 0x0000000304437819 */ /* 0x000fe20000001209 */
[----:B------:R2:W-:Y:S01]  /*6fe0*/  ST.E desc[UR48][R14.64], RZ ;  /* 0x000000ff0e007985 */ /* 0x0005e2000c101930 */
[----:B------:R-:W-:-:S02]  /*6ff0*/  SHF.R.U64 R68, R6, 0x3, R7 ;  /* 0x0000000306447819 */ /* 0x000fc40000001207 */
[----:B------:R-:W-:Y:S01]  /*7000*/  SHF.R.U64 R69, R66, 0x3, R5 ;  /* 0x0000000342457819 */ /* 0x000fe20000001205 */
[----:B------:R2:W-:Y:S01]  /*7010*/  ST.E desc[UR48][R12.64], RZ ;  /* 0x000000ff0c007985 */ /* 0x0005e2000c101930 */
[----:B------:R-:W-:Y:S02]  /*7020*/  LOP3.LUT R10, R0, 0x70, R8, 0x78, !PT ;  /* 0x00000070000a7812 */ /* 0x000fe400078e7808 */
[----:B------:R-:W-:Y:S02]  /*7030*/  LOP3.LUT R8, R4, 0x70, R67, 0x78, !PT ;  /* 0x0000007004087812 */ /* 0x000fe400078e7843 */
[----:B------:R-:W-:Y:S01]  /*7040*/  LOP3.LUT R6, R6, 0x70, R68, 0x78, !PT ;  /* 0x0000007006067812 */ /* 0x000fe200078e7844 */
[----:B------:R2:W-:Y:S01]  /*7050*/  ST.E desc[UR48][R10.64], RZ ;  /* 0x000000ff0a007985 */ /* 0x0005e2000c101930 */
[----:B------:R-:W-:-:S03]  /*7060*/  LOP3.LUT R4, R66, 0x70, R69, 0x78, !PT ;  /* 0x0000007042047812 */ /* 0x000fc600078e7845 */
[----:B------:R2:W-:Y:S04]  /*7070*/  ST.E desc[UR48][R8.64], RZ ;  /* 0x000000ff08007985 */ /* 0x0005e8000c101930 */
[----:B------:R2:W-:Y:S04]  /*7080*/  ST.E desc[UR48][R6.64], RZ ;  /* 0x000000ff06007985 */ /* 0x0005e8000c101930 */
[----:B------:R2:W-:Y:S01]  /*7090*/  ST.E desc[UR48][R4.64], RZ ;  /* 0x000000ff04007985 */ /* 0x0005e2000c101930 */
[----:B---34-:R-:W-:Y:S05]  /*70a0*/  @!P6 BRA `(.L_x_151) ;  /* 0x000000000090e947 */ /* 0x018fea0003800000 */
[----:B------:R-:W1:Y:S01]  /*70b0*/  LDCU UR4, c[0x0][0x380] ;  /* 0x00007000ff0477ac */ /* 0x000e620008000800 */
[----:B--2---:R-:W-:Y:S01]  /*70c0*/  IADD3 R6, PT, PT, R81, R84, RZ ;  /* 0x0000005451067210 */ /* 0x004fe20007ffe0ff */
[----:B------:R-:W-:Y:S03]  /*70d0*/  BSSY.RECONVERGENT B0, `(.L_x_151) ;  /* 0x0000021000007945 */ /* 0x000fe60003800200 */
[----:B-1----:R-:W-:-:S13]  /*70e0*/  ISETP.GE.AND P0, PT, R6, UR4, PT ;  /* 0x0000000406007c0c */ /* 0x002fda000bf06270 */
[----:B------:R-:W-:Y:S05]  /*70f0*/  @P0 BRA `(.L_x_152) ;  /* 0x0000000000780947 */ /* 0x000fea0003800000 */
[----:B------:R-:W1:Y:S01]  /*7100*/  LDCU UR7, c[0x0][0x38c] ;  /* 0x00007180ff0777ac */ /* 0x000e620008000800 */
[----:B------:R-:W2:Y:S01]  /*7110*/  LDC.64 R8, c[0x0][0x880] ;  /* 0x00022000ff087b82 */ /* 0x000ea20000000a00 */
[----:B------:R-:W3:Y:S01]  /*7120*/  LDCU UR6, c[0x0][0x890] ;  /* 0x00011200ff0677ac */ /* 0x000ee20008000800 */
[----:B------:R-:W4:Y:S01]  /*7130*/  LDCU.64 UR4, c[0x0][0x888] ;  /* 0x00011100ff0477ac */ /* 0x000f220008000a00 */
[----:B-1----:R-:W1:Y:S01]  /*7140*/  I2F.U32.RP R4, UR7 ;  /* 0x0000000700047d06 */ /* 0x002e620008209000 */
[----:B------:R-:W-:Y:S01]  /*7150*/  ISETP.NE.U32.AND P0, PT, RZ, UR7, PT ;  /* 0x00000007ff007c0c */ /* 0x000fe2000bf05070 */
[----:B---3--:R-:W-:-:S06]  /*7160*/  IMAD R6, R83, UR6, R6 ;  /* 0x0000000653067c24 */ /* 0x008fcc000f8e0206 */
[----:B-1----:R-:W1:Y:S02]  /*7170*/  MUFU.RCP R4, R4 ;  /* 0x0000000400047308 */ /* 0x002e640000001000 */
[----:B-1----:R-:W-:-:S06]  /*7180*/  IADD3 R4, PT, PT, R4, 0xffffffe, RZ ;  /* 0x0ffffffe04047810 */ /* 0x002fcc0007ffe0ff */
[----:B------:R1:W3:Y:S02]  /*7190*/  F2I.FTZ.U32.TRUNC.NTZ R5, R4 ;  /* 0x0000000400057305 */ /* 0x0002e4000021f000 */
[----:B-1----:R-:W-:Y:S01]  /*71a0*/  HFMA2 R4, -RZ, RZ, 0, 0 ;  /* 0x00000000ff047431 */ /* 0x002fe200000001ff */
[----:B---3--:R-:W-:-:S05]  /*71b0*/  IADD3 R0, PT, PT, RZ, -R5, RZ ;  /* 0x80000005ff007210 */ /* 0x008fca0007ffe0ff */
[----:B------:R-:W-:-:S04]  /*71c0*/  IMAD R0, R0, UR7, RZ ;  /* 0x0000000700007c24 */ /* 0x000fc8000f8e02ff */
[----:B------:R-:W-:-:S06]  /*71d0*/  IMAD.HI.U32 R0, R5, R0, R4 ;  /* 0x0000000005007227 */ /* 0x000fcc00078e0004 */
[----:B------:R-:W-:-:S04]  /*71e0*/  IMAD.HI.U32 R0, R0, R85, RZ ;  /* 0x0000005500007227 */ /* 0x000fc800078e00ff */
[----:B------:R-:W-:-:S04]  /*71f0*/  IMAD.MOV R4, RZ, RZ, -R0 ;  /* 0x000000ffff047224 */ /* 0x000fc800078e0a00 */
[----:B------:R-:W-:-:S05]  /*7200*/  IMAD R4, R4, UR7, R85 ;  /* 0x0000000704047c24 */ /* 0x000fca000f8e0255 */
[----:B------:R-:W-:-:S13]  /*7210*/  ISETP.GE.U32.AND P2, PT, R4, UR7, PT ;  /* 0x0000000704007c0c */ /* 0x000fda000bf46070 */
[----:B------:R-:W-:Y:S02]  /*7220*/  @P2 IADD3 R4, PT, PT, R4, -UR7, RZ ;  /* 0x8000000704042c10 */ /* 0x000fe4000fffe0ff */
[----:B------:R-:W-:Y:S02]  /*7230*/  @P2 IADD3 R0, PT, PT, R0, 0x1, RZ ;  /* 0x0000000100002810 */ /* 0x000fe40007ffe0ff */
[----:B------:R-:W-:-:S13]  /*7240*/  ISETP.GE.U32.AND P1, PT, R4, UR7, PT ;  /* 0x0000000704007c0c */ /* 0x000fda000bf26070 */
[----:B------:R-:W-:Y:S01]  /*7250*/  @P1 VIADD R0, R0, 0x1 ;  /* 0x0000000100001836 */ /* 0x000fe20000000000 */
[----:B------:R-:W-:-:S04]  /*7260*/  @!P0 LOP3.LUT R0, RZ, UR7, RZ, 0x33, !PT ;  /* 0x00000007ff008c12 */ /* 0x000fc8000f8e33ff */
[C---:B------:R-:W-:Y:S01]  /*7270*/  IADD3 R4, PT, PT, -R0.reuse, RZ, RZ ;  /* 0x000000ff00047210 */ /* 0x040fe20007ffe1ff */
[----:B----4-:R-:W-:Y:S01]  /*7280*/  IMAD R0, R0, UR5, R6 ;  /* 0x0000000500007c24 */ /* 0x010fe2000f8e0206 */
[----:B------:R-:W-:-:S03]  /*7290*/  MOV R6, 0xff800000 ;  /* 0xff80000000067802 */ /* 0x000fc60000000f00 */
[----:B------:R-:W-:-:S04]  /*72a0*/  IMAD R4, R4, UR7, R85 ;  /* 0x0000000704047c24 */ /* 0x000fc8000f8e0255 */
[----:B------:R-:W-:-:S04]  /*72b0*/  IMAD R0, R4, UR4, R0 ;  /* 0x0000000404007c24 */ /* 0x000fc8000f8e0200 */
[----:B--2---:R-:W-:-:S05]  /*72c0*/  IMAD.WIDE.U32 R4, R0, 0x4, R8 ;  /* 0x0000000400047825 */ /* 0x004fca00078e0008 */
[----:B------:R1:W-:Y:S02]  /*72d0*/  STG.E desc[UR48][R4.64], R6 ;  /* 0x0000000604007986 */ /* 0x0003e4000c101930 */
.L_x_152:
[----:B------:R-:W-:Y:S05]  /*72e0*/  BSYNC.RECONVERGENT B0 ;  /* 0x0000000000007941 */ /* 0x000fea0003800200 */
.L_x_151:
[----:B------:R-:W-:-:S09]  /*72f0*/  UISETP.NE.AND UP0, UPT, UR38, URZ, UPT ;  /* 0x000000ff2600728c */ /* 0x000fd2000bf05270 */
[----:B------:R-:W-:Y:S05]  /*7300*/  BRA.U UP0, `(.L_x_153) ;  /* 0x0000000100047547 */ /* 0x000fea000b800000 */
[----:B------:R-:W-:Y:S05]  /*7310*/  BPT.TRAP 0x1 ;  /* 0x000000040000795c */ /* 0x000fea0000300000 */
.L_x_153:
[C---:B------:R-:W-:Y:S01]  /*7320*/  IADD3 R0, P1, PT, R2.reuse, 0x4000, RZ ;  /* 0x0000400002007810 */ /* 0x040fe20007f3e0ff */
[----:B------:R3:W-:Y:S01]  /*7330*/  SYNCS.ARRIVE.TRANS64.A1T0 RZ, [R82+URZ+0x140b0], RZ ;  /* 0x0140b0ff52ff79a7 */ /* 0x0007e200081000ff */
[C---:B-12---:R-:W-:Y:S01]  /*7340*/  IADD3 R4, P0, PT, R2.reuse, 0x4200, RZ ;  /* 0x0000420002047810 */ /* 0x046fe20007f1e0ff */
[----:B------:R-:W-:Y:S01]  /*7350*/  UISETP.NE.AND UP0, UPT, UR38, URZ, UPT ;  /* 0x000000ff2600728c */ /* 0x000fe2000bf05270 */
[C---:B------:R-:W-:Y:S01]  /*7360*/  IADD3 R6, P5, PT, R2.reuse, 0x4400, RZ ;  /* 0x0000440002067810 */ /* 0x040fe20007fbe0ff */
[--C-:B------:R-:W-:Y:S01]  /*7370*/  IMAD.X R65, RZ, RZ, R3.reuse, P1 ;  /* 0x000000ffff417224 */ /* 0x100fe200008e0603 */
        /* <DEDUP_REMOVED lines=10> */
[----:B------:R-:W-:Y:S01]  /*7420*/  IADD3 R18, P5, PT, R2, 0x5000, RZ ;  /* 0x0000500002127810 */ /* 0x000fe20007fbe0ff */
[----:B------:R-:W-:Y:S01]  /*7430*/  IMAD.X R53, RZ, RZ, R3, P1 ;  /* 0x000000ffff357224 */ /* 0x000fe200008e0603 */
[----:B------:R-:W-:Y:S01]  /*7440*/  SHF.R.U64 R34, R0, 0x3, R65 ;  /* 0x0000000300227819 */ /* 0x000fe20000001241 */
[--C-:B------:R-:W-:Y:S01]  /*7450*/  IMAD.X R51, RZ, RZ, R3.reuse, P0 ;  /* 0x000000ffff337224 */ /* 0x100fe200000e0603 */
[----:B------:R-:W-:Y:S01]  /*7460*/  IADD3 R20, P4, PT, R2, 0x5200, RZ ;  /* 0x0000520002147810 */ /* 0x000fe20007f9e0ff */
[----:B------:R-:W-:Y:S01]  /*7470*/  IMAD.X R49, RZ, RZ, R3, P5 ;  /* 0x000000ffff317224 */ /* 0x000fe200028e0603 */
[----:B------:R-:W-:-:S02]  /*7480*/  SHF.R.U64 R36, R4, 0x3, R63 ;  /* 0x0000000304247819 */ /* 0x000fc4000000123f */
[----:B------:R-:W-:Y:S01]  /*7490*/  IADD3 R22, P3, PT, R2, 0x5400, RZ ;  /* 0x0000540002167810 */ /* 0x000fe20007f7e0ff */
[----:B------:R-:W-:Y:S01]  /*74a0*/  IMAD.X R47, RZ, RZ, R3, P4 ;  /* 0x000000ffff2f7224 */ /* 0x000fe200020e0603 */
[----:B------:R-:W-:Y:S02]  /*74b0*/  SHF.R.U64 R38, R6, 0x3, R61 ;  /* 0x0000000306267819 */ /* 0x000fe4000000123d */
[----:B------:R-:W-:Y:S01]  /*74c0*/  IADD3 R24, P2, PT, R2, 0x5600, RZ ;  /* 0x0000560002187810 */ /* 0x000fe20007f5e0ff */
[----:B------:R-:W-:Y:S01]  /*74d0*/  IMAD.X R45, RZ, RZ, R3, P3 ;  /* 0x000000ffff2d7224 */ /* 0x000fe200018e0603 */
[----:B------:R-:W-:Y:S02]  /*74e0*/  SHF.R.U64 R40, R8, 0x3, R59 ;  /* 0x0000000308287819 */ /* 0x000fe4000000123b */
[----:B------:R-:W-:Y:S01]  /*74f0*/  LOP3.LUT R64, R0, 0x70, R34, 0x78, !PT ;  /* 0x0000007000407812 */ /* 0x000fe200078e7822 */
[----:B------:R-:W-:Y:S01]  /*7500*/  IMAD.X R43, RZ, RZ, R3, P2 ;  /* 0x000000ffff2b7224 */ /* 0x000fe200010e0603 */
[----:B------:R-:W-:-:S02]  /*7510*/  IADD3 R26, P1, PT, R2, 0x5800, RZ ;  /* 0x00005800021a7810 */ /* 0x000fc40007f3e0ff */
[----:B------:R-:W-:Y:S01]  /*7520*/  LOP3.LUT R62, R4, 0x70, R36, 0x78, !PT ;  /* 0x00000070043e7812 */ /* 0x000fe200078e7824 */
[----:B------:R3:W-:Y:S01]  /*7530*/  ST.E desc[UR48][R64.64], RZ ;  /* 0x000000ff40007985 */ /* 0x0007e2000c101930 */
[----:B------:R-:W-:Y:S01]  /*7540*/  SHF.R.U64 R0, R10, 0x3, R57 ;  /* 0x000000030a007819 */ /* 0x000fe20000001239 */
[----:B------:R-:W-:Y:S01]  /*7550*/  IMAD.X R41, RZ, RZ, R3, P1 ;  /* 0x000000ffff297224 */ /* 0x000fe200008e0603 */
[----:B------:R-:W-:Y:S01]  /*7560*/  IADD3 R28, P0, PT, R2, 0x5a00, RZ ;  /* 0x00005a00021c7810 */ /* 0x000fe20007f1e0ff */
[----:B------:R3:W-:Y:S01]  /*7570*/  ST.E desc[UR48][R62.64], RZ ;  /* 0x000000ff3e007985 */ /* 0x0007e2000c101930 */
        /* <DEDUP_REMOVED lines=78> */
[C---:B------:R-:W-:Y:S01]  /*7a60*/  IADD3 R79, P2, PT, R2.reuse, 0x7a00, RZ ;  /* 0x00007a00024f7810 */ /* 0x040fe20007f5e0ff */
[----:B------:R3:W-:Y:S01]  /*7a70*/  ST.E desc[UR48][R30.64], RZ ;  /* 0x000000ff1e007985 */ /* 0x0007e2000c101930 */
[----:B------:R-:W-:Y:S02]  /*7a80*/  SHF.R.U64 R4, R71, 0x3, R23 ;  /* 0x0000000347047819 */ /* 0x000fe40000001217 */
[----:B------:R-:W-:Y:S01]  /*7a90*/  IADD3 R80, P1, PT, R2, 0x7c00, RZ ;  /* 0x00007c0002507810 */ /* 0x000fe20007f3e0ff */
[----:B------:R-:W-:Y:S01]  /*7aa0*/  IMAD.X R7, RZ, RZ, R3, P2 ;  /* 0x000000ffff077224 */ /* 0x000fe200010e0603 */
[----:B------:R-:W-:-:S02]  /*7ab0*/  LOP3.LUT R28, R68, 0x70, R6, 0x78, !PT ;  /* 0x00000070441c7812 */ /* 0x000fc400078e7806 */
[----:B------:R-:W-:Y:S01]  /*7ac0*/  IADD3 R2, P0, PT, R2, 0x7e00, RZ ;  /* 0x00007e0002027810 */ /* 0x000fe20007f1e0ff */
[----:B------:R-:W-:Y:S01]  /*7ad0*/  IMAD.X R5, RZ, RZ, R3, P1 ;  /* 0x000000ffff057224 */ /* 0x000fe200008e0603 */
[----:B------:R-:W-:Y:S01]  /*7ae0*/  LOP3.LUT R26, R69, 0x70, R8, 0x78, !PT ;  /* 0x00000070451a7812 */ /* 0x000fe200078e7808 */
[----:B------:R3:W-:Y:S01]  /*7af0*/  ST.E desc[UR48][R28.64], RZ ;  /* 0x000000ff1c007985 */ /* 0x0007e2000c101930 */
[----:B------:R-:W-:Y:S01]  /*7b00*/  SHF.R.U64 R6, R72, 0x3, R21 ;  /* 0x0000000348067819 */ /* 0x000fe20000001215 */
[----:B------:R-:W-:Y:S01]  /*7b10*/  IMAD.X R3, RZ, RZ, R3, P0 ;  /* 0x000000ffff037224 */ /* 0x000fe200000e0603 */
[----:B------:R-:W-:Y:S01]  /*7b20*/  SHF.R.U64 R8, R73, 0x3, R19 ;  /* 0x0000000349087819 */ /* 0x000fe20000001213 */
[----:B------:R3:W-:Y:S01]  /*7b30*/  ST.E desc[UR48][R26.64], RZ ;  /* 0x000000ff1a007985 */ /* 0x0007e2000c101930 */
[----:B------:R-:W-:Y:S02]  /*7b40*/  LOP3.LUT R24, R70, 0x70, R0, 0x78, !PT ;  /* 0x0000007046187812 */ /* 0x000fe400078e7800 */
[----:B------:R-:W-:-:S02]  /*7b50*/  LOP3.LUT R22, R71, 0x70, R4, 0x78, !PT ;  /* 0x0000007047167812 */ /* 0x000fc400078e7804 */
[----:B------:R-:W-:Y:S01]  /*7b60*/  SHF.R.U64 R0, R74, 0x3, R17 ;  /* 0x000000034a007819 */ /* 0x000fe20000001211 */
[----:B------:R3:W-:Y:S01]  /*7b70*/  ST.E desc[UR48][R24.64], RZ ;  /* 0x000000ff18007985 */ /* 0x0007e2000c101930 */
[----:B------:R-:W-:Y:S02]  /*7b80*/  SHF.R.U64 R4, R75, 0x3, R15 ;  /* 0x000000034b047819 */ /* 0x000fe4000000120f */
[----:B------:R-:W-:Y:S01]  /*7b90*/  LOP3.LUT R20, R72, 0x70, R6, 0x78, !PT ;  /* 0x0000007048147812 */ /* 0x000fe200078e7806 */
[----:B------:R3:W-:Y:S01]  /*7ba0*/  ST.E desc[UR48][R22.64], RZ ;  /* 0x000000ff16007985 */ /* 0x0007e2000c101930 */
[----:B------:R-:W-:Y:S02]  /*7bb0*/  LOP3.LUT R18, R73, 0x70, R8, 0x78, !PT ;  /* 0x0000007049127812 */ /* 0x000fe400078e7808 */
[----:B------:R-:W-:Y:S01]  /*7bc0*/  SHF.R.U64 R6, R76, 0x3, R13 ;  /* 0x000000034c067819 */ /* 0x000fe2000000120d */
[----:B------:R3:W-:Y:S01]  /*7bd0*/  ST.E desc[UR48][R20.64], RZ ;  /* 0x000000ff14007985 */ /* 0x0007e2000c101930 */
[----:B------:R-:W-:-:S02]  /*7be0*/  SHF.R.U64 R8, R77, 0x3, R11 ;  /* 0x000000034d087819 */ /* 0x000fc4000000120b */
[----:B------:R-:W-:Y:S01]  /*7bf0*/  LOP3.LUT R16, R74, 0x70, R0, 0x78, !PT ;  /* 0x000000704a107812 */ /* 0x000fe200078e7800 */
[----:B------:R3:W-:Y:S01]  /*7c00*/  ST.E desc[UR48][R18.64], RZ ;  /* 0x000000ff12007985 */ /* 0x0007e2000c101930 */
[----:B------:R-:W-:Y:S02]  /*7c10*/  LOP3.LUT R14, R75, 0x70, R4, 0x78, !PT ;  /* 0x000000704b0e7812 */ /* 0x000fe400078e7804 */
[----:B------:R-:W-:Y:S01]  /*7c20*/  SHF.R.U64 R0, R78, 0x3, R9 ;  /* 0x000000034e007819 */ /* 0x000fe20000001209 */
[----:B------:R3:W-:Y:S01]  /*7c30*/  ST.E desc[UR48][R16.64], RZ ;  /* 0x000000ff10007985 */ /* 0x0007e2000c101930 */
[----:B------:R-:W-:Y:S02]  /*7c40*/  SHF.R.U64 R4, R79, 0x3, R7 ;  /* 0x000000034f047819 */ /* 0x000fe40000001207 */
[----:B------:R-:W-:Y:S01]  /*7c50*/  LOP3.LUT R12, R76, 0x70, R6, 0x78, !PT ;  /* 0x000000704c0c7812 */ /* 0x000fe200078e7806 */
[----:B------:R3:W-:Y:S01]  /*7c60*/  ST.E desc[UR48][R14.64], RZ ;  /* 0x000000ff0e007985 */ /* 0x0007e2000c101930 */
[----:B------:R-:W-:-:S02]  /*7c70*/  SHF.R.U64 R66, R80, 0x3, R5 ;  /* 0x0000000350427819 */ /* 0x000fc40000001205 */
[----:B------:R-:W-:Y:S01]  /*7c80*/  LOP3.LUT R10, R77, 0x70, R8, 0x78, !PT ;  /* 0x000000704d0a7812 */ /* 0x000fe200078e7808 */
[----:B------:R3:W-:Y:S01]  /*7c90*/  ST.E desc[UR48][R12.64], RZ ;  /* 0x000000ff0c007985 */ /* 0x0007e2000c101930 */
[----:B------:R-:W-:Y:S02]  /*7ca0*/  SHF.R.U64 R67, R2, 0x3, R3 ;  /* 0x0000000302437819 */ /* 0x000fe40000001203 */
[----:B------:R-:W-:Y:S01]  /*7cb0*/  LOP3.LUT R8, R78, 0x70, R0, 0x78, !PT ;  /* 0x000000704e087812 */ /* 0x000fe200078e7800 */
[----:B------:R3:W-:Y:S01]  /*7cc0*/  ST.E desc[UR48][R10.64], RZ ;  /* 0x000000ff0a007985 */ /* 0x0007e2000c101930 */
[----:B------:R-:W-:Y:S02]  /*7cd0*/  LOP3.LUT R6, R79, 0x70, R4, 0x78, !PT ;  /* 0x000000704f067812 */ /* 0x000fe400078e7804 */
[----:B------:R-:W-:Y:S01]  /*7ce0*/  LOP3.LUT R4, R80, 0x70, R66, 0x78, !PT ;  /* 0x0000007050047812 */ /* 0x000fe200078e7842 */
[----:B------:R3:W-:Y:S01]  /*7cf0*/  ST.E desc[UR48][R8.64], RZ ;  /* 0x000000ff08007985 */ /* 0x0007e2000c101930 */
[----:B------:R-:W-:-:S03]  /*7d00*/  LOP3.LUT R2, R2, 0x70, R67, 0x78, !PT ;  /* 0x0000007002027812 */ /* 0x000fc600078e7843 */
[----:B------:R3:W-:Y:S04]  /*7d10*/  ST.E desc[UR48][R6.64], RZ ;  /* 0x000000ff06007985 */ /* 0x0007e8000c101930 */
[----:B------:R3:W-:Y:S04]  /*7d20*/  ST.E desc[UR48][R4.64], RZ ;  /* 0x000000ff04007985 */ /* 0x0007e8000c101930 */
[----:B------:R3:W-:Y:S01]  /*7d30*/  ST.E desc[UR48][R2.64], RZ ;  /* 0x000000ff02007985 */ /* 0x0007e2000c101930 */
[----:B------:R-:W-:Y:S01]  /*7d40*/  @!PT LDS RZ, [RZ] ;  /* 0x00000000fffff984 */ /* 0x000fe20000000800 */
[----:B------:R-:W-:Y:S01]  /*7d50*/  @!PT LDS RZ, [RZ] ;  /* 0x00000000fffff984 */ /* 0x000fe20000000800 */
[----:B------:R-:W-:Y:S01]  /*7d60*/  @!PT LDS RZ, [RZ] ;  /* 0x00000000fffff984 */ /* 0x000fe20000000800 */
[----:B------:R-:W-:Y:S01]  /*7d70*/  @!PT LDS RZ, [RZ] ;  /* 0x00000000fffff984 */ /* 0x000fe20000000800 */
[----:B------:R1:W-:Y:S06]  /*7d80*/  MEMBAR.ALL.CTA ;  /* 0x0000000000007992 */ /* 0x0003ec0000008000 */
[----:B-1----:R-:W1:Y:S01]  /*7d90*/  FENCE.VIEW.ASYNC.S ;  /* 0x00000000000073c6 */ /* 0x002e620000000000 */
[----:B------:R-:W-:Y:S05]  /*7da0*/  BRA.U UP0, `(.L_x_154) ;  /* 0x0000000100047547 */ /* 0x000fea000b800000 */
[----:B------:R-:W-:Y:S05]  /*7db0*/  BPT.TRAP 0x1 ;  /* 0x000000040000795c */ /* 0x000fea0000300000 */
.L_x_154:
[----:B------:R-:W-:-:S05]  /*7dc0*/  HFMA2 R0, -RZ, RZ, 0, 5.9604644775390625e-08 ;  /* 0x00000001ff007431 */ /* 0x000fca00000001ff */
[----:B------:R-:W-:-:S04]  /*7dd0*/  SHF.L.U32 R0, R0, 0x1f, RZ ;  /* 0x0000001f00007819 */ /* 0x000fc800000006ff */
[----:B-1----:R-:W1:Y:S02]  /*7de0*/  SYNCS.PHASECHK.TRANS64.TRYWAIT P0, [R82+URZ+0x140c8], R0 ;  /* 0x0140c800520075a7 */ /* 0x002e6400080011ff */
[----:B-1----:R-:W-:Y:S05]  /*7df0*/  @!P0 BRA `(.L_x_155) ;  /* 0x000000c800bc8947 */ /* 0x002fea0003800000 */
.L_x_380:
[----:B------:R-:W-:Y:S05]  /*7e00*/  @!P6 BRA `(.L_x_156) ;  /* 0x000000000090e947 */ /* 0x000fea0003800000 */
[----:B------:R-:W2:Y:S01]  /*7e10*/  LDCU UR4, c[0x0][0x380] ;  /* 0x00007000ff0477ac */ /* 0x000ea20008000800 */
[----:B---3--:R-:W-:Y:S01]  /*7e20*/  IADD3 R4, PT, PT, R84, 0x80, R81 ;  /* 0x0000008054047810 */ /* 0x008fe20007ffe051 */
[----:B------:R-:W-:Y:S03]  /*7e30*/  BSSY.RECONVERGENT B0, `(.L_x_156) ;  /* 0x0000021000007945 */ /* 0x000fe60003800200 */
[----:B--2---:R-:W-:-:S13]  /*7e40*/  ISETP.GE.AND P0, PT, R4, UR4, PT ;  /* 0x0000000404007c0c */ /* 0x004fda000bf06270 */
[----:B------:R-:W-:Y:S05]  /*7e50*/  @P0 BRA `(.L_x_157) ;  /* 0x0000000000780947 */ /* 0x000fea0003800000 */
[----:B------:R-:W2:Y:S01]  /*7e60*/  LDCU UR7, c[0x0][0x38c] ;  /* 0x00007180ff0777ac */ /* 0x000ea20008000800 */
[----:B------:R-:W3:Y:S01]  /*7e70*/  LDC.64 R6, c[0x0][0x880] ;  /* 0x00022000ff067b82 */ /* 0x000ee20000000a00 */
[----:B------:R-:W4:Y:S01]  /*7e80*/  LDCU UR6, c[0x0][0x890] ;  /* 0x00011200ff0677ac */ /* 0x000f220008000800 */
[----:B------:R-:W5:Y:S01]  /*7e90*/  LDCU.64 UR4, c[0x0][0x888] ;  /* 0x00011100ff0477ac */ /* 0x000f620008000a00 */
[----:B--2---:R-:W2:Y:S01]  /*7ea0*/  I2F.U32.RP R2, UR7 ;  /* 0x0000000700027d06 */ /* 0x004ea20008209000 */
[----:B------:R-:W-:Y:S01]  /*7eb0*/  ISETP.NE.U32.AND P0, PT, RZ, UR7, PT ;  /* 0x00000007ff007c0c */ /* 0x000fe2000bf05070 */
[----:B----4-:R-:W-:-:S06]  /*7ec0*/  IMAD R4, R83, UR6, R4 ;  /* 0x0000000653047c24 */ /* 0x010fcc000f8e0204 */
[----:B--2---:R-:W2:Y:S02]  /*7ed0*/  MUFU.RCP R2, R2 ;  /* 0x0000000200027308 */ /* 0x004ea40000001000 */
[----:B--2---:R-:W-:-:S06]  /*7ee0*/  IADD3 R2, PT, PT, R2, 0xffffffe, RZ ;  /* 0x0ffffffe02027810 */ /* 0x004fcc0007ffe0ff */
[----:B------:R-:W1:Y:S02]  /*7ef0*/  F2I.FTZ.U32.TRUNC.NTZ R3, R2 ;  /* 0x0000000200037305 */ /* 0x000e64000021f000 */
[----:B-1----:R-:W-:Y:S02]  /*7f00*/  IADD3 R0, PT, PT, RZ, -R3, RZ ;  /* 0x80000003ff007210 */ /* 0x002fe40007ffe0ff */
[----:B------:R-:W-:-:S03]  /*7f10*/  MOV R2, RZ ;  /* 0x000000ff00027202 */ /* 0x000fc60000000f00 */
        /* <DEDUP_REMOVED lines=12> */
[----:B-----5:R-:W-:Y:S01]  /*7fe0*/  IMAD R0, R0, UR5, R4 ;  /* 0x0000000500007c24 */ /* 0x020fe2000f8e0204 */
[----:B------:R-:W-:-:S03]  /*7ff0*/  MOV R4, 0xff800000 ;  /* 0xff80000000047802 */ /* 0x000fc60000000f00 */
[----:B------:R-:W-:-:S04]  /*8000*/  IMAD R2, R2, UR7, R85 ;  /* 0x0000000702027c24 */ /* 0x000fc8000f8e0255 */
[----:B------:R-:W-:-:S04]  /*8010*/  IMAD R0, R2, UR4, R0 ;  /* 0x0000000402007c24 */ /* 0x000fc8000f8e0200 */
[----:B---3--:R-:W-:-:S05]  /*8020*/  IMAD.WIDE.U32 R2, R0, 0x4, R6 ;  /* 0x0000000400027825 */ /* 0x008fca00078e0006 */
[----:B------:R2:W-:Y:S02]  /*8030*/  STG.E desc[UR48][R2.64], R4 ;  /* 0x0000000402007986 */ /* 0x0005e4000c101930 */
.L_x_157:
[----:B------:R-:W-:Y:S05]  /*8040*/  BSYNC.RECONVERGENT B0 ;  /* 0x0000000000007941 */ /* 0x000fea0003800200 */
.L_x_156:
[----:B------:R-:W-:Y:S01]  /*8050*/  @!PT LDS RZ, [RZ] ;  /* 0x00000000fffff984 */ /* 0x000fe20000000800 */
[----:B------:R-:W-:Y:S01]  /*8060*/  @!PT LDS RZ, [RZ] ;  /* 0x00000000fffff984 */ /* 0x000fe20000000800 */
[----:B------:R-:W-:Y:S01]  /*8070*/  @!PT LDS RZ, [RZ] ;  /* 0x00000000fffff984 */ /* 0x000fe20000000800 */
[----:B------:R-:W-:Y:S01]  /*8080*/  @!PT LDS RZ, [RZ] ;  /* 0x00000000fffff984 */ /* 0x000fe20000000800 */
[----:B------:R4:W-:Y:S06]  /*8090*/  MEMBAR.ALL.CTA ;  /* 0x0000000000007992 */ /* 0x0009ec0000008000 */
[----:B----4-:R-:W4:Y:S01]  /*80a0*/  FENCE.VIEW.ASYNC.S ;  /* 0x00000000000073c6 */ /* 0x010f220000000000 */
[----:B------:R-:W-:-:S09]  /*80b0*/  UISETP.NE.AND UP0, UPT, UR38, URZ, UPT ;  /* 0x000000ff2600728c */ /* 0x000fd2000bf05270 */
[----:B------:R-:W-:Y:S05]  /*80c0*/  BRA.U UP0, `(.L_x_158) ;  /* 0x0000000100047547 */ /* 0x000fea000b800000 */
[----:B------:R-:W-:Y:S05]  /*80d0*/  BPT.TRAP 0x1 ;  /* 0x000000040000795c */ /* 0x000fea0000300000 */
.L_x_158:
[----:B----4-:R-:W-:Y:S01]  /*80e0*/  SYNCS.ARRIVE.TRANS64.A1T0 RZ, [R82+URZ+0x140b8], RZ ;  /* 0x0140b8ff52ff79a7 */ /* 0x010fe200081000ff */
[----:B------:R-:W-:Y:S05]  /*80f0*/  EXIT ;  /* 0x000000000000794d */ /* 0x000fea0003800000 */
.L_x_87:
[----:B------:R-:W-:Y:S01]  /*8100*/  UISETP.NE.AND UP0, UPT, UR37, URZ, UPT ;  /* 0x000000ff2500728c */ /* 0x000fe2000bf05270 */
[C---:B------:R-:W-:Y:S01]  /*8110*/  IMAD.U32 R23, R24.reuse, 0x10000, RZ ;  /* 0x0001000018177824 */ /* 0x040fe200078e00ff */
[C---:B------:R-:W-:Y:S02]  /*8120*/  LOP3.LUT R65, R24.reuse, 0x1f, RZ, 0xc0, !PT ;  /* 0x0000001f18417812 */ /* 0x040fe400078ec0ff */
[----:B------:R-:W-:Y:S02]  /*8130*/  LOP3.LUT R64, R24, 0x7f, RZ, 0xc0, !PT ;  /* 0x0000007f18407812 */ /* 0x000fe400078ec0ff */
[----:B------:R-:W-:-:S04]  /*8140*/  LOP3.LUT R23, R23, 0x600000, RZ, 0xc0, !PT ;  /* 0x0060000017177812 */ /* 0x000fc800078ec0ff */
[----:B------:R-:W-:Y:S01]  /*8150*/  LOP3.LUT R62, R23, 0x80, RZ, 0xfc, !PT ;  /* 0x00000080173e7812 */ /* 0x000fe200078efcff */
[----:B------:R-:W-:Y:S05]  /*8160*/  BRA.U !UP0, `(.L_x_159) ;  /* 0x0000000108047547 */ /* 0x000fea000b800000 */
[----:B------:R-:W-:Y:S05]  /*8170*/  BPT.TRAP 0x1 ;  /* 0x000000040000795c */ /* 0x000fea0000300000 */
.L_x_159:
[----:B------:R-:W1:Y:S01]  /*8180*/  S2UR UR40, SR_CgaCtaId ;  /* 0x00000000002879c3 */ /* 0x000e620000008800 */
[----:B------:R-:W-:Y:S01]  /*8190*/  UMOV UR39, 0x400 ;  /* 0x0000040000277882 */ /* 0x000fe20000000000 */
[----:B------:R-:W-:Y:S01]  /*81a0*/  SHF.L.U32 R0, RZ, 0x1f, RZ ;  /* 0x0000001fff007819 */ /* 0x000fe200000006ff */
[----:B-1----:R-:W-:-:S09]  /*81b0*/  ULEA UR39, UR40, UR39, 0x18 ;  /* 0x0000002728277291 */ /* 0x002fd2000f8ec0ff */
[----:B------:R-:W1:Y:S02]  /*81c0*/  SYNCS.PHASECHK.TRANS64.TRYWAIT P0, [UR39+0x14070], R0 ;  /* 0x01407000ff0075a7 */ /* 0x000e640008001127 */
[----:B-1----:R-:W-:Y:S05]  /*81d0*/  @!P0 BRA `(.L_x_160) ;  /* 0x000000c400d88947 */ /* 0x002fea0003800000 */
.L_x_381:
[----:B------:R-:W-:-:S09]  /*81e0*/  UISETP.NE.AND UP0, UPT, UR37, URZ, UPT ;  /* 0x000000ff2500728c */ /* 0x000fd2000bf05270 */
[----:B------:R-:W-:Y:S05]  /*81f0*/  BRA.U !UP0, `(.L_x_161) ;  /* 0x0000000108047547 */ /* 0x000fea000b800000 */
[----:B------:R-:W-:Y:S05]  /*8200*/  BPT.TRAP 0x1 ;  /* 0x000000040000795c */ /* 0x000fea0000300000 */
.L_x_161:
[----:B------:R-:W-:Y:S02]  /*8210*/  UIADD3 UR46, UPT, UPT, UR39, 0x14078, URZ ;  /* 0x00014078272e7890 */ /* 0x000fe4000fffe0ff */
[----:B------:R-:W-:Y:S02]  /*8220*/  UISETP.NE.AND UP0, UPT, UR36, URZ, UPT ;  /* 0x000000ff2400728c */ /* 0x000fe4000bf05270 */
[----:B------:R-:W-:-:S09]  /*8230*/  UPRMT UR4, UR40, 0x654, UR46 ;  /* 0x0000065428047896 */ /* 0x000fd2000800002e */
[----:B------:R-:W-:Y:S01]  /*8240*/  SYNCS.ARRIVE.TRANS64.RED.A1T0 RZ, [UR4], RZ ;  /* 0x000000ffffff79a7 */ /* 0x000fe20008100404 */
[----:B------:R-:W-:Y:S05]  /*8250*/  BRA.U !UP0, `(.L_x_162) ;  /* 0x0000000108047547 */ /* 0x000fea000b800000 */
[----:B------:R-:W-:Y:S05]  /*8260*/  BPT.TRAP 0x1 ;  /* 0x000000040000795c */ /* 0x000fea0000300000 */
.L_x_162:
[----:B------:R-:W2:Y:S01]  /*8270*/  SYNCS.PHASECHK.TRANS64.TRYWAIT P0, [UR39+0x14080], R0 ;  /* 0x01408000ff0075a7 */ /* 0x000ea20008001127 */
[----:B------:R-:W-:Y:S01]  /*8280*/  UMOV UR45, URZ ;  /* 0x000000ff002d7c82 */ /* 0x000fe20008000000 */
[----:B--2---:R-:W-:Y:S05]  /*8290*/  @!P0 BRA `(.L_x_163) ;  /* 0x000000c400c08947 */ /* 0x004fea0003800000 */
.L_x_382:
[----:B------:R-:W-:Y:S01]  /*82a0*/  UISETP.GE.AND UP0, UPT, UR5, 0x81, UPT ;  /* 0x000000810500788c */ /* 0x000fe2000bf06270 */
[----:B------:R-:W-:Y:S01]  /*82b0*/  UMOV UR44, 0x1 ;  /* 0x00000001002c7882 */ /* 0x000fe20000000000 */
[----:B------:R-:W-:-:S07]  /*82c0*/  UMOV UR43, 0x1 ;  /* 0x00000001002b7882 */ /* 0x000fce0000000000 */
[----:B------:R-:W-:Y:S05]  /*82d0*/  BRA.U !UP0, `(.L_x_164) ;  /* 0x00000021089c7547 */ /* 0x000fea000b800000 */
[----:B------:R-:W-:Y:S01]  /*82e0*/  UIADD3 UR5, UPT, UPT, UR5, 0x7f, URZ ;  /* 0x0000007f05057890 */ /* 0x000fe2000fffe0ff */
[----:B------:R-:W-:Y:S01]  /*82f0*/  VIADD R60, R23, 0x100 ;  /* 0x00000100173c7836 */ /* 0x000fe20000000000 */
[----:B------:R-:W-:Y:S01]  /*8300*/  LOP3.LUT R17, R63, 0x3, RZ, 0xc0, !PT ;  /* 0x000000033f117812 */ /* 0x000fe200078ec0ff */
[C---:B------:R-:W-:Y:S01]  /*8310*/  VIADD R59, R23.reuse, 0x180 ;  /* 0x00000180173b7836 */ /* 0x040fe20000000000 */
[----:B------:R-:W-:Y:S01]  /*8320*/  USHF.R.S32.HI UR4, URZ, 0x1f, UR5 ;  /* 0x0000001fff047899 */ /* 0x000fe20008011405 */
[C---:B------:R-:W-:Y:S01]  /*8330*/  VIADD R58, R23.reuse, 0x110 ;  /* 0x00000110173a7836 */ /* 0x040fe20000000000 */
[----:B------:R-:W-:Y:S01]  /*8340*/  SHF.R.U32.HI R61, RZ, 0x15, R62 ;  /* 0x00000015ff3d7819 */ /* 0x000fe2000001163e */
[C---:B------:R-:W-:Y:S01]  /*8350*/  VIADD R57, R23.reuse, 0x120 ;  /* 0x0000012017397836 */ /* 0x040fe20000000000 */
[----:B------:R-:W-:Y:S01]  /*8360*/  ULEA.HI UR4, UR4, UR5, URZ, 0x7 ;  /* 0x0000000504047291 */ /* 0x000fe2000f8f38ff */
[C---:B------:R-:W-:Y:S01]  /*8370*/  VIADD R56, R23.reuse, 0x130 ;  /* 0x0000013017387836 */ /* 0x040fe20000000000 */
[----:B------:R-:W-:Y:S01]  /*8380*/  SHF.R.U32.HI R60, RZ, 0x15, R60 ;  /* 0x00000015ff3c7819 */ /* 0x000fe2000001163c */
[C---:B------:R-:W-:Y:S01]  /*8390*/  VIADD R22, R23.reuse, 0x190 ;  /* 0x0000019017167836 */ /* 0x040fe20000000000 */
[----:B------:R-:W-:Y:S01]  /*83a0*/  SHF.R.U32.HI R59, RZ, 0x15, R59 ;  /* 0x00000015ff3b7819 */ /* 0x000fe2000001163b */
[C---:B------:R-:W-:Y:S01]  /*83b0*/  VIADD R19, R23.reuse, 0x1a0 ;  /* 0x000001a017137836 */ /* 0x040fe20000000000 */
[----:B------:R-:W-:Y:S01]  /*83c0*/  SHF.R.U32.HI R58, RZ, 0x15, R58 ;  /* 0x00000015ff3a7819 */ /* 0x000fe2000001163a */
[----:B------:R-:W-:Y:S01]  /*83d0*/  VIADD R18, R23, 0x1b0 ;  /* 0x000001b017127836 */ /* 0x000fe20000000000 */
[----:B------:R-:W-:Y:S01]  /*83e0*/  SHF.R.U32.HI R57, RZ, 0x15, R57 ;  /* 0x00000015ff397819 */ /* 0x000fe20000011639 */
[----:B------:R-:W-:Y:S01]  /*83f0*/  UMOV UR45, URZ ;  /* 0x000000ff002d7c82 */ /* 0x000fe20008000000 */
[----:B------:R-:W-:Y:S01]  /*8400*/  SHF.R.U32.HI R56, RZ, 0x15, R56 ;  /* 0x00000015ff387819 */ /* 0x000fe20000011638 */
[----:B------:R-:W-:Y:S01]  /*8410*/  USHF.R.S32.HI UR42, URZ, 0x7, UR4 ;  /* 0x00000007ff2a7899 */ /* 0x000fe20008011404 */
[----:B------:R-:W-:Y:S01]  /*8420*/  SHF.R.U32.HI R22, RZ, 0x15, R22 ;  /* 0x00000015ff167819 */ /* 0x000fe20000011616 */
[----:B------:R-:W-:Y:S01]  /*8430*/  UMOV UR43, 0x1 ;  /* 0x00000001002b7882 */ /* 0x000fe20000000000 */
[----:B------:R-:W-:Y:S01]  /*8440*/  SHF.R.U32.HI R19, RZ, 0x15, R19 ;  /* 0x00000015ff137819 */ /* 0x000fe20000011613 */
[----:B------:R-:W-:Y:S01]  /*8450*/  UMOV UR41, URZ ;  /* 0x000000ff00297c82 */ /* 0x000fe20008000000 */
[----:B------:R-:W-:-:S07]  /*8460*/  SHF.R.U32.HI R18, RZ, 0x15, R18 ;  /* 0x00000015ff127819 */ /* 0x000fce0000011612 */
.L_x_196:
[----:B------:R-:W-:Y:S01]  /*8470*/  UISETP.NE.AND UP0, UPT, UR37, URZ, UPT ;  /* 0x000000ff2500728c */ /* 0x000fe2000bf05270 */
[----:B------:R-:W-:Y:S01]  /*8480*/  UMOV UR4, UR42 ;  /* 0x0000002a00047c82 */ /* 0x000fe20008000000 */
[----:B------:R-:W-:Y:S02]  /*8490*/  UIADD3 UR42, UPT, UPT, UR42, -0x1, URZ ;  /* 0xffffffff2a2a7890 */ /* 0x000fe4000fffe0ff */
[----:B------:R-:W-:Y:S01]  /*84a0*/  UISETP.GT.AND UP1, UPT, UR4, 0x2, UPT ;  /* 0x000000020400788c */ /* 0x000fe2000bf24270 */
[----:B------:R-:W-:-:S03]  /*84b0*/  UMOV UR44, UR41 ;  /* 0x00000029002c7c82 */ /* 0x000fc60008000000 */
[----:B------:R-:W-:Y:S01]  /*84c0*/  UP2UR UR47, UPR, URZ, 0x2 ;  /* 0x00000002ff2f7883 */ /* 0x000fe20008000000 */
[----:B--234-:R-:W-:Y:S11]  /*84d0*/  BRA.U !UP0, `(.L_x_165) ;  /* 0x0000000108047547 */ /* 0x01cff6000b800000 */
[----:B------:R-:W-:Y:S05]  /*84e0*/  BPT.TRAP 0x1 ;  /* 0x000000040000795c */ /* 0x000fea0000300000 */
.L_x_165:
[----:B-12---:R-:W-:-:S04]  /*84f0*/  MOV R0, UR43 ;  /* 0x0000002b00007c02 */ /* 0x006fc80008000f00 */
[----:B------:R-:W-:-:S04]  /*8500*/  SHF.L.U32 R0, R0, 0x1f, RZ ;  /* 0x0000001f00007819 */ /* 0x000fc800000006ff */
[----:B------:R-:W1:Y:S02]  /*8510*/  SYNCS.PHASECHK.TRANS64.TRYWAIT P0, [UR39+0x14070], R0 ;  /* 0x01407000ff0075a7 */ /* 0x000e640008001127 */
[----:B-1----:R-:W-:Y:S05]  /*8520*/  @!P0 BRA `(.L_x_166) ;  /* 0x000000c400348947 */ /* 0x002fea0003800000 */
.L_x_383:
[----:B------:R-:W-:Y:S01]  /*8530*/  R2UR UR4, R23 ;  /* 0x00000000170472ca */ /* 0x000fe200000e0000 */
[----:B------:R-:W-:Y:S01]  /*8540*/  UISETP.NE.AND UP0, UPT, UR38, URZ, UPT ;  /* 0x000000ff2600728c */ /* 0x000fe2000bf05270 */
[----:B------:R-:W-:Y:S01]  /*8550*/  PLOP3.LUT P0, PT, PT, PT, PT, 0x80, 0x8 ;  /* 0x000000000008781c */ /* 0x000fe20003f0f070 */
[----:B------:R-:W-:-:S10]  /*8560*/  IMAD.MOV.U32 R16, RZ, RZ, 0x3f800000 ;  /* 0x3f800000ff107424 */ /* 0x000fd400078e00ff */
[----:B-1----:R-:W1:Y:S02]  /*8570*/  LDTM.x2 R2, tmem[UR4] ;  /* 0x00000004000279ee */ /* 0x002e6400080c0000 */
[----:B-1----:R-:W-:-:S13]  /*8580*/  FSETP.NEU.AND P2, PT, R2, R3, PT ;  /* 0x000000030200720b */ /* 0x002fda0003f4d000 */
[----:B------:R-:W1:Y:S01]  /*8590*/  @P2 LDC R4, c[0x0][0x704] ;  /* 0x0001c100ff042b82 */ /* 0x000e620000000800 */
[----:B------:R-:W-:-:S04]  /*85a0*/  @P2 FADD R0, R2, -R3 ;  /* 0x8000000302002221 */ /* 0x000fc80000000000 */
[----:B-1----:R-:W-:-:S05]  /*85b0*/  @P2 FMUL R0, R0, R4 ;  /* 0x0000000400002220 */ /* 0x002fca0000400000 */
[----:B------:R-:W-:-:S04]  /*85c0*/  @P2 FSETP.GEU.AND P1, PT, R0, -126, PT ;  /* 0xc2fc00000000280b */ /* 0x000fc80003f2e000 */
[----:B------:R-:W-:-:S13]  /*85d0*/  @P2 PLOP3.LUT P0, PT, P1, PT, PT, 0x80, 0x8 ;  /* 0x000000000008281c */ /* 0x000fda0000f0f070 */
[----:B------:R-:W-:-:S06]  /*85e0*/  @!P0 FMUL R0, R0, 0.5 ;  /* 0x3f00000000008820 */ /* 0x000fcc0000400000 */
[----:B------:R-:W1:Y:S02]  /*85f0*/  @P2 MUFU.EX2 R0, R0 ;  /* 0x0000000000002308 */ /* 0x000e640000000800 */
[----:B-1----:R-:W-:-:S05]  /*8600*/  @!P0 FMUL R0, R0, R0 ;  /* 0x0000000000008220 */ /* 0x002fca0000400000 */
[----:B------:R-:W-:Y:S01]  /*8610*/  @P2 MOV R16, R0 ;  /* 0x0000000000102202 */ /* 0x000fe20000000f00 */
[----:B------:R-:W-:Y:S06]  /*8620*/  BRA.U UP0, `(.L_x_167) ;  /* 0x0000000100047547 */ /* 0x000fec000b800000 */
[----:B------:R-:W-:Y:S05]  /*8630*/  BPT.TRAP 0x1 ;  /* 0x000000040000795c */ /* 0x000fea0000300000 */
.L_x_167:
[----:B------:R-:W-:Y:S01]  /*8640*/  IMAD.U32 R0, RZ, RZ, UR45 ;  /* 0x0000002dff007e24 */ /* 0x000fe2000f8e00ff */
[----:B------:R-:W-:-:S04]  /*8650*/  FSETP.NEU.AND P1, PT, R16, 1, PT ;  /* 0x3f8000001000780b */ /* 0x000fc80003f2d000 */
[----:B------:R-:W-:-:S04]  /*8660*/  SHF.L.U32 R0, R0, 0x1f, RZ ;  /* 0x0000001f00007819 */ /* 0x000fc800000006ff */
[----:B------:R-:W1:Y:S02]  /*8670*/  SYNCS.PHASECHK.TRANS64.TRYWAIT P0, [UR39+0x14090], R0 ;  /* 0x01409000ff0075a7 */ /* 0x000e640008001127 */
[----:B-1----:R-:W-:Y:S05]  /*8680*/  @!P0 BRA `(.L_x_168) ;  /* 0x000000c000f48947 */ /* 0x002fea0003800000 */
.L_x_384:
[----:B------:R-:W-:-:S13]  /*8690*/  VOTE.ANY P1, P1 ;  /* 0x0000000000ff7806 */ /* 0x000fda0000820100 */
[----:B------:R-:W-:Y:S05]  /*86a0*/  @!P1 BRA `(.L_x_169) ;  /* 0x0000000c00309947 */ /* 0x000fea0003800000 */
[----:B------:R-:W-:-:S13]  /*86b0*/  ISETP.NE.AND P0, PT, R17, R60, PT ;  /* 0x0000003c1100720c */ /* 0x000fda0003f05270 */
[----:B------:R-:W-:Y:S05]  /*86c0*/  @!P0 BRA `(.L_x_170) ;  /* 0x0000000000408947 */ /* 0x000fea0003800000 */
[----:B-1----:R-:W-:Y:S01]  /*86d0*/  MOV R2, 0x8 ;  /* 0x0000000800027802 */ /* 0x002fe20000000f00 */
[----:B------:R-:W1:Y:S01]  /*86e0*/  LDCU.64 UR8, c[0x4][0xb0] ;  /* 0x01001600ff0877ac */ /* 0x000e620008000a00 */
[----:B------:R-:W-:Y:S02]  /*86f0*/  HFMA2 R12, -RZ, RZ, 0, 5.9604644775390625e-08 ;  /* 0x00000001ff0c7431 */ /* 0x000fe400000001ff */
[----:B------:R-:W-:Y:S01]  /*8700*/  IMAD.MOV.U32 R8, RZ, RZ, 0x192 ;  /* 0x00000192ff087424 */ /* 0x000fe200078e00ff */
[----:B------:R-:W2:Y:S01]  /*8710*/  LDCU.64 UR6, c[0x4][0xb8] ;  /* 0x01001700ff0677ac */ /* 0x000ea20008000a00 */
[----:B------:R-:W3:Y:S01]  /*8720*/  LDC.64 R2, c[0x4][R2] ;  /* 0x0100000002027b82 */ /* 0x000ee20000000a00 */
[----:B------:R-:W-:Y:S01]  /*8730*/  IMAD.MOV.U32 R13, RZ, RZ, RZ ;  /* 0x000000ffff0d7224 */ /* 0x000fe200078e00ff */
[----:B------:R-:W4:Y:S01]  /*8740*/  LDCU.64 UR4, c[0x4][0x30] ;  /* 0x01000600ff0477ac */ /* 0x000f220008000a00 */
[----:B-1----:R-:W-:Y:S01]  /*8750*/  IMAD.U32 R4, RZ, RZ, UR8 ;  /* 0x00000008ff047e24 */ /* 0x002fe2000f8e00ff */
[----:B------:R-:W-:Y:S01]  /*8760*/  MOV R5, UR9 ;  /* 0x0000000900057c02 */ /* 0x000fe20008000f00 */
[----:B--2---:R-:W-:Y:S01]  /*8770*/  IMAD.U32 R6, RZ, RZ, UR6 ;  /* 0x00000006ff067e24 */ /* 0x004fe2000f8e00ff */
[----:B------:R-:W-:Y:S01]  /*8780*/  MOV R7, UR7 ;  /* 0x0000000700077c02 */ /* 0x000fe20008000f00 */
[----:B----4-:R-:W-:Y:S01]  /*8790*/  IMAD.U32 R10, RZ, RZ, UR4 ;  /* 0x00000004ff0a7e24 */ /* 0x010fe2000f8e00ff */
[----:B------:R-:W-:-:S02]  /*87a0*/  MOV R11, UR5 ;  /* 0x00000005000b7c02 */ /* 0x000fc40008000f00 */
[----:B------:R-:W-:-:S07]  /*87b0*/  LEPC R20, `(.L_x_170) ;  /* 0x000000001014794e */ /* 0x000fce0000000000 */
[----:B---3--:R-:W-:Y:S05]  /*87c0*/  CALL.ABS.NOINC R2 ;  /* 0x0000000002007343 */ /* 0x008fea0003c00000 */
.L_x_170:
[----:B------:R-:W-:Y:S05]  /*87d0*/  WARPSYNC.ALL ;  /* 0x0000000000007948 */ /* 0x000fea0003800000 */
[----:B------:R-:W-:Y:S02]  /*87e0*/  R2UR UR4, R23 ;  /* 0x00000000170472ca */ /* 0x000fe400000e0000 */
[----:B------:R-:W-:-:S11]  /*87f0*/  ISETP.NE.AND P0, PT, R17, R58, PT ;  /* 0x0000003a1100720c */ /* 0x000fd60003f05270 */
[----:B------:R-:W2:Y:S02]  /*8800*/  LDTM.x16 R40, tmem[UR4+0x100] ;  /* 0x00010004002879ee */ /* 0x000ea40008240000 */
[----:B--2---:R-:W-:Y:S05]  /*8810*/  @!P0 BRA `(.L_x_171) ;  /* 0x0000000000408947 */ /* 0x004fea0003800000 */
        /* <DEDUP_REMOVED lines=16> */
.L_x_171:
[----:B------:R-:W-:Y:S05]  /*8920*/  WARPSYNC.ALL ;  /* 0x0000000000007948 */ /* 0x000fea0003800000 */
[----:B------:R-:W-:Y:S02]  /*8930*/  R2UR UR4, R23 ;  /* 0x00000000170472ca */ /* 0x000fe400000e0000 */
[----:B------:R-:W-:Y:S02]  /*8940*/  ISETP.NE.AND P0, PT, R17, R60, PT ;  /* 0x0000003c1100720c */ /* 0x000fe40003f05270 */
[----:B------:R-:W-:-:S09]  /*8950*/  FSETP.NEU.AND P1, PT, R16, 1, PT ;  /* 0x3f8000001000780b */ /* 0x000fd20003f2d000 */
[----:B------:R-:W2:Y:S04]  /*8960*/  LDTM.x16 R24, tmem[UR4+0x110] ;  /* 0x00011004001879ee */ /* 0x000ea80008240000 */
[C---:B------:R-:W-:Y:S02]  /*8970*/  @P1 FMUL2 R40, R16.reuse.F32, R40.F32x2.HI_LO ;  /* 0x000000281028124a */ /* 0x040fe40000040000 */
[C---:B------:R-:W-:Y:S02]  /*8980*/  @P1 FMUL2 R42, R16.reuse.F32, R42.F32x2.HI_LO ;  /* 0x0000002a102a124a */ /* 0x040fe40000040000 */
[C---:B------:R-:W-:Y:S02]  /*8990*/  @P1 FMUL2 R44, R16.reuse.F32, R44.F32x2.HI_LO ;  /* 0x0000002c102c124a */ /* 0x040fe40000040000 */
[----:B------:R-:W-:-:S02]  /*89a0*/  @P1 FMUL2 R46, R16.F32, R46.F32x2.HI_LO ;  /* 0x0000002e102e124a */ /* 0x000fc40000040000 */
[C---:B------:R-:W-:Y:S02]  /*89b0*/  @P1 FMUL2 R48, R16.reuse.F32, R48.F32x2.HI_LO ;  /* 0x000000301030124a */ /* 0x040fe40000040000 */
[C---:B------:R-:W-:Y:S02]  /*89c0*/  @P1 FMUL2 R50, R16.reuse.F32, R50.F32x2.HI_LO ;  /* 0x000000321032124a */ /* 0x040fe40000040000 */
[C---:B------:R-:W-:Y:S02]  /*89d0*/  @P1 FMUL2 R52, R16.reuse.F32, R52.F32x2.HI_LO ;  /* 0x000000341034124a */ /* 0x040fe40000040000 */
[----:B------:R-:W-:Y:S01]  /*89e0*/  @P1 FMUL2 R54, R16.F32, R54.F32x2.HI_LO ;  /* 0x000000361036124a */ /* 0x000fe20000040000 */
[----:B--2---:R-:W-:Y:S06]  /*89f0*/  @!P0 BRA `(.L_x_172) ;  /* 0x0000000000408947 */ /* 0x004fec0003800000 */
        /* <DEDUP_REMOVED lines=16> */
.L_x_172:
[----:B------:R-:W-:Y:S05]  /*8b00*/  WARPSYNC.ALL ;  /* 0x0000000000007948 */ /* 0x000fea0003800000 */
[----:B------:R-:W-:Y:S02]  /*8b10*/  R2UR UR4, R23 ;  /* 0x00000000170472ca */ /* 0x000fe400000e0000 */
[----:B------:R-:W-:-:S11]  /*8b20*/  ISETP.NE.AND P0, PT, R17, R57, PT ;  /* 0x000000391100720c */ /* 0x000fd60003f05270 */
[----:B------:R2:W-:Y:S02]  /*8b30*/  STTM.x16 tmem[UR4+0x100], R40 ;  /* 0x00010028000079ed */ /* 0x0005e40008240004 */
[----:B------:R-:W-:Y:S05]  /*8b40*/  @!P0 BRA `(.L_x_173) ;  /* 0x0000000000408947 */ /* 0x000fea0003800000 */
[----:B-1----:R-:W-:Y:S01]  /*8b50*/  MOV R2, 0x8 ;  /* 0x0000000800027802 */ /* 0x002fe20000000f00 */
[----:B------:R-:W1:Y:S01]  /*8b60*/  LDCU.64 UR8, c[0x4][0xb0] ;  /* 0x01001600ff0877ac */ /* 0x000e620008000a00 */
[----:B------:R-:W-:Y:S02]  /*8b70*/  HFMA2 R12, -RZ, RZ, 0, 5.9604644775390625e-08 ;  /* 0x00000001ff0c7431 */ /* 0x000fe400000001ff */
[----:B------:R-:W-:Y:S01]  /*8b80*/  IMAD.MOV.U32 R8, RZ, RZ, 0x192 ;  /* 0x00000192ff087424 */ /* 0x000fe200078e00ff */
[----:B------:R-:W3:Y:S01]  /*8b90*/  LDCU.64 UR6, c[0x4][0xb8] ;  /* 0x01001700ff0677ac */ /* 0x000ee20008000a00 */
[----:B------:R-:W4:Y:S01]  /*8ba0*/  LDC.64 R2, c[0x4][R2] ;  /* 0x0100000002027b82 */ /* 0x000f220000000a00 */
[----:B------:R-:W-:Y:S01]  /*8bb0*/  IMAD.MOV.U32 R13, RZ, RZ, RZ ;  /* 0x000000ffff0d7224 */ /* 0x000fe200078e00ff */
[----:B------:R-:W5:Y:S01]  /*8bc0*/  LDCU.64 UR4, c[0x4][0x30] ;  /* 0x01000600ff0477ac */ /* 0x000f620008000a00 */
[----:B-1----:R-:W-:Y:S01]  /*8bd0*/  IMAD.U32 R4, RZ, RZ, UR8 ;  /* 0x00000008ff047e24 */ /* 0x002fe2000f8e00ff */
[----:B------:R-:W-:Y:S01]  /*8be0*/  MOV R5, UR9 ;  /* 0x0000000900057c02 */ /* 0x000fe20008000f00 */
[----:B---3--:R-:W-:Y:S01]  /*8bf0*/  IMAD.U32 R6, RZ, RZ, UR6 ;  /* 0x00000006ff067e24 */ /* 0x008fe2000f8e00ff */
[----:B------:R-:W-:Y:S01]  /*8c00*/  MOV R7, UR7 ;  /* 0x0000000700077c02 */ /* 0x000fe20008000f00 */
[----:B-----5:R-:W-:Y:S01]  /*8c10*/  IMAD.U32 R10, RZ, RZ, UR4 ;  /* 0x00000004ff0a7e24 */ /* 0x020fe2000f8e00ff */
[----:B------:R-:W-:-:S02]  /*8c20*/  MOV R11, UR5 ;  /* 0x00000005000b7c02 */ /* 0x000fc40008000f00 */
[----:B------:R-:W-:-:S07]  /*8c30*/  LEPC R20, `(.L_x_173) ;  /* 0x000000001014794e */ /* 0x000fce0000000000 */
[----:B--2-4-:R-:W-:Y:S05]  /*8c40*/  CALL.ABS.NOINC R2 ;  /* 0x0000000002007343 */ /* 0x014fea0003c00000 */
.L_x_173:
[----:B------:R-:W-:Y:S05]  /*8c50*/  WARPSYNC.ALL ;  /* 0x0000000000007948 */ /* 0x000fea0003800000 */
[----:B------:R-:W-:Y:S02]  /*8c60*/  R2UR UR4, R23 ;  /* 0x00000000170472ca */ /* 0x000fe400000e0000 */
[----:B------:R-:W-:Y:S02]  /*8c70*/  ISETP.NE.AND P0, PT, R17, R58, PT ;  /* 0x0000003a1100720c */ /* 0x000fe40003f05270 */
[----:B------:R-:W-:-:S09]  /*8c80*/  FSETP.NEU.AND P1, PT, R16, 1, PT ;  /* 0x3f8000001000780b */ /* 0x000fd20003f2d000 */
[----:B--2---:R-:W2:Y:S04]  /*8c90*/  LDTM.x16 R40, tmem[UR4+0x120] ;  /* 0x00012004002879ee */ /* 0x004ea80008240000 */
        /* <DEDUP_REMOVED lines=25> */
.L_x_174:
        /* <DEDUP_REMOVED lines=21> */
.L_x_175:
        /* <DEDUP_REMOVED lines=30> */
.L_x_176:
[----:B------:R-:W-:Y:S05]  /*9160*/  WARPSYNC.ALL ;  /* 0x0000000000007948 */ /* 0x000fea0003800000 */
[----:B------:R-:W-:Y:S02]  /*9170*/  R2UR UR4, R23 ;  /* 0x00000000170472ca */ /* 0x000fe400000e0000 */
[----:B------:R-:W-:Y:S02]  /*9180*/  ISETP.NE.AND P0, PT, R17, R56, PT ;  /* 0x000000381100720c */ /* 0x000fe40003f05270 */
[----:B------:R-:W-:-:S09]  /*9190*/  FSETP.NEU.AND P1, PT, R16, 1, PT ;  /* 0x3f8000001000780b */ /* 0x000fd20003f2d000 */
[----:B------:R2:W-:Y:S04]  /*91a0*/  STTM.x16 tmem[UR4+0x120], R40 ;  /* 0x00012028000079ed */ /* 0x0005e80008240004 */
        /* <DEDUP_REMOVED lines=8> */
[----:B------:R-:W-:Y:S06]  /*9230*/  @!P0 BRA `(.L_x_177) ;  /* 0x0000000000408947 */ /* 0x000fec0003800000 */
        /* <DEDUP_REMOVED lines=16> */
.L_x_177:
[----:B------:R-:W-:Y:S05]  /*9340*/  WARPSYNC.ALL ;  /* 0x0000000000007948 */ /* 0x000fea0003800000 */
[----:B------:R-:W-:-:S13]  /*9350*/  R2UR UR4, R23 ;  /* 0x00000000170472ca */ /* 0x000fda00000e0000 */
[----:B------:R3:W-:Y:S02]  /*9360*/  STTM.x16 tmem[UR4+0x130], R24 ;  /* 0x00013018000079ed */ /* 0x0007e40008240004 */
.L_x_169:
[----:B------:R-:W-:-:S09]  /*9370*/  UISETP.NE.AND UP0, UPT, UR36, URZ, UPT ;  /* 0x000000ff2400728c */ /* 0x000fd2000bf05270 */
[----:B------:R-:W-:Y:S05]  /*9380*/  BRA.U !UP0, `(.L_x_178) ;  /* 0x0000000108047547 */ /* 0x000fea000b800000 */
[----:B------:R-:W-:Y:S05]  /*9390*/  BPT.TRAP 0x1 ;  /* 0x000000040000795c */ /* 0x000fea0000300000 */
.L_x_178:
[----:B------:R-:W-:Y:S02]  /*93a0*/  UIADD3 UR4, UPT, UPT, UR39, 0x14088, URZ ;  /* 0x0001408827047890 */ /* 0x000fe4000fffe0ff */
[----:B------:R-:W-:Y:S02]  /*93b0*/  UISETP.NE.AND UP0, UPT, UR38, URZ, UPT ;  /* 0x000000ff2600728c */ /* 0x000fe4000bf05270 */
[----:B------:R-:W-:Y:S02]  /*93c0*/  UPRMT UR4, UR40, 0x654, UR4 ;  /* 0x0000065428047896 */ /* 0x000fe40008000004 */
[----:B------:R-:W-:-:S07]  /*93d0*/  ULOP3.LUT UR41, UR44, 0x1, URZ, 0x3c, !UPT ;  /* 0x000000012c297892 */ /* 0x000fce000f8e3cff */
[----:B------:R-:W-:Y:S01]  /*93e0*/  SYNCS.ARRIVE.TRANS64.RED.A1T0 RZ, [UR4], RZ ;  /* 0x000000ffffff79a7 */ /* 0x000fe20008100404 */
[----:B------:R-:W4:Y:S01]  /*93f0*/  FENCE.VIEW.ASYNC.T ;  /* 0x00000000000073c6 */ /* 0x000f220000000200 */
[----:B------:R-:W-:Y:S05]  /*9400*/  BRA.U UP0, `(.L_x_179) ;  /* 0x0000000100087547 */ /* 0x000fea000b800000 */
[----:B------:R-:W-:Y:S05]  /*9410*/  BPT.TRAP 0x1 ;  /* 0x000000040000795c */ /* 0x000fea0000300000 */
[----:B------:R-:W-:Y:S05]  /*9420*/  BPT.TRAP 0x1 ;  /* 0x000000040000795c */ /* 0x000fea0000300000 */
.L_x_179:
[----:B------:R-:W-:Y:S02]  /*9430*/  UIADD3 UR4, UPT, UPT, UR39, 0x140a0, URZ ;  /* 0x000140a027047890 */ /* 0x000fe4000fffe0ff */
[----:B------:R-:W-:Y:S02]  /*9440*/  UISETP.NE.AND UP0, UPT, UR36, URZ, UPT ;  /* 0x000000ff2400728c */ /* 0x000fe4000bf05270 */
[----:B------:R-:W-:-:S09]  /*9450*/  UPRMT UR4, UR40, 0x654, UR4 ;  /* 0x0000065428047896 */ /* 0x000fd20008000004 */
[----:B----4-:R-:W-:Y:S01]  /*9460*/  SYNCS.ARRIVE.TRANS64.RED.A1T0 RZ, [UR4], RZ ;  /* 0x000000ffffff79a7 */ /* 0x010fe20008100404 */
[----:B------:R-:W-:Y:S05]  /*9470*/  BRA.U !UP0, `(.L_x_180) ;  /* 0x0000000108047547 */ /* 0x000fea000b800000 */
[----:B------:R-:W-:Y:S05]  /*9480*/  BPT.TRAP 0x1 ;  /* 0x000000040000795c */ /* 0x000fea0000300000 */
.L_x_180:
[----:B-1----:R-:W-:Y:S01]  /*9490*/  IMAD.U32 R0, RZ, RZ, UR41 ;  /* 0x00000029ff007e24 */ /* 0x002fe2000f8e00ff */
[----:B------:R-:W-:-:S04]  /*94a0*/  ISETP.NE.AND P0, PT, R17, R61, PT ;  /* 0x0000003d1100720c */ /* 0x000fc80003f05270 */
[----:B------:R-:W-:-:S04]  /*94b0*/  SHF.L.U32 R0, R0, 0x1f, RZ ;  /* 0x0000001f00007819 */ /* 0x000fc800000006ff */
[----:B------:R-:W1:Y:S02]  /*94c0*/  SYNCS.PHASECHK.TRANS64.TRYWAIT P1, [UR39+0x14080], R0 ;  /* 0x01408000ff0075a7 */ /* 0x000e640008021127 */
[----:B-1----:R-:W-:Y:S05]  /*94d0*/  @!P1 BRA `(.L_x_181) ;  /* 0x000000b400789947 */ /* 0x002fea0003800000 */
.L_x_385:
[----:B------:R-:W-:Y:S05]  /*94e0*/  @!P0 BRA `(.L_x_182) ;  /* 0x0000000000408947 */ /* 0x000fea0003800000 */
[----:B-1----:R-:W-:Y:S01]  /*94f0*/  MOV R2, 0x8 ;  /* 0x0000000800027802 */ /* 0x002fe20000000f00 */
[----:B------:R-:W1:Y:S01]  /*9500*/  LDCU.64 UR6, c[0x4][0xb0] ;  /* 0x01001600ff0677ac */ /* 0x000e620008000a00 */
[----:B------:R-:W-:Y:S02]  /*9510*/  HFMA2 R12, -RZ, RZ, 0, 5.9604644775390625e-08 ;  /* 0x00000001ff0c7431 */ /* 0x000fe400000001ff */
[----:B------:R-:W-:Y:S01]  /*9520*/  IMAD.MOV.U32 R8, RZ, RZ, 0x192 ;  /* 0x00000192ff087424 */ /* 0x000fe200078e00ff */
[----:B------:R-:W4:Y:S01]  /*9530*/  LDCU.64 UR4, c[0x4][0xb8] ;  /* 0x01001700ff0477ac */ /* 0x000f220008000a00 */
[----:B------:R-:W2:Y:S01]  /*9540*/  LDC.64 R2, c[0x4][R2] ;  /* 0x0100000002027b82 */ /* 0x000ea20000000a00 */
[----:B------:R-:W-:Y:S01]  /*9550*/  IMAD.MOV.U32 R13, RZ, RZ, RZ ;  /* 0x000000ffff0d7224 */ /* 0x000fe200078e00ff */
[----:B------:R-:W5:Y:S01]  /*9560*/  LDCU.64 UR8, c[0x4][0x28] ;  /* 0x01000500ff0877ac */ /* 0x000f620008000a00 */
[----:B-1----:R-:W-:Y:S01]  /*9570*/  IMAD.U32 R4, RZ, RZ, UR6 ;  /* 0x00000006ff047e24 */ /* 0x002fe2000f8e00ff */
[----:B------:R-:W-:Y:S01]  /*9580*/  MOV R5, UR7 ;  /* 0x0000000700057c02 */ /* 0x000fe20008000f00 */
[----:B----4-:R-:W-:Y:S01]  /*9590*/  IMAD.U32 R6, RZ, RZ, UR4 ;  /* 0x00000004ff067e24 */ /* 0x010fe2000f8e00ff */
[----:B------:R-:W-:Y:S01]  /*95a0*/  MOV R7, UR5 ;  /* 0x0000000500077c02 */ /* 0x000fe20008000f00 */
[----:B-----5:R-:W-:Y:S01]  /*95b0*/  IMAD.U32 R10, RZ, RZ, UR8 ;  /* 0x00000008ff0a7e24 */ /* 0x020fe2000f8e00ff */
[----:B------:R-:W-:-:S02]  /*95c0*/  MOV R11, UR9 ;  /* 0x00000009000b7c02 */ /* 0x000fc40008000f00 */
[----:B------:R-:W-:-:S07]  /*95d0*/  LEPC R20, `(.L_x_182) ;  /* 0x000000001014794e */ /* 0x000fce0000000000 */
[----:B--23--:R-:W-:Y:S05]  /*95e0*/  CALL.ABS.NOINC R2 ;  /* 0x0000000002007343 */ /* 0x00cfea0003c00000 */
.L_x_182:
[----:B------:R-:W-:Y:S05]  /*95f0*/  WARPSYNC.ALL ;  /* 0x0000000000007948 */ /* 0x000fea0003800000 */
        /* <DEDUP_REMOVED lines=17> */
.L_x_183:
[----:B------:R-:W-:Y:S01]  /*9710*/  IMAD.U32 R0, RZ, RZ, UR45 ;  /* 0x0000002dff007e24 */ /* 0x000fe2000f8e00ff */
[----:B------:R-:W-:-:S04]  /*9720*/  FSETP.NEU.AND P1, PT, R16, 1, PT ;  /* 0x3f8000001000780b */ /* 0x000fc80003f2d000 */
[----:B------:R-:W-:-:S04]  /*9730*/  SHF.L.U32 R0, R0, 0x1f, RZ ;  /* 0x0000001f00007819 */ /* 0x000fc800000006ff */
[----:B------:R-:W1:Y:S02]  /*9740*/  SYNCS.PHASECHK.TRANS64.TRYWAIT P0, [UR39+0x14098], R0 ;  /* 0x01409800ff0075a7 */ /* 0x000e640008001127 */
[----:B-1----:R-:W-:Y:S05]  /*9750*/  @!P0 BRA `(.L_x_184) ;  /* 0x000000b000f08947 */ /* 0x002fea0003800000 */
.L_x_386:
        /* <DEDUP_REMOVED lines=20> */
.L_x_186:
[----:B------:R-:W-:Y:S05]  /*98a0*/  WARPSYNC.ALL ;  /* 0x0000000000007948 */ /* 0x000fea0003800000 */
[----:B------:R-:W-:Y:S02]  /*98b0*/  R2UR UR4, R23 ;  /* 0x00000000170472ca */ /* 0x000fe400000e0000 */
[----:B------:R-:W-:-:S11]  /*98c0*/  ISETP.NE.AND P0, PT, R17, R22, PT ;  /* 0x000000161100720c */ /* 0x000fd60003f05270 */
[----:B--2---:R-:W2:Y:S02]  /*98d0*/  LDTM.x16 R40, tmem[UR4+0x180] ;  /* 0x00018004002879ee */ /* 0x004ea40008240000 */
[----:B--2---:R-:W-:Y:S05]  /*98e0*/  @!P0 BRA `(.L_x_187) ;  /* 0x0000000000408947 */ /* 0x004fea0003800000 */
[----:B-1----:R-:W-:Y:S01]  /*98f0*/  MOV R2, 0x8 ;  /* 0x0000000800027802 */ /* 0x002fe20000000f00 */
[----:B------:R-:W1:Y:S01]  /*9900*/  LDCU.64 UR8, c[0x4][0xb0] ;  /* 0x01001600ff0877ac */ /* 0x000e620008000a00 */
[----:B------:R-:W-:Y:S02]  /*9910*/  HFMA2 R12, -RZ, RZ, 0, 5.9604644775390625e-08 ;  /* 0x00000001ff0c7431 */ /* 0x000fe400000001ff */
[----:B------:R-:W-:Y:S01]  /*9920*/  IMAD.MOV.U32 R8, RZ, RZ, 0x192 ;  /* 0x00000192ff087424 */ /* 0x000fe200078e00ff */
[----:B------:R-:W2:Y:S01]  /*9930*/  LDCU.64 UR6, c[0x4][0xb8] ;  /* 0x01001700ff0677ac */ /* 0x000ea20008000a00 */
[----:B------:R-:W4:Y:S01]  /*9940*/  LDC.64 R2, c[0x4][R2] ;  /* 0x0100000002027b82 */ /* 0x000f220000000a00 */
[----:B------:R-:W-:Y:S01]  /*9950*/  IMAD.MOV.U32 R13, RZ, RZ, RZ ;  /* 0x000000ffff0d7224 */ /* 0x000fe200078e00ff */
[----:B------:R-:W5:Y:S01]  /*9960*/  LDCU.64 UR4, c[0x4][0x30] ;  /* 0x01000600ff0477ac */ /* 0x000f620008000a00 */
[----:B-1----:R-:W-:Y:S01]  /*9970*/  IMAD.U32 R4, RZ, RZ, UR8 ;  /* 0x00000008ff047e24 */ /* 0x002fe2000f8e00ff */
[----:B------:R-:W-:Y:S01]  /*9980*/  MOV R5, UR9 ;  /* 0x0000000900057c02 */ /* 0x000fe20008000f00 */
[----:B--2---:R-:W-:Y:S01]  /*9990*/  IMAD.U32 R6, RZ, RZ, UR6 ;  /* 0x00000006ff067e24 */ /* 0x004fe2000f8e00ff */
[----:B------:R-:W-:Y:S01]  /*99a0*/  MOV R7, UR7 ;  /* 0x0000000700077c02 */ /* 0x000fe20008000f00 */
[----:B-----5:R-:W-:Y:S01]  /*99b0*/  IMAD.U32 R10, RZ, RZ, UR4 ;  /* 0x00000004ff0a7e24 */ /* 0x020fe2000f8e00ff */
[----:B------:R-:W-:-:S02]  /*99c0*/  MOV R11, UR5 ;  /* 0x00000005000b7c02 */ /* 0x000fc40008000f00 */
[----:B------:R-:W-:-:S07]  /*99d0*/  LEPC R20, `(.L_x_187) ;  /* 0x000000001014794e */ /* 0x000fce0000000000 */
[----:B---34-:R-:W-:Y:S05]  /*99e0*/  CALL.ABS.NOINC R2 ;  /* 0x0000000002007343 */ /* 0x018fea0003c00000 */
.L_x_187:
[----:B------:R-:W-:Y:S05]  /*99f0*/  WARPSYNC.ALL ;  /* 0x0000000000007948 */ /* 0x000fea0003800000 */
[----:B------:R-:W-:Y:S02]  /*9a00*/  R2UR UR4, R23 ;  /* 0x00000000170472ca */ /* 0x000fe400000e0000 */
[----:B------:R-:W-:Y:S02]  /*9a10*/  ISETP.NE.AND P0, PT, R17, R59, PT ;  /* 0x0000003b1100720c */ /* 0x000fe40003f05270 */
[----:B------:R-:W-:-:S09]  /*9a20*/  FSETP.NEU.AND P1, PT, R16, 1, PT ;  /* 0x3f8000001000780b */ /* 0x000fd20003f2d000 */
[----:B---3--:R-:W2:Y:S04]  /*9a30*/  LDTM.x16 R24, tmem[UR4+0x190] ;  /* 0x00019004001879ee */ /* 0x008ea80008240000 */
        /* <DEDUP_REMOVED lines=25> */
.L_x_188:
        /* <DEDUP_REMOVED lines=21> */
.L_x_189:
        /* <DEDUP_REMOVED lines=30> */
.L_x_190:
        /* <DEDUP_REMOVED lines=21> */
.L_x_191:
        /* <DEDUP_REMOVED lines=30> */
.L_x_192:
        /* <DEDUP_REMOVED lines=30> */
.L_x_193:
[----:B------:R-:W-:Y:S05]  /*a410*/  WARPSYNC.ALL ;  /* 0x0000000000007948 */ /* 0x000fea0003800000 */
[----:B------:R-:W-:-:S13]  /*a420*/  R2UR UR4, R23 ;  /* 0x00000000170472ca */ /* 0x000fda00000e0000 */
[----:B------:R4:W-:Y:S02]  /*a430*/  STTM.x16 tmem[UR4+0x1b0], R24 ;  /* 0x0001b018000079ed */ /* 0x0009e40008240004 */
.L_x_185:
[----:B------:R-:W-:-:S09]  /*a440*/  UISETP.NE.AND UP0, UPT, UR37, URZ, UPT ;  /* 0x000000ff2500728c */ /* 0x000fd2000bf05270 */
[----:B------:R-:W-:Y:S05]  /*a450*/  BRA.U !UP0, `(.L_x_194) ;  /* 0x0000000108047547 */ /* 0x000fea000b800000 */
[----:B------:R-:W-:Y:S05]  /*a460*/  BPT.TRAP 0x1 ;  /* 0x000000040000795c */ /* 0x000fea0000300000 */
.L_x_194:
[----:B------:R-:W-:Y:S02]  /*a470*/  UPRMT UR4, UR40, 0x654, UR46 ;  /* 0x0000065428047896 */ /* 0x000fe4000800002e */
[----:B------:R-:W-:-:S07]  /*a480*/  UISETP.NE.AND UP0, UPT, UR38, URZ, UPT ;  /* 0x000000ff2600728c */ /* 0x000fce000bf05270 */
[----:B------:R-:W-:Y:S01]  /*a490*/  SYNCS.ARRIVE.TRANS64.RED.A1T0 RZ, [UR4], RZ ;  /* 0x000000ffffff79a7 */ /* 0x000fe20008100404 */
[----:B------:R-:W1:Y:S01]  /*a4a0*/  FENCE.VIEW.ASYNC.T ;  /* 0x00000000000073c6 */ /* 0x000e620000000200 */
[----:B------:R-:W-:Y:S05]  /*a4b0*/  BRA.U UP0, `(.L_x_195) ;  /* 0x0000000100087547 */ /* 0x000fea000b800000 */
[----:B------:R-:W-:Y:S05]  /*a4c0*/  BPT.TRAP 0x1 ;  /* 0x000000040000795c */ /* 0x000fea0000300000 */
[----:B------:R-:W-:Y:S05]  /*a4d0*/  BPT.TRAP 0x1 ;  /* 0x000000040000795c */ /* 0x000fea0000300000 */
.L_x_195:
[----:B------:R-:W-:Y:S02]  /*a4e0*/  UIADD3 UR5, UPT, UPT, UR39, 0x140a8, URZ ;  /* 0x000140a827057890 */ /* 0x000fe4000fffe0ff */
[----:B------:R-:W-:Y:S02]  /*a4f0*/  UISETP.NE.AND UP0, UPT, UR47, URZ, UPT ;  /* 0x000000ff2f00728c */ /* 0x000fe4000bf05270 */
[----:B------:R-:W-:Y:S02]  /*a500*/  UPRMT UR5, UR40, 0x654, UR5 ;  /* 0x0000065428057896 */ /* 0x000fe40008000005 */
[----:B------:R-:W-:Y:S02]  /*a510*/  ULOP3.LUT UR45, UR45, 0x1, URZ, 0x3c, !UPT ;  /* 0x000000012d2d7892 */ /* 0x000fe4000f8e3cff */
[----:B------:R-:W-:-:S05]  /*a520*/  ULOP3.LUT UR43, UR43, 0x1, URZ, 0x3c, !UPT ;  /* 0x000000012b2b7892 */ /* 0x000fca000f8e3cff */
[----:B-1----:R-:W-:Y:S01]  /*a530*/  SYNCS.ARRIVE.TRANS64.RED.A1T0 RZ, [UR5], RZ ;  /* 0x000000ffffff79a7 */ /* 0x002fe20008100405 */
[----:B------:R-:W-:Y:S06]  /*a540*/  BRA.U UP0, `(.L_x_196) ;  /* 0xffffffdd00c87547 */ /* 0x000fec000b83ffff */
.L_x_164:
[----:B------:R-:W-:-:S09]  /*a550*/  UISETP.NE.AND UP0, UPT, UR36, URZ, UPT ;  /* 0x000000ff2400728c */ /* 0x000fd2000bf05270 */
[----:B------:R-:W-:Y:S05]  /*a560*/  BRA.U !UP0, `(.L_x_197) ;  /* 0x0000000108047547 */ /* 0x000fea000b800000 */
[----:B------:R-:W-:Y:S05]  /*a570*/  BPT.TRAP 0x1 ;  /* 0x000000040000795c */ /* 0x000fea0000300000 */
.L_x_197:
[----:B---34-:R-:W3:Y:S01]  /*a580*/  S2R R37, SR_CgaCtaId ;  /* 0x0000000000257919 */ /* 0x018ee20000008800 */
[----:B------:R-:W-:Y:S01]  /*a590*/  MOV R36, 0x400 ;  /* 0x0000040000247802 */ /* 0x000fe20000000f00 */
[----:B------:R-:W-:-:S03]  /*a5a0*/  UISETP.NE.AND UP0, UPT, UR37, URZ, UPT ;  /* 0x000000ff2500728c */ /* 0x000fc6000bf05270 */
[----:B---3--:R-:W-:-:S05]  /*a5b0*/  LEA R36, R37, R36, 0x18 ;  /* 0x0000002425247211 */ /* 0x008fca00078ec0ff */
[----:B------:R-:W-:-:S05]  /*a5c0*/  VIADD R27, R36, 0x14088 ;  /* 0x00014088241b7836 */ /* 0x000fca0000000000 */
[----:B-12---:R-:W-:-:S04]  /*a5d0*/  PRMT R0, R37, 0x654, R27 ;  /* 0x0000065425007816 */ /* 0x006fc8000000001b */
[----:B------:R1:W-:Y:S01]  /*a5e0*/  SYNCS.ARRIVE.TRANS64.RED.A1T0 RZ, [R0+URZ], RZ ;  /* 0x000000ff00ff79a7 */ /* 0x0003e200081004ff */
[----:B------:R-:W-:Y:S05]  /*a5f0*/  BRA.U !UP0, `(.L_x_198) ;  /* 0x0000000108047547 */ /* 0x000fea000b800000 */
[----:B------:R-:W-:Y:S05]  /*a600*/  BPT.TRAP 0x1 ;  /* 0x000000040000795c */ /* 0x000fea0000300000 */
.L_x_198:
[----:B-1----:R-:W-:-:S04]  /*a610*/  MOV R0, UR43 ;  /* 0x0000002b00007c02 */ /* 0x002fc80008000f00 */
[----:B------:R-:W-:-:S04]  /*a620*/  SHF.L.U32 R0, R0, 0x1f, RZ ;  /* 0x0000001f00007819 */ /* 0x000fc800000006ff */
[----:B------:R-:W1:Y:S02]  /*a630*/  SYNCS.PHASECHK.TRANS64.TRYWAIT P0, [R36+URZ+0x14070], R0 ;  /* 0x01407000240075a7 */ /* 0x000e6400080011ff */
[----:B-1----:R-:W-:Y:S05]  /*a640*/  @!P0 BRA `(.L_x_199) ;  /* 0x000000a4004c8947 */ /* 0x002fea0003800000 */
.L_x_387:
[----:B------:R-:W-:Y:S01]  /*a650*/  R2UR UR5, R23 ;  /* 0x00000000170572ca */ /* 0x000fe200000e0000 */
[----:B------:R-:W-:-:S12]  /*a660*/  UISETP.NE.AND UP0, UPT, UR37, URZ, UPT ;  /* 0x000000ff2500728c */ /* 0x000fd8000bf05270 */
[----:B------:R-:W2:Y:S02]  /*a670*/  LDTM.x2 R28, tmem[UR5] ;  /* 0x00000005001c79ee */ /* 0x000ea400080c0000 */
[----:B--2---:R-:W-:Y:S05]  /*a680*/  BRA.U !UP0, `(.L_x_200) ;  /* 0x0000000108047547 */ /* 0x004fea000b800000 */
[----:B------:R-:W-:Y:S05]  /*a690*/  BPT.TRAP 0x1 ;  /* 0x000000040000795c */ /* 0x000fea0000300000 */
.L_x_200:
[----:B------:R-:W-:Y:S01]  /*a6a0*/  SYNCS.ARRIVE.TRANS64.RED.A1T0 RZ, [UR4], RZ ;  /* 0x000000ffffff79a7 */ /* 0x000fe20008100404 */
[----:B------:R-:W-:-:S09]  /*a6b0*/  UISETP.NE.AND UP0, UPT, UR38, URZ, UPT ;  /* 0x000000ff2600728c */ /* 0x000fd2000bf05270 */
[----:B------:R-:W-:Y:S05]  /*a6c0*/  BRA.U UP0, `(.L_x_201) ;  /* 0x0000000100047547 */ /* 0x000fea000b800000 */
[----:B------:R-:W-:Y:S05]  /*a6d0*/  BPT.TRAP 0x1 ;  /* 0x000000040000795c */ /* 0x000fea0000300000 */
.L_x_201:
[----:B-1----:R-:W-:-:S04]  /*a6e0*/  MOV R0, UR45 ;  /* 0x0000002d00007c02 */ /* 0x002fc80008000f00 */
[----:B------:R-:W-:-:S04]  /*a6f0*/  SHF.L.U32 R0, R0, 0x1f, RZ ;  /* 0x0000001f00007819 */ /* 0x000fc800000006ff */
[----:B------:R-:W1:Y:S02]  /*a700*/  SYNCS.PHASECHK.TRANS64.TRYWAIT P0, [R36+URZ+0x14090], R0 ;  /* 0x01409000240075a7 */ /* 0x000e6400080011ff */
[----:B-1----:R-:W-:Y:S05]  /*a710*/  @!P0 BRA `(.L_x_202) ;  /* 0x000000a4002c8947 */ /* 0x002fea0003800000 */
.L_x_388:
[----:B------:R-:W-:-:S09]  /*a720*/  UISETP.NE.AND UP0, UPT, UR38, URZ, UPT ;  /* 0x000000ff2600728c */ /* 0x000fd2000bf05270 */
[----:B------:R-:W-:Y:S05]  /*a730*/  BRA.U UP0, `(.L_x_203) ;  /* 0x0000000100047547 */ /* 0x000fea000b800000 */
[----:B------:R-:W-:Y:S05]  /*a740*/  BPT.TRAP 0x1 ;  /* 0x000000040000795c */ /* 0x000fea0000300000 */
.L_x_203:
[----:B------:R-:W-:Y:S01]  /*a750*/  MOV R2, 0x1 ;  /* 0x0000000100027802 */ /* 0x000fe20000000f00 */
[----:B-1----:R1:W2:Y:S03]  /*a760*/  MUFU.RCP R0, R28 ;  /* 0x0000001c00007308 */ /* 0x0022a60000001000 */
[----:B------:R-:W-:-:S04]  /*a770*/  SHF.L.U32 R2, R2, 0x1f, RZ ;  /* 0x0000001f02027819 */ /* 0x000fc800000006ff */
[----:B------:R-:W3:Y:S02]  /*a780*/  SYNCS.PHASECHK.TRANS64.TRYWAIT P0, [R36+URZ+0x140c0], R2 ;  /* 0x0140c002240075a7 */ /* 0x000ee400080011ff */
[----:B-123--:R-:W-:Y:S05]  /*a790*/  @!P0 BRA `(.L_x_204) ;  /* 0x000000a400208947 */ /* 0x00efea0003800000 */
.L_x_389:
[----:B------:R-:W2:Y:S01]  /*a7a0*/  LDCU UR4, c[0x0][0x708] ;  /* 0x0000e100ff0477ac */ /* 0x000ea20008000800 */
[----:B-1----:R-:W-:Y:S01]  /*a7b0*/  FFMA R2, -R28, R0, 1 ;  /* 0x3f8000001c027423 */ /* 0x002fe20000000100 */
[----:B------:R-:W1:Y:S01]  /*a7c0*/  LDC R41, c[0x0][0x708] ;  /* 0x0001c200ff297b82 */ /* 0x000e620000000800 */
[----:B------:R-:W-:Y:S02]  /*a7d0*/  BSSY.RECONVERGENT B2, `(.L_x_205) ;  /* 0x000000c000027945 */ /* 0x000fe40003800200 */
[----:B------:R-:W-:Y:S01]  /*a7e0*/  FFMA R0, R0, R2, R0 ;  /* 0x0000000200007223 */ /* 0x000fe20000000000 */
[----:B--2---:R-:W-:-:S03]  /*a7f0*/  MOV R2, UR4 ;  /* 0x0000000400027c02 */ /* 0x004fc60008000f00 */
[----:B------:R-:W-:Y:S01]  /*a800*/  FFMA R22, R0, UR4, RZ ;  /* 0x0000000400167c23 */ /* 0x000fe200080000ff */
[----:B------:R2:W3:Y:S03]  /*a810*/  FCHK P0, R2, R28 ;  /* 0x0000001c02007302 */ /* 0x0004e60000000000 */
[----:B--2---:R-:W-:-:S04]  /*a820*/  FFMA R2, -R28, R22, UR4 ;  /* 0x000000041c027e23 */ /* 0x004fc80008000116 */
[----:B------:R-:W-:Y:S01]  /*a830*/  FFMA R22, R0, R2, R22 ;  /* 0x0000000200167223 */ /* 0x000fe20000000016 */
[----:B-1-3--:R-:W-:Y:S06]  /*a840*/  @!P0 BRA `(.L_x_206) ;  /* 0x0000000000108947 */ /* 0x00afec0003800000 */
[----:B------:R-:W-:Y:S02]  /*a850*/  MOV R0, R28 ;  /* 0x0000001c00007202 */ /* 0x000fe40000000f00 */
[----:B------:R-:W-:Y:S02]  /*a860*/  MOV R8, 0xa880 ;  /* 0x0000a88000087802 */ /* 0x000fe40000000f00 */
[----:B------:R-:W-:Y:S05]  /*a870*/  CALL.REL.NOINC `($__internal_3_$__cuda_sm3x_div_rn_noftz_f32_slowpath) ;  /* 0x000000ac006c7944 */ /* 0x000fea0003c00000 */
[----:B------:R-:W-:Y:S02]  /*a880*/  MOV R22, R0 ;  /* 0x0000000000167202 */ /* 0x000fe40000000f00 */
.L_x_206:
[----:B------:R-:W-:Y:S05]  /*a890*/  BSYNC.RECONVERGENT B2 ;  /* 0x0000000000027941 */ /* 0x000fea0003800200 */
.L_x_205:
[----:B------:R-:W-:Y:S01]  /*a8a0*/  VIADD R0, R23, 0x100 ;  /* 0x0000010017007836 */ /* 0x000fe20000000000 */
[C---:B------:R-:W-:Y:S01]  /*a8b0*/  LOP3.LUT R38, R63.reuse, 0x3, RZ, 0xc0, !PT ;  /* 0x000000033f267812 */ /* 0x040fe200078ec0ff */
[----:B------:R-:W-:-:S03]  /*a8c0*/  IMAD.SHL.U32 R63, R63, 0x800, RZ ;  /* 0x000008003f3f7824 */ /* 0x000fc600078e00ff */
[----:B------:R-:W-:-:S04]  /*a8d0*/  SHF.R.U32.HI R0, RZ, 0x15, R0 ;  /* 0x00000015ff007819 */ /* 0x000fc80000011600 */
[----:B------:R-:W-:Y:S02]  /*a8e0*/  ISETP.NE.AND P0, PT, R38, R0, PT ;  /* 0x000000002600720c */ /* 0x000fe40003f05270 */
[----:B------:R-:W-:-:S05]  /*a8f0*/  LOP3.LUT R0, R63, 0x1800, RZ, 0xc0, !PT ;  /* 0x000018003f007812 */ /* 0x000fca00078ec0ff */
[----:B------:R-:W-:-:S06]  /*a900*/  IMAD R26, R65, 0x40, R0 ;  /* 0x00000040411a7824 */ /* 0x000fcc00078e0200 */
[----:B------:R-:W-:Y:S05]  /*a910*/  @!P0 BRA `(.L_x_207) ;  /* 0x0000000000408947 */ /* 0x000fea0003800000 */
[----:B------:R-:W-:Y:S01]  /*a920*/  MOV R2, 0x8 ;  /* 0x0000000800027802 */ /* 0x000fe20000000f00 */
        /* <DEDUP_REMOVED lines=15> */
.L_x_207:
[----:B------:R-:W1:Y:S01]  /*aa20*/  S2R R0, SR_SWINHI ;  /* 0x0000000000007919 */ /* 0x000e620000002f00 */
[----:B------:R-:W-:Y:S05]  /*aa30*/  WARPSYNC.ALL ;  /* 0x0000000000007948 */ /* 0x000fea0003800000 */
[----:B------:R-:W-:-:S13]  /*aa40*/  R2UR UR4, R23 ;  /* 0x00000000170472ca */ /* 0x000fda00000e0000 */
[----:B------:R-:W2:Y:S01]  /*aa50*/  LDTM.x16 R4, tmem[UR4+0x100] ;  /* 0x00010004000479ee */ /* 0x000ea20008240000 */
[----:B------:R-:W-:Y:S02]  /*aa60*/  MOV R24, R36 ;  /* 0x0000002400187202 */ /* 0x000fe40000000f00 */
[----:B-1----:R-:W-:Y:S02]  /*aa70*/  MOV R25, R0 ;  /* 0x0000000000197202 */ /* 0x002fe40000000f00 */
[----:B------:R-:W-:-:S05]  /*aa80*/  LEA R26, P0, R26, R24, 0x1 ;  /* 0x000000181a1a7211 */ /* 0x000fca00078008ff */
[----:B------:R-:W-:Y:S01]  /*aa90*/  IMAD.X R25, RZ, RZ, R25, P0 ;  /* 0x000000ffff197224 */ /* 0x000fe200000e0619 */
[----:B------:R-:W-:Y:S01]  /*aaa0*/  IADD3 R0, P0, PT, R26, 0x10, RZ ;  /* 0x000000101a007810 */ /* 0x000fe20007f1e0ff */
[C---:B--2---:R-:W-:Y:S02]  /*aab0*/  FMUL2 R2, R22.reuse.F32, R8.F32x2.HI_LO ;  /* 0x000000081602724a */ /* 0x044fe40000040000 */
[C---:B------:R-:W-:Y:S02]  /*aac0*/  FMUL2 R20, R22.reuse.F32, R4.F32x2.HI_LO ;  /* 0x000000041614724a */ /* 0x040fe40000040000 */
[C---:B------:R-:W-:Y:S01]  /*aad0*/  FMUL2 R4, R22.reuse.F32, R10.F32x2.HI_LO ;  /* 0x0000000a1604724a */ /* 0x040fe20000040000 */
[----:B------:R-:W-:Y:S01]  /*aae0*/  F2FP.F16.F32.PACK_AB R10, R3, R2 ;  /* 0x00000002030a723e */ /* 0x000fe200000000ff */
[----:B------:R-:W-:Y:S02]  /*aaf0*/  FMUL2 R6, R22.F32, R6.F32x2.HI_LO ;  /* 0x000000061606724a */ /* 0x000fe40000040000 */
[--C-:B------:R-:W-:Y:S01]  /*ab00*/  IMAD.X R3, RZ, RZ, R25.reuse, P0 ;  /* 0x000000ffff037224 */ /* 0x100fe200000e0619 */
[----:B------:R-:W-:Y:S01]  /*ab10*/  SHF.R.U64 R2, R26, 0x3, R25 ;  /* 0x000000031a027819 */ /* 0x000fe20000001219 */
[C---:B------:R-:W-:Y:S01]  /*ab20*/  FMUL2 R12, R22.reuse.F32, R12.F32x2.HI_LO ;  /* 0x0000000c160c724a */ /* 0x040fe20000040000 */
[----:B------:R-:W-:Y:S01]  /*ab30*/  F2FP.F16.F32.PACK_AB R8, R21, R20 ;  /* 0x000000141508723e */ /* 0x000fe200000000ff */
[C---:B------:R-:W-:Y:S01]  /*ab40*/  FMUL2 R14, R22.reuse.F32, R14.F32x2.HI_LO ;  /* 0x0000000e160e724a */ /* 0x040fe20000040000 */
[----:B------:R-:W-:Y:S01]  /*ab50*/  F2FP.F16.F32.PACK_AB R9, R7, R6 ;  /* 0x000000060709723e */ /* 0x000fe200000000ff */
[----:B------:R-:W-:Y:S01]  /*ab60*/  FMUL2 R16, R22.F32, R16.F32x2.HI_LO ;  /* 0x000000101610724a */ /* 0x000fe20000040000 */
[----:B------:R-:W-:Y:S01]  /*ab70*/  SHF.R.U64 R7, R0, 0x3, R3 ;  /* 0x0000000300077819 */ /* 0x000fe20000001203 */
[----:B------:R-:W-:Y:S01]  /*ab80*/  FMUL2 R18, R22.F32, R18.F32x2.HI_LO ;  /* 0x000000121612724a */ /* 0x000fe20000040000 */
[----:B------:R-:W-:-:S02]  /*ab90*/  LOP3.LUT R24, R26, 0x70, R2, 0x78, !PT ;  /* 0x000000701a187812 */ /* 0x000fc400078e7802 */
[----:B------:R-:W-:Y:S02]  /*aba0*/  F2FP.F16.F32.PACK_AB R11, R5, R4 ;  /* 0x00000004050b723e */ /* 0x000fe400000000ff */
[----:B------:R-:W-:Y:S01]  /*abb0*/  LOP3.LUT R2, R0, 0x70, R7, 0x78, !PT ;  /* 0x0000007000027812 */ /* 0x000fe200078e7807 */
[----:B------:R-:W-:Y:S01]  /*abc0*/  VIADD R0, R23, 0x110 ;  /* 0x0000011017007836 */ /* 0x000fe20000000000 */
[----:B------:R-:W-:Y:S01]  /*abd0*/  F2FP.F16.F32.PACK_AB R4, R13, R12 ;  /* 0x0000000c0d04723e */ /* 0x000fe200000000ff */
[----:B------:R1:W-:Y:S01]  /*abe0*/  ST.E.128 desc[UR48][R24.64], R8 ;  /* 0x0000000818007985 */ /* 0x0003e2000c101d30 */
[----:B------:R-:W-:Y:S02]  /*abf0*/  F2FP.F16.F32.PACK_AB R5, R15, R14 ;  /* 0x0000000e0f05723e */ /* 0x000fe400000000ff */
[----:B------:R-:W-:Y:S02]  /*ac00*/  F2FP.F16.F32.PACK_AB R6, R17, R16 ;  /* 0x000000101106723e */ /* 0x000fe400000000ff */
[----:B------:R-:W-:-:S02]  /*ac10*/  F2FP.F16.F32.PACK_AB R7, R19, R18 ;  /* 0x000000121307723e */ /* 0x000fc400000000ff */
[----:B------:R-:W-:-:S03]  /*ac20*/  SHF.R.U32.HI R0, RZ, 0x15, R0 ;  /* 0x00000015ff007819 */ /* 0x000fc60000011600 */
[----:B------:R1:W-:Y:S01]  /*ac30*/  ST.E.128 desc[UR48][R2.64], R4 ;  /* 0x0000000402007985 */ /* 0x0003e2000c101d30 */
        /* <DEDUP_REMOVED lines=18> */
.L_x_208:
[----:B------:R-:W-:Y:S05]  /*ad60*/  WARPSYNC.ALL ;  /* 0x0000000000007948 */ /* 0x000fea0003800000 */
[----:B------:R-:W-:Y:S02]  /*ad70*/  R2UR UR4, R23 ;  /* 0x00000000170472ca */ /* 0x000fe400000e0000 */
[C---:B-1----:R-:W-:Y:S02]  /*ad80*/  IADD3 R2, P1, PT, R26.reuse, 0x20, RZ ;  /* 0x000000201a027810 */ /* 0x042fe40007f3e0ff */
[----:B------:R-:W-:-:S05]  /*ad90*/  IADD3 R0, P0, PT, R26, 0x30, RZ ;  /* 0x000000301a007810 */ /* 0x000fca0007f1e0ff */
[----:B------:R-:W-:-:S04]  /*ada0*/  IMAD.X R3, RZ, RZ, R25, P0 ;  /* 0x000000ffff037224 */ /* 0x000fc800000e0619 */
[----:B------:R-:W1:Y:S02]  /*adb0*/  LDTM.x16 R4, tmem[UR4+0x110] ;  /* 0x00011004000479ee */ /* 0x000e640008240000 */
[C---:B-1----:R-:W-:Y:S02]  /*adc0*/  FMUL2 R34, R22.reuse.F32, R4.F32x2.HI_LO ;  /* 0x000000041622724a */ /* 0x042fe40000040000 */
[----:B------:R-:W-:Y:S02]  /*add0*/  IMAD.X R5, RZ, RZ, R25, P1 ;  /* 0x000000ffff057224 */ /* 0x000fe400008e0619 */
[C---:B------:R-:W-:Y:S02]  /*ade0*/  FMUL2 R30, R22.reuse.F32, R8.F32x2.HI_LO ;  /* 0x00000008161e724a */ /* 0x040fe40000040000 */
[C---:B------:R-:W-:Y:S02]  /*adf0*/  FMUL2 R20, R22.reuse.F32, R10.F32x2.HI_LO ;  /* 0x0000000a1614724a */ /* 0x040fe40000040000 */
[----:B------:R-:W-:Y:S01]  /*ae00*/  FMUL2 R8, R22.F32, R12.F32x2.HI_LO ;  /* 0x0000000c1608724a */ /* 0x000fe20000040000 */
[----:B------:R-:W-:Y:S01]  /*ae10*/  SHF.R.U64 R4, R2, 0x3, R5 ;  /* 0x0000000302047819 */ /* 0x000fe20000001205 */
[----:B------:R-:W-:Y:S01]  /*ae20*/  FMUL2 R32, R22.F32, R6.F32x2.HI_LO ;  /* 0x000000061620724a */ /* 0x000fe20000040000 */
[----:B------:R-:W-:Y:S01]  /*ae30*/  SHF.R.U64 R6, R0, 0x3, R3 ;  /* 0x0000000300067819 */ /* 0x000fe20000001203 */
[C---:B------:R-:W-:Y:S01]  /*ae40*/  FMUL2 R10, R22.reuse.F32, R14.F32x2.HI_LO ;  /* 0x0000000e160a724a */ /* 0x040fe20000040000 */
[----:B------:R-:W-:Y:S01]  /*ae50*/  F2FP.F16.F32.PACK_AB R8, R9, R8 ;  /* 0x000000080908723e */ /* 0x000fe200000000ff */
[----:B------:R-:W-:Y:S01]  /*ae60*/  FMUL2 R16, R22.F32, R16.F32x2.HI_LO ;  /* 0x000000101610724a */ /* 0x000fe20000040000 */
[----:B------:R-:W-:Y:S01]  /*ae70*/  LOP3.LUT R4, R2, 0x70, R4, 0x78, !PT ;  /* 0x0000007002047812 */ /* 0x000fe200078e7804 */
[----:B------:R-:W-:Y:S01]  /*ae80*/  FMUL2 R18, R22.F32, R18.F32x2.HI_LO ;  /* 0x000000121612724a */ /* 0x000fe20000040000 */
[----:B------:R-:W-:-:S02]  /*ae90*/  F2FP.F16.F32.PACK_AB R12, R35, R34 ;  /* 0x00000022230c723e */ /* 0x000fc400000000ff */
[----:B------:R-:W-:Y:S02]  /*aea0*/  F2FP.F16.F32.PACK_AB R13, R33, R32 ;  /* 0x00000020210d723e */ /* 0x000fe400000000ff */
[----:B------:R-:W-:Y:S02]  /*aeb0*/  F2FP.F16.F32.PACK_AB R14, R31, R30 ;  /* 0x0000001e1f0e723e */ /* 0x000fe400000000ff */
[----:B------:R-:W-:Y:S02]  /*aec0*/  F2FP.F16.F32.PACK_AB R15, R21, R20 ;  /* 0x00000014150f723e */ /* 0x000fe400000000ff */
[----:B------:R-:W-:Y:S02]  /*aed0*/  F2FP.F16.F32.PACK_AB R9, R11, R10 ;  /* 0x0000000a0b09723e */ /* 0x000fe400000000ff */
[----:B------:R-:W-:Y:S01]  /*aee0*/  LOP3.LUT R2, R0, 0x70, R6, 0x78, !PT ;  /* 0x0000007000027812 */ /* 0x000fe200078e7806 */
[----:B------:R-:W-:Y:S01]  /*aef0*/  VIADD R0, R23, 0x120 ;  /* 0x0000012017007836 */ /* 0x000fe20000000000 */
[----:B------:R-:W-:Y:S01]  /*af00*/  F2FP.F16.F32.PACK_AB R10, R17, R16 ;  /* 0x00000010110a723e */ /* 0x000fe200000000ff */
[----:B------:R1:W-:Y:S01]  /*af10*/  ST.E.128 desc[UR48][R4.64], R12 ;  /* 0x0000000c04007985 */ /* 0x0003e2000c101d30 */
        /* <DEDUP_REMOVED lines=21> */
.L_x_209:
        /* <DEDUP_REMOVED lines=49> */
.L_x_210:
[----:B------:R-:W-:Y:S05]  /*b380*/  WARPSYNC.ALL ;  /* 0x0000000000007948 */ /* 0x000fea0003800000 */
[----:B------:R-:W-:Y:S01]  /*b390*/  R2UR UR4, R23 ;  /* 0x00000000170472ca */ /* 0x000fe200000e0000 */
[----:B------:R-:W2:Y:S01]  /*b3a0*/  S2R R40, SR_CTAID.X ;  /* 0x0000000000287919 */ /* 0x000ea20000002500 */
[C---:B-1----:R-:W-:Y:S02]  /*b3b0*/  IADD3 R2, P1, PT, R26.reuse, 0x60, RZ ;  /* 0x000000601a027810 */ /* 0x042fe40007f3e0ff */
[----:B------:R-:W-:Y:S01]  /*b3c0*/  IADD3 R0, P0, PT, R26, 0x70, RZ ;  /* 0x000000701a007810 */ /* 0x000fe20007f1e0ff */
[----:B------:R-:W1:Y:S04]  /*b3d0*/  S2R R42, SR_CTAID.Y ;  /* 0x00000000002a7919 */ /* 0x000e680000002600 */
[----:B------:R-:W-:Y:S01]  /*b3e0*/  IMAD.X R3, RZ, RZ, R25, P0 ;  /* 0x000000ffff037224 */ /* 0x000fe200000e0619 */
[----:B------:R-:W3:Y:S03]  /*b3f0*/  S2R R39, SR_CTAID.Z ;  /* 0x0000000000277919 */ /* 0x000ee60000002700 */
[----:B------:R-:W4:Y:S01]  /*b400*/  LDTM.x16 R4, tmem[UR4+0x130] ;  /* 0x00013004000479ee */ /* 0x000f220008240000 */
[----:B------:R-:W5:Y:S02]  /*b410*/  LDCU.64 UR4, c[0x0][0x880] ;  /* 0x00011000ff0477ac */ /* 0x000f640008000a00 */
[----:B-----5:R-:W-:-:S04]  /*b420*/  UISETP.NE.U32.AND UP0, UPT, UR4, URZ, UPT ;  /* 0x000000ff0400728c */ /* 0x020fc8000bf05070 */
[----:B------:R-:W-:Y:S01]  /*b430*/  UISETP.NE.AND.EX UP0, UPT, UR5, URZ, UPT, UP0 ;  /* 0x000000ff0500728c */ /* 0x000fe2000bf05300 */
[C---:B----4-:R-:W-:Y:S02]  /*b440*/  FMUL2 R34, R22.reuse.F32, R4.F32x2.HI_LO ;  /* 0x000000041622724a */ /* 0x050fe40000040000 */
        /* <DEDUP_REMOVED lines=18> */
[----:B------:R4:W-:Y:S01]  /*b570*/  ST.E.128 desc[UR48][R4.64], R12 ;  /* 0x0000000c04007985 */ /* 0x0009e2000c101d30 */
[----:B------:R-:W-:-:S02]  /*b580*/  F2FP.F16.F32.PACK_AB R10, R17, R16 ;  /* 0x00000010110a723e */ /* 0x000fc400000000ff */
[----:B------:R-:W-:-:S05]  /*b590*/  F2FP.F16.F32.PACK_AB R11, R19, R18 ;  /* 0x00000012130b723e */ /* 0x000fca00000000ff */
[----:B------:R4:W-:Y:S01]  /*b5a0*/  ST.E.128 desc[UR48][R2.64], R8 ;  /* 0x0000000802007985 */ /* 0x0009e2000c101d30 */
[----:B------:R-:W-:Y:S01]  /*b5b0*/  @!PT LDS RZ, [RZ] ;  /* 0x00000000fffff984 */ /* 0x000fe20000000800 */
[----:B------:R-:W-:Y:S01]  /*b5c0*/  @!PT LDS RZ, [RZ] ;  /* 0x00000000fffff984 */ /* 0x000fe20000000800 */
[----:B------:R-:W-:Y:S01]  /*b5d0*/  @!PT LDS RZ, [RZ] ;  /* 0x00000000fffff984 */ /* 0x000fe20000000800 */
[----:B------:R-:W-:Y:S01]  /*b5e0*/  @!PT LDS RZ, [RZ] ;  /* 0x00000000fffff984 */ /* 0x000fe20000000800 */
[----:B------:R5:W-:Y:S06]  /*b5f0*/  MEMBAR.ALL.CTA ;  /* 0x0000000000007992 */ /* 0x000bec0000008000 */
[----:B-----5:R-:W1:Y:S01]  /*b600*/  FENCE.VIEW.ASYNC.S ;  /* 0x00000000000073c6 */ /* 0x020e620000000000 */
[----:B--23--:R-:W-:Y:S05]  /*b610*/  BRA.U !UP0, `(.L_x_211) ;  /* 0x0000000108fc7547 */ /* 0x00cfea000b800000 */
[C---:B------:R-:W-:Y:S01]  /*b620*/  FSETP.GEU.AND P0, PT, R28.reuse, 1.175494350822287508e-38, PT ;  /* 0x008000001c00780b */ /* 0x040fe20003f0e000 */
[----:B------:R-:W2:Y:S01]  /*b630*/  LDCU UR4, c[0x0][0x380] ;  /* 0x00007000ff0477ac */ /* 0x000ea20008000800 */
[----:B----4-:R-:W-:Y:S01]  /*b640*/  MOV R3, 0x3e055027 ;  /* 0x3e05502700037802 */ /* 0x010fe20000000f00 */
[----:B------:R-:W-:Y:S01]  /*b650*/  BSSY.RECONVERGENT B0, `(.L_x_211) ;  /* 0x000003b000007945 */ /* 0x000fe20003800200 */
[----:B------:R-:W-:Y:S01]  /*b660*/  FSEL R5, RZ, -23, P0 ;  /* 0xc1b80000ff057808 */ /* 0x000fe20000000000 */
[----:B------:R-:W3:Y:S08]  /*b670*/  LDCU UR5, c[0x0][0x700] ;  /* 0x0000e000ff0577ac */ /* 0x000ef00008000800 */
[----:B------:R-:W-:-:S05]  /*b680*/  @!P0 FMUL R28, R28, 8388608 ;  /* 0x4b0000001c1c8820 */ /* 0x000fca0000400000 */
[C---:B------:R-:W-:Y:S02]  /*b690*/  IADD3 R2, PT, PT, R28.reuse, -0x3f2aaaab, RZ ;  /* 0xc0d555551c027810 */ /* 0x040fe40007ffe0ff */
[----:B------:R-:W-:Y:S02]  /*b6a0*/  ISETP.GT.U32.AND P0, PT, R28, 0x7f7fffff, PT ;  /* 0x7f7fffff1c00780c */ /* 0x000fe40003f04070 */
[----:B------:R-:W-:Y:S02]  /*b6b0*/  LOP3.LUT R2, R2, 0xff800000, RZ, 0xc0, !PT ;  /* 0xff80000002027812 */ /* 0x000fe400078ec0ff */
[C---:B------:R-:W-:Y:S02]  /*b6c0*/  FSETP.NEU.AND P1, PT, R28.reuse, RZ, PT ;  /* 0x000000ff1c00720b */ /* 0x040fe40003f2d000 */
[-C--:B------:R-:W-:Y:S02]  /*b6d0*/  IADD3 R0, PT, PT, R28, -R2.reuse, RZ ;  /* 0x800000021c007210 */ /* 0x080fe40007ffe0ff */
[----:B------:R-:W-:-:S03]  /*b6e0*/  I2FP.F32.S32 R4, R2 ;  /* 0x0000000200047245 */ /* 0x000fc60000201400 */
[----:B------:R-:W-:-:S04]  /*b6f0*/  FADD R0, R0, -1 ;  /* 0xbf80000000007421 */ /* 0x000fc80000000000 */
[----:B------:R-:W-:-:S04]  /*b700*/  FFMA R3, R0, -R3, 0.14084610342979431152 ;  /* 0x3e1039f600037423 */ /* 0x000fc80000000803 */
[----:B------:R-:W-:-:S04]  /*b710*/  FFMA R3, R0, R3, -0.12148627638816833496 ;  /* 0xbdf8cdcc00037423 */ /* 0x000fc80000000003 */
[----:B------:R-:W-:-:S04]  /*b720*/  FFMA R3, R0, R3, 0.13980610668659210205 ;  /* 0x3e0f295500037423 */ /* 0x000fc80000000003 */
[----:B------:R-:W-:-:S04]  /*b730*/  FFMA R3, R0, R3, -0.16684235632419586182 ;  /* 0xbe2ad8b900037423 */ /* 0x000fc80000000003 */
[----:B------:R-:W-:-:S04]  /*b740*/  FFMA R3, R0, R3, 0.20012299716472625732 ;  /* 0x3e4ced0b00037423 */ /* 0x000fc80000000003 */
[----:B------:R-:W-:-:S04]  /*b750*/  FFMA R3, R0, R3, -0.24999669194221496582 ;  /* 0xbe7fff2200037423 */ /* 0x000fc80000000003 */
[----:B------:R-:W-:-:S04]  /*b760*/  FFMA R3, R0, R3, 0.33333182334899902344 ;  /* 0x3eaaaa7800037423 */ /* 0x000fc80000000003 */
[----:B------:R-:W-:-:S04]  /*b770*/  FFMA R3, R0, R3, -0.5 ;  /* 0xbf00000000037423 */ /* 0x000fc80000000003 */
[----:B------:R-:W-:Y:S01]  /*b780*/  FMUL R2, R0, R3 ;  /* 0x0000000300027220 */ /* 0x000fe20000400000 */
[----:B------:R-:W-:Y:S01]  /*b790*/  FFMA R3, R4, 1.1920928955078125e-07, R5 ;  /* 0x3400000004037823 */ /* 0x000fe20000000005 */
[----:B------:R-:W-:Y:S02]  /*b7a0*/  LEA R4, R40, R64, 0x8 ;  /* 0x0000004028047211 */ /* 0x000fe400078e40ff */
[----:B------:R-:W-:Y:S01]  /*b7b0*/  FFMA R0, R0, R2, R0 ;  /* 0x0000000200007223 */ /* 0x000fe20000000000 */
[----:B------:R-:W-:-:S03]  /*b7c0*/  MOV R2, 0x7f800000 ;  /* 0x7f80000000027802 */ /* 0x000fc60000000f00 */
[----:B------:R-:W-:Y:S02]  /*b7d0*/  FFMA R0, R3, 0.69314718246459960938, R0 ;  /* 0x3f31721803007823 */ /* 0x000fe40000000000 */
[----:B------:R-:W-:Y:S01]  /*b7e0*/  @P0 FFMA R0, R28, R2, +INF ;  /* 0x7f8000001c000423 */ /* 0x000fe20000000002 */
[----:B--2---:R-:W-:-:S04]  /*b7f0*/  ISETP.GE.AND P0, PT, R4, UR4, PT ;  /* 0x0000000404007c0c */ /* 0x004fc8000bf06270 */
[----:B------:R-:W-:-:S05]  /*b800*/  FSEL R0, R0, -INF , P1 ;  /* 0xff80000000007808 */ /* 0x000fca0000800000 */
[----:B---3--:R-:W-:-:S04]  /*b810*/  FFMA R29, R29, UR5, R0 ;  /* 0x000000051d1d7c23 */ /* 0x008fc80008000000 */
        /* <DEDUP_REMOVED lines=10> */
[----:B------:R2:W4:Y:S02]  /*b8c0*/  F2I.FTZ.U32.TRUNC.NTZ R3, R2 ;  /* 0x0000000200037305 */ /* 0x000524000021f000 */
[----:B--2---:R-:W-:Y:S01]  /*b8d0*/  HFMA2 R2, -RZ, RZ, 0, 0 ;  /* 0x00000000ff027431 */ /* 0x004fe200000001ff */
[----:B----4-:R-:W-:-:S05]  /*b8e0*/  IADD3 R0, PT, PT, RZ, -R3, RZ ;  /* 0x80000003ff007210 */ /* 0x010fca0007ffe0ff */
[----:B------:R-:W-:-:S04]  /*b8f0*/  IMAD R0, R0, UR7, RZ ;  /* 0x0000000700007c24 */ /* 0x000fc8000f8e02ff */
[----:B------:R-:W-:-:S06]  /*b900*/  IMAD.HI.U32 R0, R3, R0, R2 ;  /* 0x0000000003007227 */ /* 0x000fcc00078e0002 */
[----:B-1----:R-:W-:-:S05]  /*b910*/  IMAD.HI.U32 R0, R0, R42, RZ ;  /* 0x0000002a00007227 */ /* 0x002fca00078e00ff */
[----:B------:R-:W-:-:S05]  /*b920*/  IADD3 R2, PT, PT, -R0, RZ, RZ ;  /* 0x000000ff00027210 */ /* 0x000fca0007ffe1ff */
[----:B------:R-:W-:-:S05]  /*b930*/  IMAD R2, R2, UR7, R42 ;  /* 0x0000000702027c24 */ /* 0x000fca000f8e022a */
[----:B------:R-:W-:-:S13]  /*b940*/  ISETP.GE.U32.AND P2, PT, R2, UR7, PT ;  /* 0x0000000702007c0c */ /* 0x000fda000bf46070 */
[----:B------:R-:W-:Y:S02]  /*b950*/  @P2 IADD3 R2, PT, PT, R2, -UR7, RZ ;  /* 0x8000000702022c10 */ /* 0x000fe4000fffe0ff */
[----:B------:R-:W-:Y:S02]  /*b960*/  @P2 IADD3 R0, PT, PT, R0, 0x1, RZ ;  /* 0x0000000100002810 */ /* 0x000fe40007ffe0ff */
[----:B------:R-:W-:-:S13]  /*b970*/  ISETP.GE.U32.AND P1, PT, R2, UR7, PT ;  /* 0x0000000702007c0c */ /* 0x000fda000bf26070 */
[----:B------:R-:W-:Y:S02]  /*b980*/  @P1 IADD3 R0, PT, PT, R0, 0x1, RZ ;  /* 0x0000000100001810 */ /* 0x000fe40007ffe0ff */
[----:B------:R-:W-:-:S04]  /*b990*/  @!P0 LOP3.LUT R0, RZ, UR7, RZ, 0x33, !PT ;  /* 0x00000007ff008c12 */ /* 0x000fc8000f8e33ff */
[C---:B------:R-:W-:Y:S01]  /*b9a0*/  IADD3 R2, PT, PT, -R0.reuse, RZ, RZ ;  /* 0x000000ff00027210 */ /* 0x040fe20007ffe1ff */
[----:B-----5:R-:W-:-:S04]  /*b9b0*/  IMAD R0, R0, UR5, R4 ;  /* 0x0000000500007c24 */ /* 0x020fc8000f8e0204 */
[----:B------:R-:W-:-:S04]  /*b9c0*/  IMAD R2, R2, UR7, R42 ;  /* 0x0000000702027c24 */ /* 0x000fc8000f8e022a */
[----:B------:R-:W-:-:S04]  /*b9d0*/  IMAD R0, R2, UR4, R0 ;  /* 0x0000000402007c24 */ /* 0x000fc8000f8e0200 */
[----:B---3--:R-:W-:-:S05]  /*b9e0*/  IMAD.WIDE.U32 R2, R0, 0x4, R6 ;  /* 0x0000000400027825 */ /* 0x008fca00078e0006 */
[----:B------:R2:W-:Y:S02]  /*b9f0*/  STG.E desc[UR48][R2.64], R29 ;  /* 0x0000001d02007986 */ /* 0x0005e4000c101930 */
.L_x_212:
[----:B------:R-:W-:Y:S05]  /*ba00*/  BSYNC.RECONVERGENT B0 ;  /* 0x0000000000007941 */ /* 0x000fea0003800200 */
.L_x_211:
[----:B------:R-:W-:Y:S01]  /*ba10*/  UISETP.NE.AND UP0, UPT, UR38, URZ, UPT ;  /* 0x000000ff2600728c */ /* 0x000fe2000bf05270 */
[----:B------:R-:W-:-:S08]  /*ba20*/  NOP ;  /* 0x0000000000007918 */ /* 0x000fd00000000000 */
[----:B------:R-:W-:Y:S05]  /*ba30*/  BRA.U UP0, `(.L_x_213) ;  /* 0x0000000100087547 */ /* 0x000fea000b800000 */
[----:B------:R-:W-:Y:S05]  /*ba40*/  BPT.TRAP 0x1 ;  /* 0x000000040000795c */ /* 0x000fea0000300000 */
[----:B------:R-:W-:Y:S05]  /*ba50*/  BPT.TRAP 0x1 ;  /* 0x000000040000795c */ /* 0x000fea0000300000 */
.L_x_213:
[----:B------:R-:W-:Y:S01]  /*ba60*/  IADD3 R0, PT, PT, R36, 0x140a0, RZ ;  /* 0x000140a024007810 */ /* 0x000fe20007ffe0ff */
[----:B------:R-:W-:-:S03]  /*ba70*/  UISETP.NE.AND UP0, UPT, UR38, URZ, UPT ;  /* 0x000000ff2600728c */ /* 0x000fc6000bf05270 */
[----:B------:R-:W-:-:S04]  /*ba80*/  PRMT R0, R37, 0x654, R0 ;  /* 0x0000065425007816 */ /* 0x000fc80000000000 */
[----:B-1----:R1:W-:Y:S02]  /*ba90*/  SYNCS.ARRIVE.TRANS64.RED.A1T0 RZ, [R0+URZ], RZ ;  /* 0x000000ff00ff79a7 */ /* 0x0023e400081004ff */
[----:B------:R-:W-:Y:S05]  /*baa0*/  BRA.U UP0, `(.L_x_214) ;  /* 0x0000000100047547 */ /* 0x000fea000b800000 */
[----:B------:R-:W-:Y:S05]  /*bab0*/  BPT.TRAP 0x1 ;  /* 0x000000040000795c */ /* 0x000fea0000300000 */
.L_x_214:
[----:B------:R3:W-:Y:S01]  /*bac0*/  SYNCS.ARRIVE.TRANS64.A1T0 RZ, [R36+URZ+0x140b0], RZ ;  /* 0x0140b0ff24ff79a7 */ /* 0x0007e200081000ff */
[----:B------:R-:W-:-:S09]  /*bad0*/  UISETP.NE.AND UP0, UPT, UR36, URZ, UPT ;  /* 0x000000ff2400728c */ /* 0x000fd2000bf05270 */
[----:B------:R-:W-:Y:S05]  /*bae0*/  BRA.U !UP0, `(.L_x_215) ;  /* 0x0000000108047547 */ /* 0x000fea000b800000 */
[----:B------:R-:W-:Y:S05]  /*baf0*/  BPT.TRAP 0x1 ;  /* 0x000000040000795c */ /* 0x000fea0000300000 */
.L_x_215:
[----:B-1----:R-:W-:Y:S01]  /*bb00*/  IMAD.U32 R0, RZ, RZ, UR44 ;  /* 0x0000002cff007e24 */ /* 0x002fe2000f8e00ff */
[----:B--2-4-:R-:W-:-:S04]  /*bb10*/  SHF.R.U32.HI R2, RZ, 0x15, R62 ;  /* 0x00000015ff027819 */ /* 0x014fc8000001163e */
[----:B------:R-:W-:Y:S02]  /*bb20*/  SHF.L.U32 R0, R0, 0x1f, RZ ;  /* 0x0000001f00007819 */ /* 0x000fe400000006ff */
[----:B------:R-:W-:Y:S02]  /*bb30*/  ISETP.NE.AND P0, PT, R38, R2, PT ;  /* 0x000000022600720c */ /* 0x000fe40003f05270 */
[----:B------:R-:W1:Y:S02]  /*bb40*/  SYNCS.PHASECHK.TRANS64.TRYWAIT P1, [R36+URZ+0x14080], R0 ;  /* 0x01408000240075a7 */ /* 0x000e6400080211ff */
[----:B-1----:R-:W-:Y:S09]  /*bb50*/  @!P1 BRA `(.L_x_216) ;  /* 0x0000009000449947 */ /* 0x002ff20003800000 */
.L_x_390:
[----:B------:R-:W-:Y:S05]  /*bb60*/  @!P0 BRA `(.L_x_217) ;  /* 0x0000000000408947 */ /* 0x000fea0003800000 */
[----:B------:R-:W-:Y:S01]  /*bb70*/  MOV R2, 0x8 ;  /* 0x0000000800027802 */ /* 0x000fe20000000f00 */
[----:B------:R-:W2:Y:S01]  /*bb80*/  LDCU.64 UR8, c[0x4][0xb0] ;  /* 0x01001600ff0877ac */ /* 0x000ea20008000a00 */
[----:B------:R-:W-:Y:S02]  /*bb90*/  HFMA2 R12, -RZ, RZ, 0, 5.9604644775390625e-08 ;  /* 0x00000001ff0c7431 */ /* 0x000fe400000001ff */
[----:B------:R-:W-:Y:S01]  /*bba0*/  IMAD.MOV.U32 R8, RZ, RZ, 0x192 ;  /* 0x00000192ff087424 */ /* 0x000fe200078e00ff */
[----:B------:R-:W4:Y:S01]  /*bbb0*/  LDCU.64 UR6, c[0x4][0xb8] ;  /* 0x01001700ff0677ac */ /* 0x000f220008000a00 */
[----:B------:R-:W1:Y:S01]  /*bbc0*/  LDC.64 R2, c[0x4][R2] ;  /* 0x0100000002027b82 */ /* 0x000e620000000a00 */
[----:B------:R-:W-:Y:S01]  /*bbd0*/  IMAD.MOV.U32 R13, RZ, RZ, RZ ;  /* 0x000000ffff0d7224 */ /* 0x000fe200078e00ff */
[----:B------:R-:W5:Y:S01]  /*bbe0*/  LDCU.64 UR4, c[0x4][0x28] ;  /* 0x01000500ff0477ac */ /* 0x000f620008000a00 */
[----:B--2---:R-:W-:Y:S01]  /*bbf0*/  IMAD.U32 R4, RZ, RZ, UR8 ;  /* 0x00000008ff047e24 */ /* 0x004fe2000f8e00ff */
[----:B------:R-:W-:Y:S01]  /*bc00*/  MOV R5, UR9 ;  /* 0x0000000900057c02 */ /* 0x000fe20008000f00 */
[----:B----4-:R-:W-:Y:S01]  /*bc10*/  IMAD.U32 R6, RZ, RZ, UR6 ;  /* 0x00000006ff067e24 */ /* 0x010fe2000f8e00ff */
[----:B------:R-:W-:Y:S01]  /*bc20*/  MOV R7, UR7 ;  /* 0x0000000700077c02 */ /* 0x000fe20008000f00 */
[----:B-----5:R-:W-:Y:S01]  /*bc30*/  IMAD.U32 R10, RZ, RZ, UR4 ;  /* 0x00000004ff0a7e24 */ /* 0x020fe2000f8e00ff */
[----:B------:R-:W-:-:S02]  /*bc40*/  MOV R11, UR5 ;  /* 0x00000005000b7c02 */ /* 0x000fc40008000f00 */
[----:B------:R-:W-:-:S07]  /*bc50*/  LEPC R20, `(.L_x_217) ;  /* 0x000000001014794e */ /* 0x000fce0000000000 */
[----:B-1-3--:R-:W-:Y:S05]  /*bc60*/  CALL.ABS.NOINC R2 ;  /* 0x0000000002007343 */ /* 0x00afea0003c00000 */
.L_x_217:
[----:B------:R-:W-:Y:S05]  /*bc70*/  WARPSYNC.ALL ;  /* 0x0000000000007948 */ /* 0x000fea0003800000 */
[----:B------:R-:W-:Y:S01]  /*bc80*/  R2UR UR4, R62 ;  /* 0x000000003e0472ca */ /* 0x000fe200000e0000 */
[----:B------:R-:W-:-:S12]  /*bc90*/  UISETP.NE.AND UP0, UPT, UR36, URZ, UPT ;  /* 0x000000ff2400728c */ /* 0x000fd8000bf05270 */
[----:B------:R-:W2:Y:S02]  /*bca0*/  LDTM.x2 R28, tmem[UR4] ;  /* 0x00000004001c79ee */ /* 0x000ea400080c0000 */
[----:B--2---:R-:W-:Y:S05]  /*bcb0*/  BRA.U !UP0, `(.L_x_218) ;  /* 0x0000000108047547 */ /* 0x004fea000b800000 */
[----:B------:R-:W-:Y:S05]  /*bcc0*/  BPT.TRAP 0x1 ;  /* 0x000000040000795c */ /* 0x000fea0000300000 */
.L_x_218:
[----:B-1----:R-:W-:Y:S01]  /*bcd0*/  PRMT R0, R37, 0x654, R27 ;  /* 0x0000065425007816 */ /* 0x002fe2000000001b */
[----:B------:R-:W-:-:S03]  /*bce0*/  UISETP.NE.AND UP0, UPT, UR38, URZ, UPT ;  /* 0x000000ff2600728c */ /* 0x000fc6000bf05270 */
[----:B------:R1:W-:Y:S06]  /*bcf0*/  SYNCS.ARRIVE.TRANS64.RED.A1T0 RZ, [R0+URZ], RZ ;  /* 0x000000ff00ff79a7 */ /* 0x0003ec00081004ff */
[----:B------:R-:W-:Y:S05]  /*bd00*/  BRA.U UP0, `(.L_x_219) ;  /* 0x0000000100047547 */ /* 0x000fea000b800000 */
[----:B------:R-:W-:Y:S05]  /*bd10*/  BPT.TRAP 0x1 ;  /* 0x000000040000795c */ /* 0x000fea0000300000 */
.L_x_219:
[----:B-1----:R-:W-:-:S04]  /*bd20*/  MOV R0, UR45 ;  /* 0x0000002d00007c02 */ /* 0x002fc80008000f00 */
[----:B------:R-:W-:-:S04]  /*bd30*/  SHF.L.U32 R0, R0, 0x1f, RZ ;  /* 0x0000001f00007819 */ /* 0x000fc800000006ff */
[----:B------:R-:W1:Y:S02]  /*bd40*/  SYNCS.PHASECHK.TRANS64.TRYWAIT P0, [R36+URZ+0x14098], R0 ;  /* 0x01409800240075a7 */ /* 0x000e6400080011ff */
[----:B-1----:R-:W-:Y:S05]  /*bd50*/  @!P0 BRA `(.L_x_220) ;  /* 0x0000008c00d88947 */ /* 0x002fea0003800000 */
.L_x_391:
[----:B------:R-:W-:-:S09]  /*bd60*/  UISETP.NE.AND UP0, UPT, UR38, URZ, UPT ;  /* 0x000000ff2600728c */ /* 0x000fd2000bf05270 */
[----:B------:R-:W-:Y:S05]  /*bd70*/  BRA.U UP0, `(.L_x_221) ;  /* 0x0000000100047547 */ /* 0x000fea000b800000 */
[----:B------:R-:W-:Y:S05]  /*bd80*/  BPT.TRAP 0x1 ;  /* 0x000000040000795c */ /* 0x000fea0000300000 */
.L_x_221:
[----:B------:R-:W-:Y:S01]  /*bd90*/  MOV R2, 0x1 ;  /* 0x0000000100027802 */ /* 0x000fe20000000f00 */
[----:B-1----:R1:W2:Y:S03]  /*bda0*/  MUFU.RCP R0, R28 ;  /* 0x0000001c00007308 */ /* 0x0022a60000001000 */
[----:B------:R-:W-:-:S04]  /*bdb0*/  SHF.L.U32 R2, R2, 0x1f, RZ ;  /* 0x0000001f02027819 */ /* 0x000fc800000006ff */
[----:B------:R-:W4:Y:S02]  /*bdc0*/  SYNCS.PHASECHK.TRANS64.TRYWAIT P0, [R36+URZ+0x140c8], R2 ;  /* 0x0140c802240075a7 */ /* 0x000f2400080011ff */
[----:B-12-4-:R-:W-:Y:S05]  /*bdd0*/  @!P0 BRA `(.L_x_222) ;  /* 0x0000008c00cc8947 */ /* 0x016fea0003800000 */
.L_x_392:
[----:B------:R-:W2:Y:S01]  /*bde0*/  LDCU UR4, c[0x0][0x708] ;  /* 0x0000e100ff0477ac */ /* 0x000ea20008000800 */
[----:B-1----:R-:W-:Y:S01]  /*bdf0*/  FFMA R2, -R28, R0, 1 ;  /* 0x3f8000001c027423 */ /* 0x002fe20000000100 */
[----:B------:R-:W-:Y:S03]  /*be00*/  BSSY.RECONVERGENT B2, `(.L_x_223) ;  /* 0x000000c000027945 */ /* 0x000fe60003800200 */
[----:B------:R-:W-:Y:S01]  /*be10*/  FFMA R0, R0, R2, R0 ;  /* 0x0000000200007223 */ /* 0x000fe20000000000 */
[----:B--2---:R-:W-:-:S03]  /*be20*/  MOV R2, UR4 ;  /* 0x0000000400027c02 */ /* 0x004fc60008000f00 */
[----:B------:R-:W-:Y:S01]  /*be30*/  FFMA R22, R0, UR4, RZ ;  /* 0x0000000400167c23 */ /* 0x000fe200080000ff */
[----:B------:R1:W2:Y:S03]  /*be40*/  FCHK P0, R2, R28 ;  /* 0x0000001c02007302 */ /* 0x0002a60000000000 */
[----:B-1----:R-:W-:-:S04]  /*be50*/  FFMA R2, -R28, R22, UR4 ;  /* 0x000000041c027e23 */ /* 0x002fc80008000116 */
[----:B------:R-:W-:Y:S01]  /*be60*/  FFMA R22, R0, R2, R22 ;  /* 0x0000000200167223 */ /* 0x000fe20000000016 */
[----:B--2---:R-:W-:Y:S06]  /*be70*/  @!P0 BRA `(.L_x_224) ;  /* 0x0000000000108947 */ /* 0x004fec0003800000 */
[----:B------:R-:W-:Y:S02]  /*be80*/  MOV R0, R28 ;  /* 0x0000001c00007202 */ /* 0x000fe40000000f00 */
[----:B------:R-:W-:Y:S02]  /*be90*/  MOV R8, 0xbeb0 ;  /* 0x0000beb000087802 */ /* 0x000fe40000000f00 */
[----:B---3--:R-:W-:Y:S05]  /*bea0*/  CALL.REL.NOINC `($__internal_3_$__cuda_sm3x_div_rn_noftz_f32_slowpath) ;  /* 0x0000009400e07944 */ /* 0x008fea0003c00000 */
[----:B------:R-:W-:Y:S02]  /*beb0*/  MOV R22, R0 ;  /* 0x0000000000167202 */ /* 0x000fe40000000f00 */
.L_x_224:
[----:B------:R-:W-:Y:S05]  /*bec0*/  BSYNC.RECONVERGENT B2 ;  /* 0x0000000000027941 */ /* 0x000fea0003800200 */
.L_x_223:
[----:B------:R-:W-:-:S05]  /*bed0*/  VIADD R0, R23, 0x180 ;  /* 0x0000018017007836 */ /* 0x000fca0000000000 */
[----:B------:R-:W-:-:S04]  /*bee0*/  SHF.R.U32.HI R0, RZ, 0x15, R0 ;  /* 0x00000015ff007819 */ /* 0x000fc80000011600 */
[----:B------:R-:W-:-:S13]  /*bef0*/  ISETP.NE.AND P0, PT, R38, R0, PT ;  /* 0x000000002600720c */ /* 0x000fda0003f05270 */
[----:B------:R-:W-:Y:S05]  /*bf00*/  @!P0 BRA `(.L_x_225) ;  /* 0x0000000000408947 */ /* 0x000fea0003800000 */
[----:B------:R-:W-:Y:S01]  /*bf10*/  MOV R2, 0x8 ;  /* 0x0000000800027802 */ /* 0x000fe20000000f00 */
        /* <DEDUP_REMOVED lines=15> */
.L_x_225:
[----:B------:R-:W-:Y:S05]  /*c010*/  WARPSYNC.ALL ;  /* 0x0000000000007948 */ /* 0x000fea0003800000 */
[----:B------:R-:W-:Y:S02]  /*c020*/  R2UR UR4, R23 ;  /* 0x00000000170472ca */ /* 0x000fe400000e0000 */
[C---:B------:R-:W-:Y:S02]  /*c030*/  IADD3 R2, P1, PT, R26.reuse, 0x4000, RZ ;  /* 0x000040001a027810 */ /* 0x040fe40007f3e0ff */
        /* <DEDUP_REMOVED lines=46> */
.L_x_226:
        /* <DEDUP_REMOVED lines=49> */
.L_x_227:
        /* <DEDUP_REMOVED lines=49> */
.L_x_228:
[----:B------:R-:W2:Y:S01]  /*c940*/  LDCU.64 UR4, c[0x0][0x880] ;  /* 0x00011000ff0477ac */ /* 0x000ea20008000a00 */
[C---:B------:R-:W-:Y:S02]  /*c950*/  IADD3 R0, P2, PT, R26.reuse, 0x4060, RZ ;  /* 0x000040601a007810 */ /* 0x040fe40007f5e0ff */
[----:B------:R-:W-:-:S05]  /*c960*/  IADD3 R26, P1, PT, R26, 0x4070, RZ ;  /* 0x000040701a1a7810 */ /* 0x000fca0007f3e0ff */
[----:B-1----:R-:W-:-:S05]  /*c970*/  IMAD.X R3, RZ, RZ, R25, P1 ;  /* 0x000000ffff037224 */ /* 0x002fca00008e0619 */
[----:B------:R-:W-:-:S04]  /*c980*/  SHF.R.U64 R2, R26, 0x3, R3 ;  /* 0x000000031a027819 */ /* 0x000fc80000001203 */
[----:B------:R-:W-:Y:S02]  /*c990*/  LOP3.LUT R2, R26, 0x70, R2, 0x78, !PT ;  /* 0x000000701a027812 */ /* 0x000fe400078e7802 */
[----:B--2---:R-:W-:-:S04]  /*c9a0*/  ISETP.NE.U32.AND P0, PT, RZ, UR4, PT ;  /* 0x00000004ff007c0c */ /* 0x004fc8000bf05070 */
[----:B------:R-:W-:Y:S01]  /*c9b0*/  ISETP.NE.AND.EX P0, PT, RZ, UR5, PT, P0 ;  /* 0x00000005ff007c0c */ /* 0x000fe2000bf05300 */
[----:B------:R-:W-:Y:S05]  /*c9c0*/  WARPSYNC.ALL ;  /* 0x0000000000007948 */ /* 0x000fea0003800000 */
[----:B------:R-:W-:-:S13]  /*c9d0*/  R2UR UR4, R23 ;  /* 0x00000000170472ca */ /* 0x000fda00000e0000 */
[----:B------:R-:W1:Y:S02]  /*c9e0*/  LDTM.x16 R4, tmem[UR4+0x1b0] ;  /* 0x0001b004000479ee */ /* 0x000e640008240000 */
[C---:B-1----:R-:W-:Y:S02]  /*c9f0*/  FMUL2 R32, R22.reuse.F32, R4.F32x2.HI_LO ;  /* 0x000000041620724a */ /* 0x042fe40000040000 */
[----:B------:R-:W-:Y:S02]  /*ca00*/  IMAD.X R5, RZ, RZ, R25, P2 ;  /* 0x000000ffff057224 */ /* 0x000fe400010e0619 */
[C---:B------:R-:W-:Y:S02]  /*ca10*/  FMUL2 R20, R22.reuse.F32, R8.F32x2.HI_LO ;  /* 0x000000081614724a */ /* 0x040fe40000040000 */
[C---:B------:R-:W-:Y:S02]  /*ca20*/  FMUL2 R30, R22.reuse.F32, R6.F32x2.HI_LO ;  /* 0x00000006161e724a */ /* 0x040fe40000040000 */
[----:B------:R-:W-:Y:S01]  /*ca30*/  FMUL2 R10, R22.F32, R10.F32x2.HI_LO ;  /* 0x0000000a160a724a */ /* 0x000fe20000040000 */
[----:B------:R-:W-:Y:S01]  /*ca40*/  SHF.R.U64 R4, R0, 0x3, R5 ;  /* 0x0000000300047819 */ /* 0x000fe20000001205 */
[C---:B------:R-:W-:Y:S01]  /*ca50*/  FMUL2 R8, R22.reuse.F32, R12.F32x2.HI_LO ;  /* 0x0000000c1608724a */ /* 0x040fe20000040000 */
[----:B------:R-:W-:Y:S01]  /*ca60*/  F2FP.F16.F32.PACK_AB R12, R33, R32 ;  /* 0x00000020210c723e */ /* 0x000fe200000000ff */
[----:B------:R-:W-:Y:S01]  /*ca70*/  FMUL2 R6, R22.F32, R14.F32x2.HI_LO ;  /* 0x0000000e1606724a */ /* 0x000fe20000040000 */
[----:B------:R-:W-:Y:S01]  /*ca80*/  LOP3.LUT R4, R0, 0x70, R4, 0x78, !PT ;  /* 0x0000007000047812 */ /* 0x000fe200078e7804 */
[C---:B------:R-:W-:Y:S01]  /*ca90*/  FMUL2 R16, R22.reuse.F32, R16.F32x2.HI_LO ;  /* 0x000000101610724a */ /* 0x040fe20000040000 */
[----:B------:R-:W-:Y:S01]  /*caa0*/  F2FP.F16.F32.PACK_AB R13, R31, R30 ;  /* 0x0000001e1f0d723e */ /* 0x000fe200000000ff */
[----:B------:R-:W-:Y:S01]  /*cab0*/  FMUL2 R18, R22.F32, R18.F32x2.HI_LO ;  /* 0x000000121612724a */ /* 0x000fe20000040000 */
[----:B------:R-:W-:-:S02]  /*cac0*/  F2FP.F16.F32.PACK_AB R14, R21, R20 ;  /* 0x00000014150e723e */ /* 0x000fc400000000ff */
[----:B------:R-:W-:Y:S02]  /*cad0*/  F2FP.F16.F32.PACK_AB R15, R11, R10 ;  /* 0x0000000a0b0f723e */ /* 0x000fe400000000ff */
[----:B------:R-:W-:Y:S02]  /*cae0*/  F2FP.F16.F32.PACK_AB R8, R9, R8 ;  /* 0x000000080908723e */ /* 0x000fe400000000ff */
[----:B------:R-:W-:Y:S01]  /*caf0*/  F2FP.F16.F32.PACK_AB R9, R7, R6 ;  /* 0x000000060709723e */ /* 0x000fe200000000ff */
[----:B------:R1:W-:Y:S01]  /*cb00*/  ST.E.128 desc[UR48][R4.64], R12 ;  /* 0x0000000c04007985 */ /* 0x0003e2000c101d30 */
[----:B------:R-:W-:Y:S02]  /*cb10*/  F2FP.F16.F32.PACK_AB R10, R17, R16 ;  /* 0x00000010110a723e */ /* 0x000fe400000000ff */
[----:B------:R-:W-:-:S05]  /*cb20*/  F2FP.F16.F32.PACK_AB R11, R19, R18 ;  /* 0x00000012130b723e */ /* 0x000fca00000000ff */
[----:B------:R1:W-:Y:S01]  /*cb30*/  ST.E.128 desc[UR48][R2.64], R8 ;  /* 0x0000000802007985 */ /* 0x0003e2000c101d30 */
[----:B------:R-:W-:Y:S01]  /*cb40*/  @!PT LDS RZ, [RZ] ;  /* 0x00000000fffff984 */ /* 0x000fe20000000800 */
[----:B------:R-:W-:Y:S01]  /*cb50*/  @!PT LDS RZ, [RZ] ;  /* 0x00000000fffff984 */ /* 0x000fe20000000800 */
[----:B------:R-:W-:Y:S01]  /*cb60*/  @!PT LDS RZ, [RZ] ;  /* 0x00000000fffff984 */ /* 0x000fe20000000800 */
[----:B------:R-:W-:Y:S01]  /*cb70*/  @!PT LDS RZ, [RZ] ;  /* 0x00000000fffff984 */ /* 0x000fe20000000800 */
[----:B------:R2:W-:Y:S06]  /*cb80*/  MEMBAR.ALL.CTA ;  /* 0x0000000000007992 */ /* 0x0005ec0000008000 */
[----:B--2---:R-:W2:Y:S01]  /*cb90*/  FENCE.VIEW.ASYNC.S ;  /* 0x00000000000073c6 */ /* 0x004ea20000000000 */
[----:B------:R-:W-:Y:S05]  /*cba0*/  @!P0 BRA `(.L_x_229) ;  /* 0x0000000400008947 */ /* 0x000fea0003800000 */
[C---:B------:R-:W-:Y:S01]  /*cbb0*/  FSETP.GEU.AND P0, PT, R28.reuse, 1.175494350822287508e-38, PT ;  /* 0x008000001c00780b */ /* 0x040fe20003f0e000 */
[----:B------:R-:W4:Y:S01]  /*cbc0*/  LDCU UR4, c[0x0][0x380] ;  /* 0x00007000ff0477ac */ /* 0x000f220008000800 */
[----:B-1----:R-:W-:Y:S01]  /*cbd0*/  MOV R3, 0x3e055027 ;  /* 0x3e05502700037802 */ /* 0x002fe20000000f00 */
[----:B------:R-:W-:Y:S01]  /*cbe0*/  BSSY.RECONVERGENT B0, `(.L_x_229) ;  /* 0x000003c000007945 */ /* 0x000fe20003800200 */
[----:B------:R-:W-:Y:S01]  /*cbf0*/  FSEL R5, RZ, -23, P0 ;  /* 0xc1b80000ff057808 */ /* 0x000fe20000000000 */
[----:B------:R-:W1:Y:S08]  /*cc00*/  LDCU UR5, c[0x0][0x700] ;  /* 0x0000e000ff0577ac */ /* 0x000e700008000800 */
        /* <DEDUP_REMOVED lines=20> */
[----:B------:R-:W-:Y:S02]  /*cd50*/  MOV R2, 0x7f800000 ;  /* 0x7f80000000027802 */ /* 0x000fe40000000f00 */
[----:B------:R-:W-:Y:S01]  /*cd60*/  IADD3 R4, PT, PT, R4, 0x80, RZ ;  /* 0x0000008004047810 */ /* 0x000fe20007ffe0ff */
[----:B------:R-:W-:Y:S02]  /*cd70*/  FFMA R0, R3, 0.69314718246459960938, R0 ;  /* 0x3f31721803007823 */ /* 0x000fe40000000000 */
[----:B------:R-:W-:Y:S01]  /*cd80*/  @P0 FFMA R0, R28, R2, +INF ;  /* 0x7f8000001c000423 */ /* 0x000fe20000000002 */
[----:B----4-:R-:W-:-:S04]  /*cd90*/  ISETP.GE.AND P0, PT, R4, UR4, PT ;  /* 0x0000000404007c0c */ /* 0x010fc8000bf06270 */
[----:B------:R-:W-:-:S05]  /*cda0*/  FSEL R0, R0, -INF , P1 ;  /* 0xff80000000007808 */ /* 0x000fca0000800000 */
[----:B-1----:R-:W-:-:S04]  /*cdb0*/  FFMA R29, R29, UR5, R0 ;  /* 0x000000051d1d7c23 */ /* 0x002fc80008000000 */
[----:B------:R-:W-:Y:S05]  /*cdc0*/  @P0 BRA `(.L_x_230) ;  /* 0x0000000000740947 */ /* 0x000fea0003800000 */
[----:B------:R-:W1:Y:S01]  /*cdd0*/  LDCU UR7, c[0x0][0x38c] ;  /* 0x00007180ff0777ac */ /* 0x000e620008000800 */
[----:B------:R-:W4:Y:S01]  /*cde0*/  LDC.64 R6, c[0x0][0x880] ;  /* 0x00022000ff067b82 */ /* 0x000f220000000a00 */
[----:B------:R-:W5:Y:S01]  /*cdf0*/  LDCU UR6, c[0x0][0x890] ;  /* 0x00011200ff0677ac */ /* 0x000f620008000800 */
[----:B------:R-:W2:Y:S01]  /*ce00*/  LDCU.64 UR4, c[0x0][0x888] ;  /* 0x00011100ff0477ac */ /* 0x000ea20008000a00 */
[----:B-1----:R-:W1:Y:S01]  /*ce10*/  I2F.U32.RP R2, UR7 ;  /* 0x0000000700027d06 */ /* 0x002e620008209000 */
[----:B------:R-:W-:Y:S01]  /*ce20*/  ISETP.NE.U32.AND P0, PT, RZ, UR7, PT ;  /* 0x00000007ff007c0c */ /* 0x000fe2000bf05070 */
[----:B-----5:R-:W-:-:S06]  /*ce30*/  IMAD R4, R39, UR6, R4 ;  /* 0x0000000627047c24 */ /* 0x020fcc000f8e0204 */
[----:B-1----:R-:W1:Y:S02]  /*ce40*/  MUFU.RCP R2, R2 ;  /* 0x0000000200027308 */ /* 0x002e640000001000 */
[----:B-1----:R-:W-:-:S06]  /*ce50*/  IADD3 R2, PT, PT, R2, 0xffffffe, RZ ;  /* 0x0ffffffe02027810 */ /* 0x002fcc0007ffe0ff */
[----:B------:R1:W5:Y:S02]  /*ce60*/  F2I.FTZ.U32.TRUNC.NTZ R3, R2 ;  /* 0x0000000200037305 */ /* 0x000364000021f000 */
[----:B-1----:R-:W-:Y:S01]  /*ce70*/  HFMA2 R2, -RZ, RZ, 0, 0 ;  /* 0x00000000ff027431 */ /* 0x002fe200000001ff */
[----:B-----5:R-:W-:-:S05]  /*ce80*/  IADD3 R0, PT, PT, RZ, -R3, RZ ;  /* 0x80000003ff007210 */ /* 0x020fca0007ffe0ff */
[----:B------:R-:W-:-:S04]  /*ce90*/  IMAD R0, R0, UR7, RZ ;  /* 0x0000000700007c24 */ /* 0x000fc8000f8e02ff */
[----:B------:R-:W-:-:S06]  /*cea0*/  IMAD.HI.U32 R0, R3, R0, R2 ;  /* 0x0000000003007227 */ /* 0x000fcc00078e0002 */
[----:B------:R-:W-:-:S05]  /*ceb0*/  IMAD.HI.U32 R0, R0, R42, RZ ;  /* 0x0000002a00007227 */ /* 0x000fca00078e00ff */
        /* <DEDUP_REMOVED lines=9> */
[----:B--2---:R-:W-:-:S04]  /*cf50*/  IMAD R0, R0, UR5, R4 ;  /* 0x0000000500007c24 */ /* 0x004fc8000f8e0204 */
[----:B------:R-:W-:-:S04]  /*cf60*/  IMAD R2, R2, UR7, R42 ;  /* 0x0000000702027c24 */ /* 0x000fc8000f8e022a */
[----:B------:R-:W-:-:S04]  /*cf70*/  IMAD R0, R2, UR4, R0 ;  /* 0x0000000402007c24 */ /* 0x000fc8000f8e0200 */
[----:B----4-:R-:W-:-:S05]  /*cf80*/  IMAD.WIDE.U32 R2, R0, 0x4, R6 ;  /* 0x0000000400027825 */ /* 0x010fca00078e0006 */
[----:B------:R1:W-:Y:S02]  /*cf90*/  STG.E desc[UR48][R2.64], R29 ;  /* 0x0000001d02007986 */ /* 0x0003e4000c101930 */
.L_x_230:
[----:B------:R-:W-:Y:S05]  /*cfa0*/  BSYNC.RECONVERGENT B0 ;  /* 0x0000000000007941 */ /* 0x000fea0003800200 */
.L_x_229:
[----:B------:R-:W-:Y:S01]  /*cfb0*/  UISETP.NE.AND UP0, UPT, UR38, URZ, UPT ;  /* 0x000000ff2600728c */ /* 0x000fe2000bf05270 */
[----:B------:R-:W-:-:S08]  /*cfc0*/  NOP ;  /* 0x0000000000007918 */ /* 0x000fd00000000000 */
[----:B------:R-:W-:Y:S05]  /*cfd0*/  BRA.U UP0, `(.L_x_231) ;  /* 0x0000000100087547 */ /* 0x000fea000b800000 */
[----:B------:R-:W-:Y:S05]  /*cfe0*/  BPT.TRAP 0x1 ;  /* 0x000000040000795c */ /* 0x000fea0000300000 */
[----:B------:R-:W-:Y:S05]  /*cff0*/  BPT.TRAP 0x1 ;  /* 0x000000040000795c */ /* 0x000fea0000300000 */
.L_x_231:
[----:B------:R-:W-:Y:S01]  /*d000*/  IADD3 R0, PT, PT, R36, 0x140a8, RZ ;  /* 0x000140a824007810 */ /* 0x000fe20007ffe0ff */
[----:B------:R-:W-:-:S03]  /*d010*/  UISETP.NE.AND UP0, UPT, UR38, URZ, UPT ;  /* 0x000000ff2600728c */ /* 0x000fc6000bf05270 */
[----:B------:R-:W-:-:S04]  /*d020*/  PRMT R0, R37, 0x654, R0 ;  /* 0x0000065425007816 */ /* 0x000fc80000000000 */
[----:B--2---:R2:W-:Y:S02]  /*d030*/  SYNCS.ARRIVE.TRANS64.RED.A1T0 RZ, [R0+URZ], RZ ;  /* 0x000000ff00ff79a7 */ /* 0x0045e400081004ff */
[----:B------:R-:W-:Y:S05]  /*d040*/  BRA.U UP0, `(.L_x_232) ;  /* 0x0000000100047547 */ /* 0x000fea000b800000 */
[----:B------:R-:W-:Y:S05]  /*d050*/  BPT.TRAP 0x1 ;  /* 0x000000040000795c */ /* 0x000fea0000300000 */
.L_x_232:
[----:B------:R-:W-:Y:S01]  /*d060*/  SYNCS.ARRIVE.TRANS64.A1T0 RZ, [R36+URZ+0x140b8], RZ ;  /* 0x0140b8ff24ff79a7 */ /* 0x000fe200081000ff */
[----:B------:R-:W-:Y:S05]  /*d070*/  EXIT ;  /* 0x000000000000794d */ /* 0x000fea0003800000 */
.L_x_27:
[----:B------:R-:W-:-:S08]  /*d080*/  NOP ;  /* 0x0000000000007918 */ /* 0x000fd00000000000 */
[----:B------:R-:W1:Y:S02]  /*d090*/  USETMAXREG.TRY_ALLOC.CTAPOOL UP0, 0xc0 ;  /* 0x000000c0000079c8 */ /* 0x000e640008000600 */
[----:B-1----:R-:W-:Y:S05]  /*d0a0*/  BRA.U !UP0, `(.L_x_27) ;  /* 0xfffffffd08f47547 */ /* 0x002fea000b83ffff */
[----:B------:R-:W1:Y:S01]  /*d0b0*/  S2UR UR8, SR_CTAID.X ;  /* 0x00000000000879c3 */ /* 0x000e620000002500 */
[----:B------:R-:W2:Y:S02]  /*d0c0*/  LDCU.64 UR4, c[0x0][0x380] ;  /* 0x00007000ff0477ac */ /* 0x000ea40008000a00 */
[----:B--2---:R-:W-:Y:S02]  /*d0d0*/  UISETP.NE.AND UP0, UPT, UR5, URZ, UPT ;  /* 0x000000ff0500728c */ /* 0x004fe4000bf05270 */
[----:B-1----:R-:W-:-:S04]  /*d0e0*/  USHF.L.U32 UR8, UR8, 0x8, URZ ;  /* 0x0000000808087899 */ /* 0x002fc800080006ff */
[----:B------:R-:W-:-:S06]  /*d0f0*/  UISETP.GE.U32.OR UP0, UPT, UR8, UR4, !UP0 ;  /* 0x000000040800728c */ /* 0x000fcc000c706470 */
[----:B------:R-:W-:-:S13]  /*d100*/  PLOP3.LUT P0, PT, PT, PT, UP0, 0x80, 0x8 ;  /* 0x000000000008781c */ /* 0x000fda0003f0f008 */
[----:B------:R-:W-:Y:S05]  /*d110*/  @P0 EXIT ;  /* 0x000000000000094d */ /* 0x000fea0003800000 */
[----:B------:R-:W-:-:S04]  /*d120*/  UISETP.NE.AND UP0, UPT, UR50, URZ, UPT ;  /* 0x000000ff3200728c */ /* 0x000fc8000bf05270 */
[----:B------:R-:W-:-:S04]  /*d130*/  USEL UR40, UR7, UR6, UP0 ;  /* 0x0000000607287287 */ /* 0x000fc80008000000 */
[----:B------:R-:W-:-:S04]  /*d140*/  ULOP3.LUT UR40, UR40, 0x1, URZ, 0xc0, !UPT ;  /* 0x0000000128287892 */ /* 0x000fc8000f8ec0ff */
[----:B------:R-:W-:-:S09]  /*d150*/  UISETP.NE.U32.AND UP0, UPT, UR40, 0x1, UPT ;  /* 0x000000012800788c */ /* 0x000fd2000bf05070 */
[----:B------:R-:W-:Y:S05]  /*d160*/  BRA.U !UP0, `(.L_x_233) ;  /* 0x0000000108047547 */ /* 0x000fea000b800000 */
[----:B------:R-:W-:Y:S05]  /*d170*/  BPT.TRAP 0x1 ;  /* 0x000000040000795c */ /* 0x000fea0000300000 */
.L_x_233:
[----:B------:R-:W1:Y:S01]  /*d180*/  S2UR UR46, SR_CgaCtaId ;  /* 0x00000000002e79c3 */ /* 0x000e620000008800 */
[----:B------:R-:W-:Y:S01]  /*d190*/  UISETP.NE.AND UP0, UPT, UR50, URZ, UPT ;  /* 0x000000ff3200728c */ /* 0x000fe2000bf05270 */
[----:B------:R-:W-:Y:S01]  /*d1a0*/  MOV R2, 0x1 ;  /* 0x0000000100027802 */ /* 0x000fe20000000f00 */
[----:B------:R-:W-:-:S03]  /*d1b0*/  UMOV UR4, 0x400 ;  /* 0x0000040000047882 */ /* 0x000fc60000000000 */
[----:B------:R-:W-:Y:S01]  /*d1c0*/  SHF.L.U32 R2, R2, 0x1f, RZ ;  /* 0x0000001f02027819 */ /* 0x000fe200000006ff */
[----:B-1----:R-:W-:-:S04]  /*d1d0*/  ULEA UR46, UR46, UR4, 0x18 ;  /* 0x000000042e2e7291 */ /* 0x002fc8000f8ec0ff */
[----:B------:R-:W-:Y:S02]  /*d1e0*/  UIADD3 UR4, UPT, UPT, UR46, 0x14078, URZ ;  /* 0x000140782e047890 */ /* 0x000fe4000fffe0ff */
[----:B------:R-:W-:-:S09]  /*d1f0*/  @!UP0 UIADD3 UR4, UPT, UPT, UR46, 0x14088, URZ ;  /* 0x000140882e048890 */ /* 0x000fd2000fffe0ff */
[----:B------:R-:W1:Y:S02]  /*d200*/  SYNCS.PHASECHK.TRANS64.TRYWAIT P0, [UR4], R2 ;  /* 0x00000002ff0075a7 */ /* 0x000e640008001104 */
[----:B-1----:R-:W-:Y:S05]  /*d210*/  @!P0 BRA `(.L_x_234) ;  /* 0x0000007800d08947 */ /* 0x002fea0003800000 */
.L_x_394:
[----:B------:R-:W-:Y:S01]  /*d220*/  UISETP.GE.AND UP0, UPT, UR5, 0x1, UPT ;  /* 0x000000010500788c */ /* 0x000fe2000bf06270 */
[----:B------:R-:W-:Y:S01]  /*d230*/  UMOV UR48, 0x1 ;  /* 0x0000000100307882 */ /* 0x000fe20000000000 */
[----:B------:R-:W-:-:S07]  /*d240*/  UMOV UR47, 0x1 ;  /* 0x00000001002f7882 */ /* 0x000fce0000000000 */
[----:B------:R-:W-:Y:S05]  /*d250*/  BRA.U !UP0, `(.L_x_235) ;  /* 0x0000004508e47547 */ /* 0x000fea000b800000 */
[----:B------:R-:W-:Y:S01]  /*d260*/  UIADD3 UR5, UPT, UPT, UR5, 0x7f, URZ ;  /* 0x0000007f05057890 */ /* 0x000fe2000fffe0ff */
[----:B------:R-:W-:Y:S01]  /*d270*/  HFMA2 R178, -RZ, RZ, 0, 0 ;  /* 0x00000000ffb27431 */ /* 0x000fe200000001ff */
[----:B------:R-:W-:Y:S01]  /*d280*/  UIADD3 UR39, UPT, UPT, UR46, 0x140d0, URZ ;  /* 0x000140d02e277890 */ /* 0x000fe2000fffe0ff */
[----:B------:R-:W-:Y:S01]  /*d290*/  MOV R156, 0xff800000 ;  /* 0xff800000009c7802 */ /* 0x000fe20000000f00 */
[----:B------:R-:W-:Y:S02]  /*d2a0*/  USHF.R.S32.HI UR45, URZ, 0x1f, UR5 ;  /* 0x0000001fff2d7899 */ /* 0x000fe40008011405 */
[----:B------:R-:W-:Y:S02]  /*d2b0*/  UIADD3 UR46, UPT, UPT, UR46, 0x140d8, URZ ;  /* 0x000140d82e2e7890 */ /* 0x000fe4000fffe0ff */
[----:B------:R-:W-:Y:S02]  /*d2c0*/  ULEA.HI UR45, UR45, UR5, URZ, 0x7 ;  /* 0x000000052d2d7291 */ /* 0x000fe4000f8f38ff */
[----:B------:R-:W-:Y:S01]  /*d2d0*/  @!UP4 UIADD3 UR46, UPT, UPT, UR39, URZ, URZ ;  /* 0x000000ff272ec290 */ /* 0x000fe2000fffe0ff */
[----:B------:R-:W2:Y:S01]  /*d2e0*/  LDCU UR36, c[0x0][0x704] ;  /* 0x0000e080ff2477ac */ /* 0x000ea20008000800 */
[----:B------:R-:W-:-:S02]  /*d2f0*/  ULEA UR39, UR49, UR39, 0x3 ;  /* 0x0000002731277291 */ /* 0x000fc4000f8e18ff */
[----:B------:R-:W-:Y:S01]  /*d300*/  ULEA.HI.SX32 UR45, UR45, 0xffffffff, 0x19 ;  /* 0xffffffff2d2d7891 */ /* 0x000fe2000f8fcaff */
[----:B------:R-:W-:Y:S01]  /*d310*/  UMOV UR44, URZ ;  /* 0x000000ff002c7c82 */ /* 0x000fe20008000000 */
[----:B------:R-:W-:Y:S01]  /*d320*/  UMOV UR47, 0x1 ;  /* 0x00000001002f7882 */ /* 0x000fe20000000000 */
[----:B------:R-:W-:Y:S01]  /*d330*/  UMOV UR48, 0x1 ;  /* 0x0000000100307882 */ /* 0x000fe20000000000 */
[----:B------:R-:W-:-:S08]  /*d340*/  UMOV UR43, URZ ;  /* 0x000000ff002b7c82 */ /* 0x000fd00008000000 */
.L_x_256:
[----:B-1----:R-:W1:Y:S01]  /*d350*/  S2R R3, SR_TID.X ;  /* 0x0000000000037919 */ /* 0x002e620000002100 */
[----:B------:R-:W-:Y:S01]  /*d360*/  UISETP.NE.AND UP0, UPT, UR50, URZ, UPT ;  /* 0x000000ff3200728c */ /* 0x000fe2000bf05270 */
[----:B------:R-:W-:-:S03]  /*d370*/  UMOV UR4, 0x20 ;  /* 0x0000002000047882 */ /* 0x000fc60000000000 */
[----:B------:R-:W-:Y:S02]  /*d380*/  USEL UR4, UR4, 0xa0, UP0 ;  /* 0x000000a004047887 */ /* 0x000fe40008000000 */
[----:B------:R-:W-:Y:S01]  /*d390*/  USEL UR5, UR42, UR41, UP0 ;  /* 0x000000292a057287 */ /* 0x000fe20008000000 */
[----:B-1----:R-:W-:-:S05]  /*d3a0*/  IMAD.U32 R2, R3, 0x10000, RZ ;  /* 0x0001000003027824 */ /* 0x002fca00078e00ff */
[----:B------:R-:W-:-:S05]  /*d3b0*/  LOP3.LUT R2, R2, 0x600000, RZ, 0xc0, !PT ;  /* 0x0060000002027812 */ /* 0x000fca00078ec0ff */
[----:B------:R-:W-:Y:S01]  /*d3c0*/  VIADD R0, R2, UR4 ;  /* 0x0000000402007c36 */ /* 0x000fe20008000000 */
[----:B------:R-:W-:Y:S02]  /*d3d0*/  USEL UR4, UR43, UR44, UP0 ;  /* 0x0000002c2b047287 */ /* 0x000fe40008000000 */
[----:B------:R-:W-:-:S03]  /*d3e0*/  UISETP.GT.U32.AND UP0, UPT, UR5, 0x1, UPT ;  /* 0x000000010500788c */ /* 0x000fc6000bf04070 */
[----:B------:R-:W1:Y:S02]  /*d3f0*/  SHFL.IDX PT, R0, R0, RZ, 0x1f ;  /* 0x00001fff00007589 */ /* 0x000e6400000e0000 */
[----:B-1----:R-:W-:-:S04]  /*d400*/  R2UR UR38, R0 ;  /* 0x00000000002672ca */ /* 0x002fc800000e0000 */
[----:B--2---:R-:W-:Y:S11]  /*d410*/  BRA.U UP0, `(.L_x_236) ;  /* 0x0000000100047547 */ /* 0x004ff6000b800000 */
[----:B--2---:R-:W-:Y:S05]  /*d420*/  BPT.TRAP 0x1 ;  /* 0x000000040000795c */ /* 0x004fea0000300000 */
.L_x_236:
[----:B------:R-:W1:Y:S01]  /*d430*/  S2UR UR37, SR_CgaCtaId ;  /* 0x00000000002579c3 */ /* 0x000e620000008800 */
[----:B------:R-:W-:Y:S01]  /*d440*/  UISETP.NE.AND UP0, UPT, UR50, URZ, UPT ;  /* 0x000000ff3200728c */ /* 0x000fe2000bf05270 */
[----:B------:R-:W-:Y:S01]  /*d450*/  IMAD.U32 R0, RZ, RZ, UR4 ;  /* 0x00000004ff007e24 */ /* 0x000fe2000f8e00ff */
[----:B------:R-:W-:Y:S01]  /*d460*/  UMOV UR5, 0x400 ;  /* 0x0000040000057882 */ /* 0x000fe20000000000 */
[----:B------:R-:W-:Y:S01]  /*d470*/  SHF.R.U32.HI R56, RZ, 0x5, R3 ;  /* 0x00000005ff387819 */ /* 0x000fe20000011603 */
[----:B------:R-:W-:Y:S01]  /*d480*/  USEL UR4, URZ, 0x80, UP0 ;  /* 0x00000080ff047887 */ /* 0x000fe20008000000 */
[----:B------:R-:W-:Y:S02]  /*d490*/  SHF.R.U32.HI R17, RZ, 0x15, R2 ;  /* 0x00000015ff117819 */ /* 0x000fe40000011602 */
[----:B------:R-:W-:Y:S02]  /*d4a0*/  SHF.L.U32 R0, R0, 0x1f, RZ ;  /* 0x0000001f00007819 */ /* 0x000fe400000006ff */
[----:B------:R-:W-:-:S02]  /*d4b0*/  LOP3.LUT R18, R56, 0x3, RZ, 0xc0, !PT ;  /* 0x0000000338127812 */ /* 0x000fc400078ec0ff */
[----:B------:R-:W-:Y:S02]  /*d4c0*/  LOP3.LUT R16, R2, UR4, RZ, 0xfc, !PT ;  /* 0x0000000402107c12 */ /* 0x000fe4000f8efcff */
[----:B------:R-:W-:Y:S01]  /*d4d0*/  ISETP.NE.AND P0, PT, R18, R17, PT ;  /* 0x000000111200720c */ /* 0x000fe20003f05270 */
[----:B-1----:R-:W-:-:S04]  /*d4e0*/  ULEA UR37, UR37, UR5, 0x18 ;  /* 0x0000000525257291 */ /* 0x002fc8000f8ec0ff */
[----:B------:R-:W-:Y:S02]  /*d4f0*/  UIADD3 UR5, UPT, UPT, UR37, 0x14060, URZ ;  /* 0x0001406025057890 */ /* 0x000fe4000fffe0ff */
[----:B------:R-:W-:-:S09]  /*d500*/  @UP0 UIADD3 UR5, UPT, UPT, UR37, 0x14050, URZ ;  /* 0x0001405025050890 */ /* 0x000fd2000fffe0ff */
[----:B------:R-:W1:Y:S02]  /*d510*/  SYNCS.PHASECHK.TRANS64.TRYWAIT P1, [UR5], R0 ;  /* 0x00000000ff0075a7 */ /* 0x000e640008021105 */
[----:B-1----:R-:W-:Y:S05]  /*d520*/  @!P1 BRA `(.L_x_237) ;  /* 0x0000007800249947 */ /* 0x002fea0003800000 */
.L_x_396:
[----:B------:R-:W-:Y:S05]  /*d530*/  @!P0 BRA `(.L_x_238) ;  /* 0x0000000000408947 */ /* 0x000fea0003800000 */
[----:B-1----:R-:W-:Y:S01]  /*d540*/  MOV R0, 0x8 ;  /* 0x0000000800007802 */ /* 0x002fe20000000f00 */
[----:B------:R-:W1:Y:S01]  /*d550*/  LDCU.64 UR6, c[0x4][0xb0] ;  /* 0x01001600ff0677ac */ /* 0x000e620008000a00 */
[----:B------:R-:W-:Y:S02]  /*d560*/  HFMA2 R12, -RZ, RZ, 0, 5.9604644775390625e-08 ;  /* 0x00000001ff0c7431 */ /* 0x000fe400000001ff */
[----:B------:R-:W-:Y:S01]  /*d570*/  IMAD.MOV.U32 R8, RZ, RZ, 0x192 ;  /* 0x00000192ff087424 */ /* 0x000fe200078e00ff */
[----:B------:R3:W4:Y:S01]  /*d580*/  LDC.64 R2, c[0x4][R0] ;  /* 0x0100000000027b82 */ /* 0x0007220000000a00 */
[----:B------:R-:W5:Y:S01]  /*d590*/  LDCU.64 UR4, c[0x4][0xb8] ;  /* 0x01001700ff0477ac */ /* 0x000f620008000a00 */
[----:B------:R-:W-:Y:S01]  /*d5a0*/  IMAD.MOV.U32 R13, RZ, RZ, RZ ;  /* 0x000000ffff0d7224 */ /* 0x000fe200078e00ff */
[----:B------:R-:W2:Y:S01]  /*d5b0*/  LDCU.64 UR8, c[0x4][0x10] ;  /* 0x01000200ff0877ac */ /* 0x000ea20008000a00 */
[----:B-1----:R-:W-:Y:S01]  /*d5c0*/  IMAD.U32 R4, RZ, RZ, UR6 ;  /* 0x00000006ff047e24 */ /* 0x002fe2000f8e00ff */
[----:B------:R-:W-:Y:S01]  /*d5d0*/  MOV R5, UR7 ;  /* 0x0000000700057c02 */ /* 0x000fe20008000f00 */
[----:B-----5:R-:W-:Y:S01]  /*d5e0*/  IMAD.U32 R6, RZ, RZ, UR4 ;  /* 0x00000004ff067e24 */ /* 0x020fe2000f8e00ff */
[----:B------:R-:W-:Y:S01]  /*d5f0*/  MOV R7, UR5 ;  /* 0x0000000500077c02 */ /* 0x000fe20008000f00 */
[----:B--2---:R-:W-:Y:S01]  /*d600*/  IMAD.U32 R10, RZ, RZ, UR8 ;  /* 0x00000008ff0a7e24 */ /* 0x004fe2000f8e00ff */
[----:B------:R-:W-:-:S02]  /*d610*/  MOV R11, UR9 ;  /* 0x00000009000b7c02 */ /* 0x000fc40008000f00 */
[----:B------:R-:W-:-:S07]  /*d620*/  LEPC R20, `(.L_x_238) ;  /* 0x000000001014794e */ /* 0x000fce0000000000 */
[----:B---34-:R-:W-:Y:S05]  /*d630*/  CALL.ABS.NOINC R2 ;  /* 0x0000000002007343 */ /* 0x018fea0003c00000 */
.L_x_238:
[C---:B-1----:R-:W-:Y:S01]  /*d640*/  VIADD R0, R16.reuse, 0x20 ;  /* 0x0000002010007836 */ /* 0x042fe20000000000 */
[----:B------:R-:W-:Y:S05]  /*d650*/  WARPSYNC.ALL ;  /* 0x0000000000007948 */ /* 0x000fea0003800000 */
[----:B------:R-:W-:Y:S02]  /*d660*/  SHF.R.U32.HI R0, RZ, 0x15, R0 ;  /* 0x00000015ff007819 */ /* 0x000fe40000011600 */
[----:B------:R-:W-:Y:S02]  /*d670*/  R2UR UR4, R16 ;  /* 0x00000000100472ca */ /* 0x000fe400000e0000 */
[----:B------:R-:W-:-:S11]  /*d680*/  ISETP.NE.AND P0, PT, R18, R0, PT ;  /* 0x000000001200720c */ /* 0x000fd60003f05270 */
[----:B------:R-:W1:Y:S02]  /*d690*/  LDTM.x32 R124, tmem[UR4] ;  /* 0x00000004007c79ee */ /* 0x000e6400082c0000 */
[----:B-1----:R-:W-:Y:S05]  /*d6a0*/  @!P0 BRA `(.L_x_239) ;  /* 0x0000000000408947 */ /* 0x002fea0003800000 */
[----:B------:R-:W-:Y:S01]  /*d6b0*/  MOV R2, 0x8 ;  /* 0x0000000800027802 */ /* 0x000fe20000000f00 */
        /* <DEDUP_REMOVED lines=15> */
.L_x_239:
[C---:B------:R-:W-:Y:S01]  /*d7b0*/  VIADD R0, R16.reuse, 0x40 ;  /* 0x0000004010007836 */ /* 0x040fe20000000000 */
[----:B------:R-:W-:Y:S05]  /*d7c0*/  WARPSYNC.ALL ;  /* 0x0000000000007948 */ /* 0x000fea0003800000 */
[----:B------:R-:W-:Y:S02]  /*d7d0*/  SHF.R.U32.HI R0, RZ, 0x15, R0 ;  /* 0x00000015ff007819 */ /* 0x000fe40000011600 */
[----:B------:R-:W-:Y:S02]  /*d7e0*/  R2UR UR4, R16 ;  /* 0x00000000100472ca */ /* 0x000fe400000e0000 */
[----:B------:R-:W-:-:S11]  /*d7f0*/  ISETP.NE.AND P0, PT, R18, R0, PT ;  /* 0x000000001200720c */ /* 0x000fd60003f05270 */
[----:B------:R-:W1:Y:S02]  /*d800*/  LDTM.x32 R92, tmem[UR4+0x20] ;  /* 0x00002004005c79ee */ /* 0x000e6400082c0000 */
        /* <DEDUP_REMOVED lines=17> */
.L_x_240:
        /* <DEDUP_REMOVED lines=23> */
.L_x_241:
[C---:B------:R-:W-:Y:S01]  /*da90*/  FMNMX3 R2, R156.reuse, R124, R128, !PT ;  /* 0x0000007c9c027276 */ /* 0x040fe20007800080 */
[----:B------:R-:W-:Y:S05]  /*daa0*/  WARPSYNC.ALL ;  /* 0x0000000000007948 */ /* 0x000fea0003800000 */
[C---:B------:R-:W-:Y:S02]  /*dab0*/  FMNMX3 R0, R156.reuse, R125, R129, !PT ;  /* 0x0000007d9c007276 */ /* 0x040fe40007800081 */
[C---:B------:R-:W-:Y:S02]  /*dac0*/  FMNMX3 R4, R156.reuse, R126, R130, !PT ;  /* 0x0000007e9c047276 */ /* 0x040fe40007800082 */
[----:B------:R-:W-:-:S02]  /*dad0*/  FMNMX3 R6, R156, R127, R131, !PT ;  /* 0x0000007f9c067276 */ /* 0x000fc40007800083 */
[----:B------:R-:W-:Y:S02]  /*dae0*/  FMNMX3 R5, R2, R132, R136, !PT ;  /* 0x0000008402057276 */ /* 0x000fe40007800088 */
[----:B------:R-:W-:Y:S02]  /*daf0*/  FMNMX3 R3, R0, R133, R137, !PT ;  /* 0x0000008500037276 */ /* 0x000fe40007800089 */
[----:B------:R-:W-:Y:S02]  /*db00*/  FMNMX3 R2, R4, R134, R138, !PT ;  /* 0x0000008604027276 */ /* 0x000fe4000780008a */
[----:B------:R-:W-:Y:S02]  /*db10*/  FMNMX3 R0, R6, R135, R139, !PT ;  /* 0x0000008706007276 */ /* 0x000fe4000780008b */
[----:B------:R-:W-:Y:S02]  /*db20*/  FMNMX3 R3, R3, R141, R145, !PT ;  /* 0x0000008d03037276 */ /* 0x000fe40007800091 */
[----:B------:R-:W-:-:S02]  /*db30*/  FMNMX3 R5, R5, R140, R144, !PT ;  /* 0x0000008c05057276 */ /* 0x000fc40007800090 */
[----:B------:R-:W-:Y:S02]  /*db40*/  FMNMX3 R2, R2, R142, R146, !PT ;  /* 0x0000008e02027276 */ /* 0x000fe40007800092 */
[----:B------:R-:W-:Y:S02]  /*db50*/  R2UR UR4, R16 ;  /* 0x00000000100472ca */ /* 0x000fe400000e0000 */
[----:B------:R-:W-:Y:S02]  /*db60*/  FMNMX3 R0, R0, R143, R147, !PT ;  /* 0x0000008f00007276 */ /* 0x000fe40007800093 */
[----:B------:R-:W-:Y:S02]  /*db70*/  FMNMX3 R4, R3, R149, R153, !PT ;  /* 0x0000009503047276 */ /* 0x000fe40007800099 */
[----:B------:R-:W-:Y:S02]  /*db80*/  FMNMX3 R5, R5, R148, R152, !PT ;  /* 0x0000009405057276 */ /* 0x000fe40007800098 */
[----:B------:R-:W-:-:S02]  /*db90*/  FMNMX3 R3, R2, R150, R154, !PT ;  /* 0x0000009602037276 */ /* 0x000fc4000780009a */
[----:B------:R-:W-:Y:S02]  /*dba0*/  FMNMX3 R0, R0, R151, R155, !PT ;  /* 0x0000009700007276 */ /* 0x000fe4000780009b */
[----:B------:R-:W-:Y:S01]  /*dbb0*/  FMNMX3 R5, R5, R92, R96, !PT ;  /* 0x0000005c05057276 */ /* 0x000fe20007800060 */
[----:B------:R-:W1:Y:S01]  /*dbc0*/  LDTM.x32 R60, tmem[UR4+0x60] ;  /* 0x00006004003c79ee */ /* 0x000e6200082c0000 */
[----:B------:R-:W-:Y:S02]  /*dbd0*/  FMNMX3 R4, R4, R93, R97, !PT ;  /* 0x0000005d04047276 */ /* 0x000fe40007800061 */
[----:B------:R-:W-:Y:S02]  /*dbe0*/  FMNMX3 R3, R3, R94, R98, !PT ;  /* 0x0000005e03037276 */ /* 0x000fe40007800062 */
[----:B------:R-:W-:Y:S02]  /*dbf0*/  FMNMX3 R0, R0, R95, R99, !PT ;  /* 0x0000005f00007276 */ /* 0x000fe40007800063 */
        /* <DEDUP_REMOVED lines=28> */
[----:B-1----:R-:W-:Y:S02]  /*ddc0*/  FMNMX3 R5, R5, R60, R64, !PT ;  /* 0x0000003c05057276 */ /* 0x002fe40007800040 */
        /* <DEDUP_REMOVED lines=14> */
[----:B------:R-:W-:Y:S02]  /*deb0*/  ISETP.NE.AND P0, PT, R18, R17, PT ;  /* 0x000000111200720c */ /* 0x000fe40003f05270 */
[----:B------:R-:W-:Y:S02]  /*dec0*/  FMNMX3 R2, R0, R87, R91, !PT ;  /* 0x0000005700027276 */ /* 0x000fe4000780005b */
[----:B------:R-:W-:-:S04]  /*ded0*/  FMNMX3 R0, R5, R4, R3, !PT ;  /* 0x0000000405007276 */ /* 0x000fc80007800003 */
[----:B------:R-:W-:-:S04]  /*dee0*/  FMNMX R179, R2, R0, !PT ;  /* 0x0000000002b37209 */ /* 0x000fc80007800000 */
[----:B------:R-:W-:-:S04]  /*def0*/  FSETP.NEU.AND P1, PT, R179, -INF , PT ;  /* 0xff800000b300780b */ /* 0x000fc80003f2d000 */
[----:B------:R-:W-:Y:S01]  /*df00*/  FSEL R157, R179, RZ, P1 ;  /* 0x000000ffb39d7208 */ /* 0x000fe20000800000 */
[----:B------:R-:W-:Y:S08]  /*df10*/  @!P0 BRA `(.L_x_242) ;  /* 0x0000000000408947 */ /* 0x000ff00003800000 */
        /* <DEDUP_REMOVED lines=16> */
.L_x_242:
[----:B------:R-:W-:Y:S05]  /*e020*/  WARPSYNC.ALL ;  /* 0x0000000000007948 */ /* 0x000fea0003800000 */
[----:B------:R-:W-:Y:S02]  /*e030*/  R2UR UR4, R16 ;  /* 0x00000000100472ca */ /* 0x000fe400000e0000 */
[----:B------:R-:W-:-:S11]  /*e040*/  ISETP.NE.AND P0, PT, RZ, UR40, PT ;  /* 0x00000028ff007c0c */ /* 0x000fd6000bf05270 */
[----:B------:R1:W-:Y:S02]  /*e050*/  STTM.x2 tmem[UR4], R156 ;  /* 0x0000009c000079ed */ /* 0x0003e400080c0004 */
[----:B------:R-:W-:Y:S05]  /*e060*/  @P0 BRA `(.L_x_243) ;  /* 0x0000000000040947 */ /* 0x000fea0003800000 */
[----:B--2---:R-:W-:Y:S05]  /*e070*/  BPT.TRAP 0x1 ;  /* 0x000000040000795c */ /* 0x004fea0000300000 */
.L_x_243:
[----:B------:R-:W-:Y:S01]  /*e080*/  UISETP.NE.AND UP0, UPT, UR50, URZ, UPT ;  /* 0x000000ff3200728c */ /* 0x000fe2000bf05270 */
[----:B------:R-:W-:Y:S01]  /*e090*/  MOV R0, UR49 ;  /* 0x0000003100007c02 */ /* 0x000fe20008000f00 */
[----:B------:R-:W-:Y:S01]  /*e0a0*/  UIADD3 UR4, UPT, UPT, UR37, 0x14080, URZ ;  /* 0x0001408025047890 */ /* 0x000fe2000fffe0ff */
[C---:B------:R-:W-:Y:S02]  /*e0b0*/  FSETP.NEU.AND P0, PT, R179.reuse, -INF , PT ;  /* 0xff800000b300780b */ /* 0x040fe40003f0d000 */
[----:B------:R-:W-:Y:S02]  /*e0c0*/  SHF.L.U32 R2, R0, 0x1f, RZ ;  /* 0x0000001f00027819 */ /* 0x000fe400000006ff */
[----:B------:R-:W-:-:S04]  /*e0d0*/  FSEL R0, R179, RZ, P0 ;  /* 0x000000ffb3007208 */ /* 0x000fc80000000000 */
[----:B------:R-:W-:Y:S01]  /*e0e0*/  @UP0 UIADD3 UR4, UPT, UPT, UR37, 0x14070, URZ ;  /* 0x0001407025040890 */ /* 0x000fe2000fffe0ff */
[----:B--2---:R-:W-:Y:S01]  /*e0f0*/  FMUL R0, R0, -UR36 ;  /* 0x8000002400007c20 */ /* 0x004fe20008400000 */
[----:B------:R-:W-:-:S03]  /*e100*/  USEL UR37, UR48, UR47, UP0 ;  /* 0x0000002f30257287 */ /* 0x000fc60008000000 */
[--C-:B------:R-:W-:Y:S01]  /*e110*/  FFMA2 R124, R124.F32x2.HI_LO, UR36.F32, R0.reuse.F32 ;  /* 0x000000247c7c7c49 */ /* 0x100fe20009200000 */
[----:B------:R-:W-:Y:S01]  /*e120*/  ULOP3.LUT UR37, UR37, 0x1, URZ, 0x3c, !UPT ;  /* 0x0000000125257892 */ /* 0x000fe2000f8e3cff */
[--C-:B------:R-:W-:Y:S02]  /*e130*/  FFMA2 R126, R126.F32x2.HI_LO, UR36.F32, R0.reuse.F32 ;  /* 0x000000247e7e7c49 */ /* 0x100fe40009200000 */
[----:B------:R-:W-:Y:S01]  /*e140*/  SYNCS.ARRIVE.TRANS64.A1T0 RZ, [UR4], RZ ;  /* 0x000000ffffff79a7 */ /* 0x000fe20008100004 */
[----:B------:R-:W-:Y:S01]  /*e150*/  FSETP.GEU.AND P4, PT, R124, -126, PT ;  /* 0xc2fc00007c00780b */ /* 0x000fe20003f8e000 */
[--C-:B------:R-:W-:Y:S01]  /*e160*/  FFMA2 R128, R128.F32x2.HI_LO, UR36.F32, R0.reuse.F32 ;  /* 0x0000002480807c49 */ /* 0x100fe20009200000 */
[----:B------:R-:W-:Y:S01]  /*e170*/  FSETP.GEU.AND P2, PT, R126, -126, PT ;  /* 0xc2fc00007e00780b */ /* 0x000fe20003f4e000 */
[----:B------:R-:W-:Y:S01]  /*e180*/  FFMA2 R130, R130.F32x2.HI_LO, UR36.F32, R0.F32 ;  /* 0x0000002482827c49 */ /* 0x000fe20009200000 */
[----:B------:R-:W-:Y:S02]  /*e190*/  FSETP.GEU.AND P3, PT, R125, -126, PT ;  /* 0xc2fc00007d00780b */ /* 0x000fe40003f6e000 */
[----:B------:R-:W-:Y:S01]  /*e1a0*/  FSETP.GEU.AND P1, PT, R127, -126, PT ;  /* 0xc2fc00007f00780b */ /* 0x000fe20003f2e000 */
[----:B------:R-:W2:Y:S01]  /*e1b0*/  SYNCS.PHASECHK.TRANS64.TRYWAIT P5, [UR46], R2 ;  /* 0x00000002ff0075a7 */ /* 0x000ea200080a112e */
[----:B------:R-:W-:-:S02]  /*e1c0*/  FSETP.GEU.AND P0, PT, R128, -126, PT ;  /* 0xc2fc00008000780b */ /* 0x000fc40003f0e000 */
[----:B------:R-:W-:-:S03]  /*e1d0*/  FSETP.GEU.AND P6, PT, R129, -126, PT ;  /* 0xc2fc00008100780b */ /* 0x000fc60003fce000 */
[----:B------:R-:W-:Y:S02]  /*e1e0*/  @!P4 FMUL R124, R124, 0.5 ;  /* 0x3f0000007c7cc820 */ /* 0x000fe40000400000 */
[----:B------:R-:W-:Y:S02]  /*e1f0*/  @!P2 FMUL R126, R126, 0.5 ;  /* 0x3f0000007e7ea820 */ /* 0x000fe40000400000 */
[----:B------:R-:W3:Y:S01]  /*e200*/  MUFU.EX2 R3, R124 ;  /* 0x0000007c00037308 */ /* 0x000ee20000000800 */
[----:B------:R-:W-:Y:S01]  /*e210*/  @!P3 FMUL R125, R125, 0.5 ;  /* 0x3f0000007d7db820 */ /* 0x000fe20000400000 */
[----:B------:R-:W-:-:S06]  /*e220*/  @!P1 FMUL R127, R127, 0.5 ;  /* 0x3f0000007f7f9820 */ /* 0x000fcc0000400000 */
[----:B------:R-:W4:Y:S01]  /*e230*/  MUFU.EX2 R4, R125 ;  /* 0x0000007d00047308 */ /* 0x000f220000000800 */
[----:B---3--:R3:W-:Y:S04]  /*e240*/  STL [R1+0x70], R3 ;  /* 0x0000700301007387 */ /* 0x0087e80000100800 */
[----:B----4-:R-:W-:Y:S03]  /*e250*/  STL [R1+0x74], R4 ;  /* 0x0000740401007387 */ /* 0x010fe60000100800 */
[----:B---3--:R-:W3:Y:S02]  /*e260*/  MUFU.EX2 R3, R126 ;  /* 0x0000007e00037308 */ /* 0x008ee40000000800 */
[----:B---3--:R3:W-:Y:S06]  /*e270*/  STL [R1+0x48], R3 ;  /* 0x0000480301007387 */ /* 0x0087ec0000100800 */
[----:B---3--:R-:W3:Y:S02]  /*e280*/  MUFU.EX2 R3, R127 ;  /* 0x0000007f00037308 */ /* 0x008ee40000000800 */
[----:B---3--:R3:W-:Y:S01]  /*e290*/  STL [R1+0x4c], R3 ;  /* 0x00004c0301007387 */ /* 0x0087e20000100800 */
[----:B--2---:R-:W-:Y:S05]  /*e2a0*/  @!P5 BRA `(.L_x_244) ;  /* 0x0000006800dcd947 */ /* 0x004fea0003800000 */
.L_x_397:
[----:B------:R-:W4:Y:S04]  /*e2b0*/  LDL R18, [R1+0x4c] ;  /* 0x00004c0001127983 */ /* 0x000f280000100800 */
[----:B------:R-:W5:Y:S04]  /*e2c0*/  LDL R17, [R1+0x70] ;  /* 0x0000700001117983 */ /* 0x000f680000100800 */
[----:B------:R-:W5:Y:S04]  /*e2d0*/  LDL R16, [R1+0x74] ;  /* 0x0000740001107983 */ /* 0x000f680000100800 */
[----:B------:R-:W5:Y:S01]  /*e2e0*/  LDL R57, [R1+0x48] ;  /* 0x0000480001397983 */ /* 0x000f620000100800 */
[----:B------:R-:W-:Y:S01]  /*e2f0*/  @!P0 FMUL R128, R128, 0.5 ;  /* 0x3f00000080808820 */ /* 0x000fe20000400000 */
[--C-:B------:R-:W-:Y:S01]  /*e300*/  FFMA2 R132, R132.F32x2.HI_LO, UR36.F32, R0.reuse.F32 ;  /* 0x0000002484847c49 */ /* 0x100fe20009200000 */
[----:B------:R-:W-:Y:S01]  /*e310*/  FSETP.GEU.AND P5, PT, R130, -126, PT ;  /* 0xc2fc00008200780b */ /* 0x000fe20003fae000 */
[--C-:B------:R-:W-:Y:S01]  /*e320*/  FFMA2 R134, R134.F32x2.HI_LO, UR36.F32, R0.reuse.F32 ;  /* 0x0000002486867c49 */ /* 0x100fe20009200000 */
[----:B------:R-:W1:Y:S01]  /*e330*/  MUFU.EX2 R58, R128 ;  /* 0x00000080003a7308 */ /* 0x000e620000000800 */
[----:B------:R-:W-:Y:S01]  /*e340*/  @!P6 FMUL R129, R129, 0.5 ;  /* 0x3f0000008181e820 */ /* 0x000fe20000400000 */
[--C-:B------:R-:W-:Y:S01]  /*e350*/  FFMA2 R136, R136.F32x2.HI_LO, UR36.F32, R0.reuse.F32 ;  /* 0x0000002488887c49 */ /* 0x100fe20009200000 */
[----:B------:R-:W-:Y:S01]  /*e360*/  USHF.R.U32.HI UR4, URZ, 0x15, UR38 ;  /* 0x00000015ff047899 */ /* 0x000fe20008011626 */
[--C-:B------:R-:W-:Y:S01]  /*e370*/  FFMA2 R138, R138.F32x2.HI_LO, UR36.F32, R0.reuse.F32 ;  /* 0x000000248a8a7c49 */ /* 0x100fe20009200000 */
[----:B------:R-:W-:Y:S01]  /*e380*/  UISETP.NE.AND UP0, UPT, UR50, URZ, UPT ;  /* 0x000000ff3200728c */ /* 0x000fe2000bf05270 */
[--C-:B------:R-:W-:Y:S01]  /*e390*/  FFMA2 R140, R140.F32x2.HI_LO, UR36.F32, R0.reuse.F32 ;  /* 0x000000248c8c7c49 */ /* 0x100fe20009200000 */
[----:B------:R-:W-:Y:S01]  /*e3a0*/  SYNCS.ARRIVE.TRANS64.A1T0 RZ, [UR39], RZ ;  /* 0x000000ffffff79a7 */ /* 0x000fe20008100027 */
[----:B------:R-:W2:Y:S01]  /*e3b0*/  MUFU.EX2 R19, R129 ;  /* 0x0000008100137308 */ /* 0x000ea20000000800 */
[--C-:B------:R-:W-:Y:S01]  /*e3c0*/  FFMA2 R142, R142.F32x2.HI_LO, UR36.F32, R0.reuse.F32 ;  /* 0x000000248e8e7c49 */ /* 0x100fe20009200000 */
[----:B------:R-:W-:Y:S01]  /*e3d0*/  USEL UR48, UR37, UR48, UP0 ;  /* 0x0000003025307287 */ /* 0x000fe20008000000 */
[----:B------:R-:W-:Y:S01]  /*e3e0*/  @!P5 FMUL R130, R130, 0.5 ;  /* 0x3f0000008282d820 */ /* 0x000fe20000400000 */
[--C-:B------:R-:W-:Y:S01]  /*e3f0*/  FFMA2 R144, R144.F32x2.HI_LO, UR36.F32, R0.reuse.F32 ;  /* 0x0000002490907c49 */ /* 0x100fe20009200000 */
[----:B------:R-:W-:Y:S01]  /*e400*/  USEL UR47, UR47, UR37, UP0 ;  /* 0x000000252f2f7287 */ /* 0x000fe20008000000 */
[----:B------:R-:W-:-:S02]  /*e410*/  FFMA2 R146, R146.F32x2.HI_LO, UR36.F32, R0.F32 ;  /* 0x0000002492927c49 */ /* 0x000fc40009200000 */
[----:B------:R-:W3:Y:S01]  /*e420*/  MUFU.EX2 R21, R130 ;  /* 0x0000008200157308 */ /* 0x000ee20000000800 */
[----:B-1----:R-:W-:Y:S01]  /*e430*/  @!P0 FMUL R58, R58, R58 ;  /* 0x0000003a3a3a8220 */ /* 0x002fe20000400000 */
[----:B------:R-:W-:Y:S01]  /*e440*/  FSETP.GEU.AND P0, PT, R135, -126, PT ;  /* 0xc2fc00008700780b */ /* 0x000fe20003f0e000 */
[--C-:B------:R-:W-:Y:S02]  /*e450*/  FFMA2 R148, R148.F32x2.HI_LO, UR36.F32, R0.reuse.F32 ;  /* 0x0000002494947c49 */ /* 0x100fe40009200000 */
[--C-:B------:R-:W-:Y:S01]  /*e460*/  FFMA2 R150, R150.F32x2.HI_LO, UR36.F32, R0.reuse.F32 ;  /* 0x0000002496967c49 */ /* 0x100fe20009200000 */
[----:B------:R-:W-:Y:S01]  /*e470*/  STL [R1+0x40], R58 ;  /* 0x0000403a01007387 */ /* 0x000fe20000100800 */
[--C-:B------:R-:W-:Y:S02]  /*e480*/  FFMA2 R152, R152.F32x2.HI_LO, UR36.F32, R0.reuse.F32 ;  /* 0x0000002498987c49 */ /* 0x100fe40009200000 */
[----:B--2---:R-:W-:Y:S01]  /*e490*/  @!P6 FMUL R19, R19, R19 ;  /* 0x000000131313e220 */ /* 0x004fe20000400000 */
[----:B------:R-:W-:Y:S01]  /*e4a0*/  FSETP.GEU.AND P6, PT, R136, -126, PT ;  /* 0xc2fc00008800780b */ /* 0x000fe20003fce000 */
[----:B------:R-:W-:-:S02]  /*e4b0*/  FFMA2 R154, R154.F32x2.HI_LO, UR36.F32, R0.F32 ;  /* 0x000000249a9a7c49 */ /* 0x000fc40009200000 */
[--C-:B------:R-:W-:Y:S01]  /*e4c0*/  FFMA2 R92, R92.F32x2.HI_LO, UR36.F32, R0.reuse.F32 ;  /* 0x000000245c5c7c49 */ /* 0x100fe20009200000 */
[----:B------:R-:W-:Y:S01]  /*e4d0*/  STL [R1+0x44], R19 ;  /* 0x0000441301007387 */ /* 0x000fe20000100800 */
[----:B------:R-:W-:Y:S01]  /*e4e0*/  @!P0 FMUL R135, R135, 0.5 ;  /* 0x3f00000087878820 */ /* 0x000fe20000400000 */
[--C-:B------:R-:W-:Y:S02]  /*e4f0*/  FFMA2 R94, R94.F32x2.HI_LO, UR36.F32, R0.reuse.F32 ;  /* 0x000000245e5e7c49 */ /* 0x100fe40009200000 */
[----:B---3--:R-:W-:Y:S01]  /*e500*/  @!P5 FMUL R21, R21, R21 ;  /* 0x000000151515d220 */ /* 0x008fe20000400000 */
[----:B------:R-:W1:Y:S01]  /*e510*/  MUFU.EX2 R14, R135 ;  /* 0x00000087000e7308 */ /* 0x000e620000000800 */
[----:B------:R-:W-:Y:S01]  /*e520*/  FSETP.GEU.AND P5, PT, R137, -126, PT ;  /* 0xc2fc00008900780b */ /* 0x000fe20003fae000 */
[--C-:B------:R-:W-:Y:S02]  /*e530*/  FFMA2 R96, R96.F32x2.HI_LO, UR36.F32, R0.reuse.F32 ;  /* 0x0000002460607c49 */ /* 0x100fe40009200000 */
[----:B------:R-:W-:Y:S01]  /*e540*/  @!P6 FMUL R136, R136, 0.5 ;  /* 0x3f0000008888e820 */ /* 0x000fe20000400000 */
[--C-:B------:R-:W-:Y:S01]  /*e550*/  FFMA2 R98, R98.F32x2.HI_LO, UR36.F32, R0.reuse.F32 ;  /* 0x0000002462627c49 */ /* 0x100fe20009200000 */
[----:B------:R-:W-:Y:S01]  /*e560*/  STL [R1+0x38], R21 ;  /* 0x0000381501007387 */ /* 0x000fe20000100800 */
[--C-:B------:R-:W-:Y:S01]  /*e570*/  FFMA2 R100, R100.F32x2.HI_LO, UR36.F32, R0.reuse.F32 ;  /* 0x0000002464647c49 */ /* 0x100fe20009200000 */
[----:B------:R-:W2:Y:S01]  /*e580*/  MUFU.EX2 R11, R136 ;  /* 0x00000088000b7308 */ /* 0x000ea20000000800 */
[----:B------:R-:W-:-:S02]  /*e590*/  FFMA2 R102, R102.F32x2.HI_LO, UR36.F32, R0.F32 ;  /* 0x0000002466667c49 */ /* 0x000fc40009200000 */
[--C-:B------:R-:W-:Y:S02]  /*e5a0*/  FFMA2 R104, R104.F32x2.HI_LO, UR36.F32, R0.reuse.F32 ;  /* 0x0000002468687c49 */ /* 0x100fe40009200000 */
[--C-:B------:R-:W-:Y:S02]  /*e5b0*/  FFMA2 R106, R106.F32x2.HI_LO, UR36.F32, R0.reuse.F32 ;  /* 0x000000246a6a7c49 */ /* 0x100fe40009200000 */
[----:B------:R-:W-:Y:S01]  /*e5c0*/  @!P5 FMUL R137, R137, 0.5 ;  /* 0x3f0000008989d820 */ /* 0x000fe20000400000 */
[--C-:B------:R-:W-:Y:S02]  /*e5d0*/  FFMA2 R108, R108.F32x2.HI_LO, UR36.F32, R0.reuse.F32 ;  /* 0x000000246c6c7c49 */ /* 0x100fe40009200000 */
[----:B-1----:R-:W-:Y:S01]  /*e5e0*/  @!P0 FMUL R14, R14, R14 ;  /* 0x0000000e0e0e8220 */ /* 0x002fe20000400000 */
[----:B------:R-:W-:Y:S01]  /*e5f0*/  FSETP.GEU.AND P0, PT, R142, -126, PT ;  /* 0xc2fc00008e00780b */ /* 0x000fe20003f0e000 */
[----:B------:R-:W1:Y:S01]  /*e600*/  MUFU.EX2 R12, R137 ;  /* 0x00000089000c7308 */ /* 0x000e620000000800 */
[----:B------:R-:W-:-:S02]  /*e610*/  FFMA2 R110, R110.F32x2.HI_LO, UR36.F32, R0.F32 ;  /* 0x000000246e6e7c49 */ /* 0x000fc40009200000 */
[--C-:B------:R-:W-:Y:S01]  /*e620*/  FFMA2 R112, R112.F32x2.HI_LO, UR36.F32, R0.reuse.F32 ;  /* 0x0000002470707c49 */ /* 0x100fe20009200000 */
[----:B------:R-:W-:Y:S01]  /*e630*/  STL [R1+0x2c], R14 ;  /* 0x00002c0e01007387 */ /* 0x000fe20000100800 */
[----:B--2---:R-:W-:Y:S01]  /*e640*/  @!P6 FMUL R11, R11, R11 ;  /* 0x0000000b0b0be220 */ /* 0x004fe20000400000 */
[----:B------:R-:W-:Y:S01]  /*e650*/  FSETP.GEU.AND P6, PT, R143, -126, PT ;  /* 0xc2fc00008f00780b */ /* 0x000fe20003fce000 */
[--C-:B------:R-:W-:Y:S02]  /*e660*/  FFMA2 R114, R114.F32x2.HI_LO, UR36.F32, R0.reuse.F32 ;  /* 0x0000002472727c49 */ /* 0x100fe40009200000 */
[--C-:B------:R-:W-:Y:S01]  /*e670*/  FFMA2 R116, R116.F32x2.HI_LO, UR36.F32, R0.reuse.F32 ;  /* 0x0000002474747c49 */ /* 0x100fe20009200000 */
[----:B------:R-:W-:Y:S01]  /*e680*/  STL [R1+0x20], R11 ;  /* 0x0000200b01007387 */ /* 0x000fe20000100800 */
[--C-:B------:R-:W-:Y:S02]  /*e690*/  FFMA2 R118, R118.F32x2.HI_LO, UR36.F32, R0.reuse.F32 ;  /* 0x0000002476767c49 */ /* 0x100fe40009200000 */
[----:B------:R-:W-:Y:S01]  /*e6a0*/  @!P0 FMUL R142, R142, 0.5 ;  /* 0x3f0000008e8e8820 */ /* 0x000fe20000400000 */
[----:B------:R-:W-:-:S02]  /*e6b0*/  FFMA2 R120, R120.F32x2.HI_LO, UR36.F32, R0.F32 ;  /* 0x0000002478787c49 */ /* 0x000fc40009200000 */
[--C-:B------:R-:W-:Y:S01]  /*e6c0*/  FFMA2 R122, R122.F32x2.HI_LO, UR36.F32, R0.reuse.F32 ;  /* 0x000000247a7a7c49 */ /* 0x100fe20009200000 */
[----:B------:R-:W2:Y:S01]  /*e6d0*/  MUFU.EX2 R186, R142 ;  /* 0x0000008e00ba7308 */ /* 0x000ea20000000800 */
[----:B-1----:R-:W-:Y:S01]  /*e6e0*/  @!P5 FMUL R12, R12, R12 ;  /* 0x0000000c0c0cd220 */ /* 0x002fe20000400000 */
[----:B------:R-:W-:Y:S01]  /*e6f0*/  FSETP.GEU.AND P5, PT, R144, -126, PT ;  /* 0xc2fc00009000780b */ /* 0x000fe20003fae000 */
[----:B------:R-:W-:Y:S01]  /*e700*/  @!P6 FMUL R143, R143, 0.5 ;  /* 0x3f0000008f8fe820 */ /* 0x000fe20000400000 */
[--C-:B------:R-:W-:Y:S02]  /*e710*/  FFMA2 R24, R24.F32x2.HI_LO, UR36.F32, R0.reuse.F32 ;  /* 0x0000002418187c49 */ /* 0x100fe40009200000 */
[--C-:B------:R-:W-:Y:S01]  /*e720*/  FFMA2 R26, R26.F32x2.HI_LO, UR36.F32, R0.reuse.F32 ;  /* 0x000000241a1a7c49 */ /* 0x100fe20009200000 */
[----:B------:R-:W-:Y:S01]  /*e730*/  STL [R1+0x24], R12 ;  /* 0x0000240c01007387 */ /* 0x000fe20000100800 */
[----:B------:R-:W1:Y:S01]  /*e740*/  MUFU.EX2 R187, R143 ;  /* 0x0000008f00bb7308 */ /* 0x000e620000000800 */
[----:B------:R-:W-:-:S02]  /*e750*/  FFMA2 R28, R28.F32x2.HI_LO, UR36.F32, R0.F32 ;  /* 0x000000241c1c7c49 */ /* 0x000fc40009200000 */
[--C-:B------:R-:W-:Y:S02]  /*e760*/  FFMA2 R30, R30.F32x2.HI_LO, UR36.F32, R0.reuse.F32 ;  /* 0x000000241e1e7c49 */ /* 0x100fe40009200000 */
[--C-:B------:R-:W-:Y:S02]  /*e770*/  FFMA2 R32, R32.F32x2.HI_LO, UR36.F32, R0.reuse.F32 ;  /* 0x0000002420207c49 */ /* 0x100fe40009200000 */
[----:B------:R-:W-:Y:S01]  /*e780*/  @!P5 FMUL R144, R144, 0.5 ;  /* 0x3f0000009090d820 */ /* 0x000fe20000400000 */
[--C-:B------:R-:W-:Y:S02]  /*e790*/  FFMA2 R34, R34.F32x2.HI_LO, UR36.F32, R0.reuse.F32 ;  /* 0x0000002422227c49 */ /* 0x100fe40009200000 */
[----:B--2---:R-:W-:Y:S01]  /*e7a0*/  @!P0 FMUL R186, R186, R186 ;  /* 0x000000bababa8220 */ /* 0x004fe20000400000 */
[----:B------:R-:W-:Y:S01]  /*e7b0*/  FSETP.GEU.AND P0, PT, R149, -126, PT ;  /* 0xc2fc00009500780b */ /* 0x000fe20003f0e000 */
[----:B------:R-:W2:Y:S01]  /*e7c0*/  MUFU.EX2 R184, R144 ;  /* 0x0000009000b87308 */ /* 0x000ea20000000800 */
[----:B------:R-:W-:-:S02]  /*e7d0*/  FFMA2 R36, R36.F32x2.HI_LO, UR36.F32, R0.F32 ;  /* 0x0000002424247c49 */ /* 0x000fc40009200000 */
[--C-:B------:R-:W-:Y:S02]  /*e7e0*/  FFMA2 R38, R38.F32x2.HI_LO, UR36.F32, R0.reuse.F32 ;  /* 0x0000002426267c49 */ /* 0x100fe40009200000 */
[----:B-1----:R-:W-:Y:S01]  /*e7f0*/  @!P6 FMUL R187, R187, R187 ;  /* 0x000000bbbbbbe220 */ /* 0x002fe20000400000 */
[----:B------:R-:W-:Y:S01]  /*e800*/  FSETP.GEU.AND P6, PT, R150, -126, PT ;  /* 0xc2fc00009600780b */ /* 0x000fe20003fce000 */
[--C-:B------:R-:W-:Y:S02]  /*e810*/  FFMA2 R40, R40.F32x2.HI_LO, UR36.F32, R0.reuse.F32 ;  /* 0x0000002428287c49 */ /* 0x100fe40009200000 */
[--C-:B------:R-:W-:Y:S02]  /*e820*/  FFMA2 R42, R42.F32x2.HI_LO, UR36.F32, R0.reuse.F32 ;  /* 0x000000242a2a7c49 */ /* 0x100fe40009200000 */
[--C-:B------:R-:W-:Y:S02]  /*e830*/  FFMA2 R44, R44.F32x2.HI_LO, UR36.F32, R0.reuse.F32 ;  /* 0x000000242c2c7c49 */ /* 0x100fe40009200000 */
[----:B------:R-:W-:Y:S01]  /*e840*/  @!P0 FMUL R149, R149, 0.5 ;  /* 0x3f00000095958820 */ /* 0x000fe20000400000 */
[----:B------:R-:W-:-:S02]  /*e850*/  FFMA2 R46, R46.F32x2.HI_LO, UR36.F32, R0.F32 ;  /* 0x000000242e2e7c49 */ /* 0x000fc40009200000 */
[--C-:B------:R-:W-:Y:S01]  /*e860*/  FFMA2 R48, R48.F32x2.HI_LO, UR36.F32, R0.reuse.F32 ;  /* 0x0000002430307c49 */ /* 0x100fe20009200000 */
[----:B------:R-:W1:Y:S01]  /*e870*/  MUFU.EX2 R7, R149 ;  /* 0x0000009500077308 */ /* 0x000e620000000800 */
[----:B--2---:R-:W-:Y:S01]  /*e880*/  @!P5 FMUL R184, R184, R184 ;  /* 0x000000b8b8b8d220 */ /* 0x004fe20000400000 */
[----:B------:R-:W-:Y:S01]  /*e890*/  FSETP.GEU.AND P5, PT, R151, -126, PT ;  /* 0xc2fc00009700780b */ /* 0x000fe20003fae000 */
[----:B------:R-:W-:Y:S01]  /*e8a0*/  @!P6 FMUL R150, R150, 0.5 ;  /* 0x3f0000009696e820 */ /* 0x000fe20000400000 */
[--C-:B------:R-:W-:Y:S02]  /*e8b0*/  FFMA2 R50, R50.F32x2.HI_LO, UR36.F32, R0.reuse.F32 ;  /* 0x0000002432327c49 */ /* 0x100fe40009200000 */
[--C-:B------:R-:W-:Y:S02]  /*e8c0*/  FFMA2 R52, R52.F32x2.HI_LO, UR36.F32, R0.reuse.F32 ;  /* 0x0000002434347c49 */ /* 0x100fe40009200000 */
        /* <DEDUP_REMOVED lines=15> */
[--C-:B------:R-:W-:Y:S02]  /*e9c0*/  FFMA2 R72, R72.F32x2.HI_LO, UR36.F32, R0.reuse.F32 ;  /* 0x0000002448487c49 */ /* 0x100fe40009200000 */
        /* <DEDUP_REMOVED lines=9> */
[--C-:B------:R-:W-:Y:S02]  /*ea60*/  FFMA2 R82, R82.F32x2.HI_LO, UR36.F32, R0.reuse.F32 ;  /* 0x0000002452527c49 */ /* 0x100fe40009200000 */
[----:B------:R-:W1:Y:S01]  /*ea70*/  MUFU.EX2 R5, R93 ;  /* 0x0000005d00057308 */ /* 0x000e620000000800 */
[----:B------:R-:W-:-:S02]  /*ea80*/  FFMA2 R84, R84.F32x2.HI_LO, UR36.F32, R0.F32 ;  /* 0x0000002454547c49 */ /* 0x000fc40009200000 */
[----:B------:R-:W-:Y:S01]  /*ea90*/  FFMA2 R86, R86.F32x2.HI_LO, UR36.F32, R0.F32 ;  /* 0x0000002456567c49 */ /* 0x000fe20009200000 */
[----:B------:R-:W-:-:S03]  /*eaa0*/  MOV R0, UR4 ;  /* 0x0000000400007c02 */ /* 0x000fc60008000f00 */
[----:B------:R-:W-:Y:S01]  /*eab0*/  @!P5 FMUL R94, R94, 0.5 ;  /* 0x3f0000005e5ed820 */ /* 0x000fe20000400000 */
[----:B--2---:R-:W-:Y:S01]  /*eac0*/  @!P0 FMUL R4, R4, R4 ;  /* 0x0000000404048220 */ /* 0x004fe20000400000 */
[----:B------:R-:W-:Y:S02]  /*ead0*/  FSETP.GEU.AND P0, PT, R99, -126, PT ;  /* 0xc2fc00006300780b */ /* 0x000fe40003f0e000 */
[----:B------:R-:W2:Y:S02]  /*eae0*/  MUFU.EX2 R168, R94 ;  /* 0x0000005e00a87308 */ /* 0x000ea40000000800 */
[----:B------:R-:W-:Y:S01]  /*eaf0*/  STL [R1+0x50], R4 ;  /* 0x0000500401007387 */ /* 0x000fe20000100800 */
[----:B-1----:R-:W-:Y:S01]  /*eb00*/  @!P6 FMUL R5, R5, R5 ;  /* 0x000000050505e220 */ /* 0x002fe20000400000 */
[----:B------:R-:W-:-:S04]  /*eb10*/  FSETP.GEU.AND P6, PT, R100, -126, PT ;  /* 0xc2fc00006400780b */ /* 0x000fc80003fce000 */
[----:B------:R-:W-:Y:S03]  /*eb20*/  STL [R1+0x54], R5 ;  /* 0x0000540501007387 */ /* 0x000fe60000100800 */
[----:B------:R-:W-:-:S04]  /*eb30*/  @!P0 FMUL R99, R99, 0.5 ;  /* 0x3f00000063638820 */ /* 0x000fc80000400000 */
[----:B------:R-:W1:Y:S01]  /*eb40*/  MUFU.EX2 R165, R99 ;  /* 0x0000006300a57308 */ /* 0x000e620000000800 */
[----:B--2---:R-:W-:Y:S01]  /*eb50*/  @!P5 FMUL R168, R168, R168 ;  /* 0x000000a8a8a8d220 */ /* 0x004fe20000400000 */
[----:B------:R-:W-:Y:S01]  /*eb60*/  FSETP.GEU.AND P5, PT, R101, -126, PT ;  /* 0xc2fc00006500780b */ /* 0x000fe20003fae000 */
[----:B------:R-:W-:-:S05]  /*eb70*/  @!P6 FMUL R100, R100, 0.5 ;  /* 0x3f0000006464e820 */ /* 0x000fca0000400000 */
[----:B------:R-:W2:Y:S07]  /*eb80*/  MUFU.EX2 R2, R100 ;  /* 0x0000006400027308 */ /* 0x000eae0000000800 */
[----:B------:R-:W-:Y:S01]  /*eb90*/  @!P5 FMUL R101, R101, 0.5 ;  /* 0x3f0000006565d820 */ /* 0x000fe20000400000 */
[----:B-1----:R-:W-:Y:S01]  /*eba0*/  @!P0 FMUL R165, R165, R165 ;  /* 0x000000a5a5a58220 */ /* 0x002fe20000400000 */
[----:B------:R-:W-:Y:S02]  /*ebb0*/  FSETP.GEU.AND P0, PT, R106, -126, PT ;  /* 0xc2fc00006a00780b */ /* 0x000fe40003f0e000 */
[----:B------:R-:W1:Y:S01]  /*ebc0*/  MUFU.EX2 R3, R101 ;  /* 0x0000006500037308 */ /* 0x000e620000000800 */
[----:B--2---:R-:W-:Y:S01]  /*ebd0*/  @!P6 FMUL R2, R2, R2 ;  /* 0x000000020202e220 */ /* 0x004fe20000400000 */
[----:B------:R-:W-:-:S04]  /*ebe0*/  FSETP.GEU.AND P6, PT, R107, -126, PT ;  /* 0xc2fc00006b00780b */ /* 0x000fc80003fce000 */
[----:B------:R-:W-:Y:S05]  /*ebf0*/  STL [R1+0x30], R2 ;  /* 0x0000300201007387 */ /* 0x000fea0000100800 */
[----:B------:R-:W-:-:S04]  /*ec00*/  @!P0 FMUL R106, R106, 0.5 ;  /* 0x3f0000006a6a8820 */ /* 0x000fc80000400000 */
[----:B------:R-:W2:Y:S01]  /*ec10*/  MUFU.EX2 R158, R106 ;  /* 0x0000006a009e7308 */ /* 0x000ea20000000800 */
[----:B-1----:R-:W-:Y:S01]  /*ec20*/  @!P5 FMUL R3, R3, R3 ;  /* 0x000000030303d220 */ /* 0x002fe20000400000 */
[----:B------:R-:W-:Y:S01]  /*ec30*/  FSETP.GEU.AND P5, PT, R108, -126, PT ;  /* 0xc2fc00006c00780b */ /* 0x000fe20003fae000 */
[----:B------:R-:W-:-:S03]  /*ec40*/  @!P6 FMUL R107, R107, 0.5 ;  /* 0x3f0000006b6be820 */ /* 0x000fc60000400000 */
[----:B------:R-:W-:Y:S02]  /*ec50*/  STL [R1+0x34], R3 ;  /* 0x0000340301007387 */ /* 0x000fe40000100800 */
[----:B------:R-:W1:Y:S07]  /*ec60*/  MUFU.EX2 R159, R107 ;  /* 0x0000006b009f7308 */ /* 0x000e6e0000000800 */
[----:B------:R-:W-:Y:S01]  /*ec70*/  @!P5 FMUL R108, R108, 0.5 ;  /* 0x3f0000006c6cd820 */ /* 0x000fe20000400000 */
[----:B--2---:R-:W-:Y:S01]  /*ec80*/  @!P0 FMUL R158, R158, R158 ;  /* 0x0000009e9e9e8220 */ /* 0x004fe20000400000 */
[----:B------:R-:W-:-:S02]  /*ec90*/  FSETP.GEU.AND P0, PT, R113, -126, PT ;  /* 0xc2fc00007100780b */ /* 0x000fc40003f0e000 */
[----:B------:R-:W2:Y:S01]  /*eca0*/  MUFU.EX2 R188, R108 ;  /* 0x0000006c00bc7308 */ /* 0x000ea20000000800 */
[----:B-1----:R-:W-:Y:S01]  /*ecb0*/  @!P6 FMUL R159, R159, R159 ;  /* 0x0000009f9f9fe220 */ /* 0x002fe20000400000 */
[----:B------:R-:W-:-:S09]  /*ecc0*/  FSETP.GEU.AND P6, PT, R114, -126, PT ;  /* 0xc2fc00007200780b */ /* 0x000fd20003fce000 */
[----:B------:R-:W-:-:S04]  /*ecd0*/  @!P0 FMUL R113, R113, 0.5 ;  /* 0x3f00000071718820 */ /* 0x000fc80000400000 */
[----:B------:R-:W1:Y:S01]  /*ece0*/  MUFU.EX2 R151, R113 ;  /* 0x0000007100977308 */ /* 0x000e620000000800 */
[----:B--2---:R-:W-:Y:S01]  /*ecf0*/  @!P5 FMUL R188, R188, R188 ;  /* 0x000000bcbcbcd220 */ /* 0x004fe20000400000 */
[----:B------:R-:W-:Y:S01]  /*ed00*/  FSETP.GEU.AND P5, PT, R115, -126, PT ;  /* 0xc2fc00007300780b */ /* 0x000fe20003fae000 */
[----:B------:R-:W-:-:S12]  /*ed10*/  @!P6 FMUL R114, R114, 0.5 ;  /* 0x3f0000007272e820 */ /* 0x000fd80000400000 */
[----:B------:R-:W-:Y:S01]  /*ed20*/  @!P5 FMUL R115, R115, 0.5 ;  /* 0x3f0000007373d820 */ /* 0x000fe20000400000 */
[----:B-1----:R-:W-:Y:S01]  /*ed30*/  @!P0 FMUL R151, R151, R151 ;  /* 0x0000009797978220 */ /* 0x002fe20000400000 */
[C---:B------:R-:W-:Y:S02]  /*ed40*/  FSETP.GEU.AND P0, PT, R120.reuse, -126, PT ;  /* 0xc2fc00007800780b */ /* 0x040fe40003f0e000 */
[----:B------:R-:W1:Y:S11]  /*ed50*/  MUFU.EX2 R149, R115 ;  /* 0x0000007300957308 */ /* 0x000e760000000800 */
[----:B------:R-:W-:Y:S01]  /*ed60*/  @!P0 FMUL R120, R120, 0.5 ;  /* 0x3f00000078788820 */ /* 0x000fe20000400000 */
[----:B----4-:R-:W-:-:S03]  /*ed70*/  @!P1 FMUL R18, R18, R18 ;  /* 0x0000001212129220 */ /* 0x010fc60000400000 */
[----:B------:R-:W2:Y:S01]  /*ed80*/  MUFU.EX2 R142, R120 ;  /* 0x00000078008e7308 */ /* 0x000ea20000000800 */
[----:B-----5:R-:W-:Y:S01]  /*ed90*/  @!P4 FMUL R17, R17, R17 ;  /* 0x000000111111c220 */ /* 0x020fe20000400000 */
[----:B------:R-:W-:Y:S01]  /*eda0*/  @!P1 STL [R1+0x4c], R18 ;  /* 0x00004c1201009387 */ /* 0x000fe20000100800 */
[----:B------:R-:W-:Y:S01]  /*edb0*/  FSETP.GEU.AND P1, PT, R134, -126, PT ;  /* 0xc2fc00008600780b */ /* 0x000fe20003f2e000 */
[----:B-1----:R-:W-:Y:S01]  /*edc0*/  @!P5 FMUL R149, R149, R149 ;  /* 0x000000959595d220 */ /* 0x002fe20000400000 */
[----:B------:R-:W-:Y:S01]  /*edd0*/  @!P3 FMUL R16, R16, R16 ;  /* 0x000000101010b220 */ /* 0x000fe20000400000 */
[----:B------:R-:W-:Y:S01]  /*ede0*/  @!P4 STL [R1+0x70], R17 ;  /* 0x000070110100c387 */ /* 0x000fe20000100800 */
[----:B------:R-:W-:Y:S01]  /*edf0*/  FSETP.GEU.AND P4, PT, R131, -126, PT ;  /* 0xc2fc00008300780b */ /* 0x000fe20003f8e000 */
[----:B------:R-:W-:Y:S02]  /*ee00*/  @!P2 FMUL R57, R57, R57 ;  /* 0x000000393939a220 */ /* 0x000fe40000400000 */
[----:B------:R-:W-:Y:S01]  /*ee10*/  @!P3 STL [R1+0x74], R16 ;  /* 0x000074100100b387 */ /* 0x000fe20000100800 */
[----:B------:R-:W-:-:S02]  /*ee20*/  FSETP.GEU.AND P3, PT, R132, -126, PT ;  /* 0xc2fc00008400780b */ /* 0x000fc40003f6e000 */
[----:B------:R-:W-:Y:S01]  /*ee30*/  FSETP.GEU.AND P5, PT, R122, -126, PT ;  /* 0xc2fc00007a00780b */ /* 0x000fe20003fae000 */
[----:B------:R-:W-:Y:S01]  /*ee40*/  @!P2 STL [R1+0x48], R57 ;  /* 0x000048390100a387 */ /* 0x000fe20000100800 */
[----:B------:R-:W-:Y:S01]  /*ee50*/  FSETP.GEU.AND P2, PT, R133, -126, PT ;  /* 0xc2fc00008500780b */ /* 0x000fe20003f4e000 */
[----:B------:R-:W-:Y:S01]  /*ee60*/  @!P1 FMUL R134, R134, 0.5 ;  /* 0x3f00000086869820 */ /* 0x000fe20000400000 */
[----:B--2---:R-:W-:Y:S01]  /*ee70*/  @!P0 FMUL R142, R142, R142 ;  /* 0x0000008e8e8e8220 */ /* 0x004fe20000400000 */
[----:B------:R-:W-:Y:S02]  /*ee80*/  FSETP.GEU.AND P0, PT, R27, -126, PT ;  /* 0xc2fc00001b00780b */ /* 0x000fe40003f0e000 */
[----:B------:R-:W-:Y:S01]  /*ee90*/  @!P4 FMUL R131, R131, 0.5 ;  /* 0x3f0000008383c820 */ /* 0x000fe20000400000 */
[----:B------:R-:W1:Y:S03]  /*eea0*/  MUFU.EX2 R13, R134 ;  /* 0x00000086000d7308 */ /* 0x000e660000000800 */
[----:B------:R-:W-:-:S02]  /*eeb0*/  @!P3 FMUL R132, R132, 0.5 ;  /* 0x3f0000008484b820 */ /* 0x000fc40000400000 */
[----:B------:R-:W-:Y:S02]  /*eec0*/  @!P5 FMUL R122, R122, 0.5 ;  /* 0x3f0000007a7ad820 */ /* 0x000fe40000400000 */
[----:B------:R-:W-:Y:S01]  /*eed0*/  @!P2 FMUL R133, R133, 0.5 ;  /* 0x3f0000008585a820 */ /* 0x000fe20000400000 */
[----:B------:R-:W2:Y:S02]  /*eee0*/  MUFU.EX2 R59, R131 ;  /* 0x00000083003b7308 */ /* 0x000ea40000000800 */
[----:B------:R-:W-:-:S06]  /*eef0*/  @!P0 FMUL R27, R27, 0.5 ;  /* 0x3f0000001b1b8820 */ /* 0x000fcc0000400000 */
[----:B------:R-:W3:Y:S01]  /*ef00*/  MUFU.EX2 R15, R132 ;  /* 0x00000084000f7308 */ /* 0x000ee20000000800 */
[----:B-1----:R-:W-:Y:S01]  /*ef10*/  @!P1 FMUL R13, R13, R13 ;  /* 0x0000000d0d0d9220 */ /* 0x002fe20000400000 */
[----:B------:R-:W-:-:S04]  /*ef20*/  FSETP.GEU.AND P1, PT, R141, -126, PT ;  /* 0xc2fc00008d00780b */ /* 0x000fc80003f2e000 */
[----:B------:R-:W-:Y:S02]  /*ef30*/  STL [R1+0x28], R13 ;  /* 0x0000280d01007387 */ /* 0x000fe40000100800 */
[----:B------:R-:W1:Y:S01]  /*ef40*/  MUFU.EX2 R20, R133 ;  /* 0x0000008500147308 */ /* 0x000e620000000800 */
[----:B--2---:R-:W-:Y:S01]  /*ef50*/  @!P4 FMUL R59, R59, R59 ;  /* 0x0000003b3b3bc220 */ /* 0x004fe20000400000 */
[----:B------:R-:W-:-:S04]  /*ef60*/  FSETP.GEU.AND P4, PT, R138, -126, PT ;  /* 0xc2fc00008a00780b */ /* 0x000fc80003f8e000 */
[----:B------:R2:W-:Y:S01]  /*ef70*/  STL [R1+0x3c], R59 ;  /* 0x00003c3b01007387 */ /* 0x0005e20000100800 */
[----:B------:R-:W-:Y:S01]  /*ef80*/  @!P1 FMUL R141, R141, 0.5 ;  /* 0x3f0000008d8d9820 */ /* 0x000fe20000400000 */
[----:B------:R-:W4:Y:S01]  /*ef90*/  MUFU.EX2 R137, R27 ;  /* 0x0000001b00897308 */ /* 0x000f220000000800 */
[----:B---3--:R-:W-:Y:S01]  /*efa0*/  @!P3 FMUL R15, R15, R15 ;  /* 0x0000000f0f0fb220 */ /* 0x008fe20000400000 */
[----:B------:R-:W-:-:S04]  /*efb0*/  FSETP.GEU.AND P3, PT, R139, -126, PT ;  /* 0xc2fc00008b00780b */ /* 0x000fc80003f6e000 */
[----:B------:R3:W-:Y:S01]  /*efc0*/  STL [R1+0x68], R15 ;  /* 0x0000680f01007387 */ /* 0x0007e20000100800 */
[----:B------:R-:W-:Y:S01]  /*efd0*/  @!P4 FMUL R138, R138, 0.5 ;  /* 0x3f0000008a8ac820 */ /* 0x000fe20000400000 */
[----:B------:R-:W5:Y:S01]  /*efe0*/  MUFU.EX2 R9, R141 ;  /* 0x0000008d00097308 */ /* 0x000f620000000800 */
[----:B-1----:R-:W-:Y:S01]  /*eff0*/  @!P2 FMUL R20, R20, R20 ;  /* 0x000000141414a220 */ /* 0x002fe20000400000 */
[----:B------:R-:W-:-:S04]  /*f000*/  FSETP.GEU.AND P2, PT, R140, -126, PT ;  /* 0xc2fc00008c00780b */ /* 0x000fc80003f4e000 */
[----:B------:R3:W-:Y:S01]  /*f010*/  STL [R1+0x6c], R20 ;  /* 0x00006c1401007387 */ /* 0x0007e20000100800 */
[----:B------:R-:W-:Y:S01]  /*f020*/  @!P3 FMUL R139, R139, 0.5 ;  /* 0x3f0000008b8bb820 */ /* 0x000fe20000400000 */
[----:B------:R-:W1:Y:S01]  /*f030*/  MUFU.EX2 R10, R138 ;  /* 0x0000008a000a7308 */ /* 0x000e620000000800 */
[----:B----4-:R-:W-:Y:S01]  /*f040*/  @!P0 FMUL R137, R137, R137 ;  /* 0x0000008989898220 */ /* 0x010fe20000400000 */
[----:B------:R-:W-:Y:S02]  /*f050*/  FSETP.GEU.AND P0, PT, R34, -126, PT ;  /* 0xc2fc00002200780b */ /* 0x000fe40003f0e000 */
[----:B------:R-:W-:-:S03]  /*f060*/  MOV R27, R16 ;  /* 0x00000010001b7202 */ /* 0x000fc60000000f00 */
[----:B------:R-:W-:Y:S01]  /*f070*/  @!P2 FMUL R140, R140, 0.5 ;  /* 0x3f0000008c8ca820 */ /* 0x000fe20000400000 */
[----:B------:R-:W4:Y:S01]  /*f080*/  MUFU.EX2 R157, R139 ;  /* 0x0000008b009d7308 */ /* 0x000f220000000800 */
[----:B-----5:R-:W-:Y:S01]  /*f090*/  @!P1 FMUL R9, R9, R9 ;  /* 0x0000000909099220 */ /* 0x020fe20000400000 */
[----:B------:R-:W-:Y:S02]  /*f0a0*/  FSETP.GEU.AND P1, PT, R148, -126, PT ;  /* 0xc2fc00009400780b */ /* 0x000fe40003f2e000 */
[----:B--2---:R-:W-:Y:S02]  /*f0b0*/  F2FP.BF16.F32.PACK_AB R59, R59, R21 ;  /* 0x000000153b3b723e */ /* 0x004fe400000010ff */
[----:B------:R3:W-:Y:S01]  /*f0c0*/  STL [R1+0x64], R9 ;  /* 0x0000640901007387 */ /* 0x0007e20000100800 */
[----:B------:R-:W-:Y:S01]  /*f0d0*/  @!P0 FMUL R34, R34, 0.5 ;  /* 0x3f00000022228820 */ /* 0x000fe20000400000 */
[----:B------:R-:W2:Y:S01]  /*f0e0*/  MUFU.EX2 R8, R140 ;  /* 0x0000008c00087308 */ /* 0x000ea20000000800 */
[----:B-1----:R-:W-:Y:S01]  /*f0f0*/  @!P4 FMUL R10, R10, R10 ;  /* 0x0000000a0a0ac220 */ /* 0x002fe20000400000 */
[----:B------:R-:W-:-:S04]  /*f100*/  FSETP.GEU.AND P4, PT, R145, -126, PT ;  /* 0xc2fc00009100780b */ /* 0x000fc80003f8e000 */
[----:B------:R3:W-:Y:S01]  /*f110*/  STL [R1+0x18], R10 ;  /* 0x0000180a01007387 */ /* 0x0007e20000100800 */
[----:B------:R-:W-:Y:S01]  /*f120*/  @!P1 FMUL R148, R148, 0.5 ;  /* 0x3f00000094949820 */ /* 0x000fe20000400000 */
[----:B------:R-:W1:Y:S01]  /*f130*/  MUFU.EX2 R140, R122 ;  /* 0x0000007a008c7308 */ /* 0x000e620000000800 */
[----:B----4-:R-:W-:Y:S01]  /*f140*/  @!P3 FMUL R157, R157, R157 ;  /* 0x0000009d9d9db220 */ /* 0x010fe20000400000 */
[----:B------:R-:W-:-:S05]  /*f150*/  FSETP.GEU.AND P3, PT, R146, -126, PT ;  /* 0xc2fc00009200780b */ /* 0x000fca0003f6e000 */
[----:B------:R-:W-:Y:S01]  /*f160*/  @!P4 FMUL R145, R145, 0.5 ;  /* 0x3f0000009191c820 */ /* 0x000fe20000400000 */
[----:B------:R-:W4:Y:S01]  /*f170*/  MUFU.EX2 R6, R148 ;  /* 0x0000009400067308 */ /* 0x000f220000000800 */
[----:B--2---:R-:W-:Y:S01]  /*f180*/  @!P2 FMUL R8, R8, R8 ;  /* 0x000000080808a220 */ /* 0x004fe20000400000 */
[----:B------:R-:W-:-:S04]  /*f190*/  FSETP.GEU.AND P2, PT, R147, -126, PT ;  /* 0xc2fc00009300780b */ /* 0x000fc80003f4e000 */
[----:B------:R3:W-:Y:S01]  /*f1a0*/  STL [R1+0x60], R8 ;  /* 0x0000600801007387 */ /* 0x0007e20000100800 */
[----:B------:R-:W-:Y:S01]  /*f1b0*/  @!P3 FMUL R146, R146, 0.5 ;  /* 0x3f0000009292b820 */ /* 0x000fe20000400000 */
[----:B------:R-:W2:Y:S01]  /*f1c0*/  MUFU.EX2 R185, R145 ;  /* 0x0000009100b97308 */ /* 0x000ea20000000800 */
[----:B-1----:R-:W-:Y:S01]  /*f1d0*/  @!P5 FMUL R140, R140, R140 ;  /* 0x0000008c8c8cd220 */ /* 0x002fe20000400000 */
[----:B------:R-:W-:-:S05]  /*f1e0*/  FSETP.GEU.AND P5, PT, R29, -126, PT ;  /* 0xc2fc00001d00780b */ /* 0x000fca0003fae000 */
[----:B------:R-:W-:Y:S01]  /*f1f0*/  @!P2 FMUL R147, R147, 0.5 ;  /* 0x3f0000009393a820 */ /* 0x000fe20000400000 */
[----:B------:R-:W1:Y:S01]  /*f200*/  MUFU.EX2 R182, R146 ;  /* 0x0000009200b67308 */ /* 0x000e620000000800 */
[----:B----4-:R-:W-:Y:S01]  /*f210*/  @!P1 FMUL R6, R6, R6 ;  /* 0x0000000606069220 */ /* 0x010fe20000400000 */
[----:B------:R-:W-:-:S04]  /*f220*/  FSETP.GEU.AND P1, PT, R155, -126, PT ;  /* 0xc2fc00009b00780b */ /* 0x000fc80003f2e000 */
[----:B------:R3:W-:Y:S01]  /*f230*/  STL [R1+0x58], R6 ;  /* 0x0000580601007387 */ /* 0x0007e20000100800 */
[----:B------:R-:W-:Y:S01]  /*f240*/  @!P5 FMUL R29, R29, 0.5 ;  /* 0x3f0000001d1dd820 */ /* 0x000fe20000400000 */
[----:B------:R-:W4:Y:S01]  /*f250*/  MUFU.EX2 R183, R147 ;  /* 0x0000009300b77308 */ /* 0x000f220000000800 */
[----:B--2---:R-:W-:Y:S01]  /*f260*/  @!P4 FMUL R185, R185, R185 ;  /* 0x000000b9b9b9c220 */ /* 0x004fe20000400000 */
[----:B------:R-:W-:-:S05]  /*f270*/  FSETP.GEU.AND P4, PT, R152, -126, PT ;  /* 0xc2fc00009800780b */ /* 0x000fca0003f8e000 */
[----:B------:R-:W-:Y:S01]  /*f280*/  @!P1 FMUL R155, R155, 0.5 ;  /* 0x3f0000009b9b9820 */ /* 0x000fe20000400000 */
[----:B------:R-:W2:Y:S01]  /*f290*/  MUFU.EX2 R148, R114 ;  /* 0x0000007200947308 */ /* 0x000ea20000000800 */
[----:B-1----:R-:W-:Y:S01]  /*f2a0*/  @!P3 FMUL R182, R182, R182 ;  /* 0x000000b6b6b6b220 */ /* 0x002fe20000400000 */
[----:B------:R-:W-:-:S05]  /*f2b0*/  FSETP.GEU.AND P3, PT, R153, -126, PT ;  /* 0xc2fc00009900780b */ /* 0x000fca0003f6e000 */
[----:B------:R-:W-:Y:S01]  /*f2c0*/  @!P4 FMUL R152, R152, 0.5 ;  /* 0x3f0000009898c820 */ /* 0x000fe20000400000 */
[----:B------:R-:W1:Y:S01]  /*f2d0*/  MUFU.EX2 R173, R155 ;  /* 0x0000009b00ad7308 */ /* 0x000e620000000800 */
[----:B----4-:R-:W-:Y:S01]  /*f2e0*/  @!P2 FMUL R183, R183, R183 ;  /* 0x000000b7b7b7a220 */ /* 0x010fe20000400000 */
[----:B------:R-:W-:-:S05]  /*f2f0*/  FSETP.GEU.AND P2, PT, R154, -126, PT ;  /* 0xc2fc00009a00780b */ /* 0x000fca0003f4e000 */
        /* <DEDUP_REMOVED lines=103> */
[----:B------:R-:W-:-:S04]  /*f970*/  FSETP.GEU.AND P6, PT, R42, -126, PT ;  /* 0xc2fc00002a00780b */ /* 0x000fc80003fce000 */
[----:B------:R-:W-:Y:S01]  /*f980*/  F2FP.BF16.F32.PACK_AB R29, R131, R130 ;  /* 0x00000082831d723e */ /* 0x000fe200000010ff */
[----:B------:R-:W-:Y:S01]  /*f990*/  @!P2 FMUL R25, R25, 0.5 ;  /* 0x3f0000001919a820 */ /* 0x000fe20000400000 */
[----:B------:R-:W1:Y:S01]  /*f9a0*/  MUFU.EX2 R170, R24 ;  /* 0x0000001800aa7308 */ /* 0x000e620000000800 */
[----:B----4-:R-:W-:Y:S01]  /*f9b0*/  @!P1 FMUL R136, R136, R136 ;  /* 0x0000008888889220 */ /* 0x010fe20000400000 */
[----:B------:R-:W-:Y:S02]  /*f9c0*/  FSETP.GEU.AND P1, PT, R33, -126, PT ;  /* 0xc2fc00002100780b */ /* 0x000fe40003f2e000 */
[----:B------:R-:W-:-:S03]  /*f9d0*/  MOV R26, R17 ;  /* 0x00000011001a7202 */ /* 0x000fc60000000f00 */
[----:B------:R-:W-:Y:S01]  /*f9e0*/  @!P6 FMUL R42, R42, 0.5 ;  /* 0x3f0000002a2ae820 */ /* 0x000fe20000400000 */
[----:B------:R-:W4:Y:S01]  /*f9f0*/  MUFU.EX2 R171, R25 ;  /* 0x0000001900ab7308 */ /* 0x000f220000000800 */
[----:B--2---:R-:W-:Y:S01]  /*fa00*/  @!P4 FMUL R141, R141, R141 ;  /* 0x0000008d8d8dc220 */ /* 0x004fe20000400000 */
[----:B------:R-:W-:-:S05]  /*fa10*/  FSETP.GEU.AND P4, PT, R30, -126, PT ;  /* 0xc2fc00001e00780b */ /* 0x000fca0003f8e000 */
[----:B------:R-:W-:Y:S01]  /*fa20*/  @!P1 FMUL R33, R33, 0.5 ;  /* 0x3f00000021219820 */ /* 0x000fe20000400000 */
[----:B------:R-:W2:Y:S01]  /*fa30*/  MUFU.EX2 R128, R36 ;  /* 0x0000002400807308 */ /* 0x000ea20000000800 */
[----:B-1----:R-:W-:Y:S01]  /*fa40*/  @!P3 FMUL R170, R170, R170 ;  /* 0x000000aaaaaab220 */ /* 0x002fe20000400000 */
[----:B------:R-:W-:Y:S02]  /*fa50*/  FSETP.GEU.AND P3, PT, R31, -126, PT ;  /* 0xc2fc00001f00780b */ /* 0x000fe40003f6e000 */
[----:B------:R-:W-:-:S03]  /*fa60*/  MOV R24, R19 ;  /* 0x0000001300187202 */ /* 0x000fc60000000f00 */
[----:B------:R-:W-:Y:S01]  /*fa70*/  @!P4 FMUL R30, R30, 0.5 ;  /* 0x3f0000001e1ec820 */ /* 0x000fe20000400000 */
[----:B------:R-:W1:Y:S01]  /*fa80*/  MUFU.EX2 R163, R33 ;  /* 0x0000002100a37308 */ /* 0x000e620000000800 */
[----:B----4-:R-:W-:Y:S01]  /*fa90*/  @!P2 FMUL R171, R171, R171 ;  /* 0x000000abababa220 */ /* 0x010fe20000400000 */
[----:B------:R-:W-:Y:S02]  /*faa0*/  FSETP.GEU.AND P2, PT, R32, -126, PT ;  /* 0xc2fc00002000780b */ /* 0x000fe40003f4e000 */
[----:B------:R-:W-:Y:S02]  /*fab0*/  MOV R25, R18 ;  /* 0x0000001200197202 */ /* 0x000fe40000000f00 */
[----:B------:R-:W-:Y:S01]  /*fac0*/  F2FP.BF16.F32.PACK_AB R58, R24, R58 ;  /* 0x0000003a183a723e */ /* 0x000fe200000010ff */
[----:B------:R-:W-:Y:S01]  /*fad0*/  @!P3 FMUL R31, R31, 0.5 ;  /* 0x3f0000001f1fb820 */ /* 0x000fe20000400000 */
[----:B------:R-:W4:Y:S01]  /*fae0*/  MUFU.EX2 R132, R30 ;  /* 0x0000001e00847308 */ /* 0x000f220000000800 */
[----:B--2---:R-:W-:Y:S01]  /*faf0*/  @!P5 FMUL R128, R128, R128 ;  /* 0x000000808080d220 */ /* 0x004fe20000400000 */
[----:B------:R-:W-:-:S02]  /*fb00*/  FSETP.GEU.AND P5, PT, R43, -126, PT ;  /* 0xc2fc00002b00780b */ /* 0x000fc40003fae000 */
[----:B------:R-:W-:Y:S02]  /*fb10*/  F2FP.BF16.F32.PACK_AB R57, R25, R57 ;  /* 0x000000391939723e */ /* 0x000fe400000010ff */
[----:B------:R-:W-:Y:S01]  /*fb20*/  F2FP.BF16.F32.PACK_AB R24, R171, R170 ;  /* 0x000000aaab18723e */ /* 0x000fe200000010ff */
[----:B------:R-:W-:Y:S01]  /*fb30*/  @!P2 FMUL R32, R32, 0.5 ;  /* 0x3f0000002020a820 */ /* 0x000fe20000400000 */
[----:B------:R-:W2:Y:S01]  /*fb40*/  MUFU.EX2 R133, R31 ;  /* 0x0000001f00857308 */ /* 0x000ea20000000800 */
[----:B-1----:R-:W-:Y:S01]  /*fb50*/  @!P1 FMUL R163, R163, R163 ;  /* 0x000000a3a3a39220 */ /* 0x002fe20000400000 */
[----:B------:R-:W-:Y:S02]  /*fb60*/  FSETP.GEU.AND P1, PT, R40, -126, PT ;  /* 0xc2fc00002800780b */ /* 0x000fe40003f2e000 */
[----:B------:R-:W-:-:S03]  /*fb70*/  F2FP.BF16.F32.PACK_AB R25, R137, R136 ;  /* 0x000000888919723e */ /* 0x000fc600000010ff */
        /* <DEDUP_REMOVED lines=21> */
[----:B------:R-:W-:Y:S01]  /*fcd0*/  F2FP.BF16.F32.PACK_AB R32, R147, R146 ;  /* 0x000000929320723e */ /* 0x000fe200000010ff */
        /* <DEDUP_REMOVED lines=22> */
[----:B------:R-:W-:Y:S01]  /*fe40*/  F2FP.BF16.F32.PACK_AB R33, R123, R122 ;  /* 0x0000007a7b21723e */ /* 0x000fe200000010ff */
        /* <DEDUP_REMOVED lines=57> */
[----:B------:R-:W-:Y:S02]  /*101e0*/  FSETP.GEU.AND P6, PT, R67, -126, PT ;  /* 0xc2fc00004300780b */ /* 0x000fe40003fce000 */
[----:B------:R-:W-:-:S03]  /*101f0*/  F2FP.BF16.F32.PACK_AB R60, R20, R15 ;  /* 0x0000000f143c723e */ /* 0x000fc600000010ff */
[----:B------:R-:W-:Y:S01]  /*10200*/  @!P0 FMUL R66, R66, 0.5 ;  /* 0x3f00000042428820 */ /* 0x000fe20000400000 */
[----:B------:R-:W2:Y:S01]  /*10210*/  MUFU.EX2 R109, R63 ;  /* 0x0000003f006d7308 */ /* 0x000ea20000000800 */
[----:B-1----:R-:W-:Y:S01]  /*10220*/  @!P5 FMUL R127, R127, R127 ;  /* 0x0000007f7f7fd220 */ /* 0x002fe20000400000 */
[----:B------:R-:W-:Y:S02]  /*10230*/  FSETP.GEU.AND P5, PT, R68, -126, PT ;  /* 0xc2fc00004400780b */ /* 0x000fe40003fae000 */
[----:B------:R-:W-:Y:S02]  /*10240*/  F2FP.BF16.F32.PACK_AB R61, R14, R13 ;  /* 0x0000000d0e3d723e */ /* 0x000fe400000010ff */
[----:B------:R-:W-:Y:S01]  /*10250*/  F2FP.BF16.F32.PACK_AB R40, R127, R126 ;  /* 0x0000007e7f28723e */ /* 0x000fe200000010ff */
[----:B------:R-:W-:Y:S01]  /*10260*/  @!P6 FMUL R67, R67, 0.5 ;  /* 0x3f0000004343e820 */ /* 0x000fe20000400000 */
[----:B------:R-:W1:Y:S01]  /*10270*/  MUFU.EX2 R104, R64 ;  /* 0x0000004000687308 */ /* 0x000e620000000800 */
[----:B----4-:R-:W-:Y:S01]  /*10280*/  @!P4 FMUL R108, R108, R108 ;  /* 0x0000006c6c6cc220 */ /* 0x010fe20000400000 */
[----:B------:R-:W-:-:S02]  /*10290*/  FSETP.GEU.AND P4, PT, R69, -126, PT ;  /* 0xc2fc00004500780b */ /* 0x000fc40003f8e000 */
[----:B------:R-:W-:-:S03]  /*102a0*/  F2FP.BF16.F32.PACK_AB R62, R12, R11 ;  /* 0x0000000b0c3e723e */ /* 0x000fc600000010ff */
[----:B------:R-:W-:Y:S01]  /*102b0*/  @!P5 FMUL R68, R68, 0.5 ;  /* 0x3f0000004444d820 */ /* 0x000fe20000400000 */
[----:B------:R-:W4:Y:S01]  /*102c0*/  MUFU.EX2 R105, R65 ;  /* 0x0000004100697308 */ /* 0x000f220000000800 */
[----:B--2---:R-:W-:Y:S01]  /*102d0*/  @!P3 FMUL R109, R109, R109 ;  /* 0x0000006d6d6db220 */ /* 0x004fe20000400000 */
[----:B------:R-:W-:Y:S02]  /*102e0*/  FSETP.GEU.AND P3, PT, R70, -126, PT ;  /* 0xc2fc00004600780b */ /* 0x000fe40003f6e000 */
[----:B------:R-:W-:Y:S02]  /*102f0*/  F2FP.BF16.F32.PACK_AB R63, R157, R10 ;  /* 0x0000000a9d3f723e */ /* 0x000fe400000010ff */
[----:B------:R-:W-:Y:S01]  /*10300*/  F2FP.BF16.F32.PACK_AB R41, R109, R108 ;  /* 0x0000006c6d29723e */ /* 0x000fe200000010ff */
[----:B------:R-:W-:Y:S01]  /*10310*/  @!P4 FMUL R69, R69, 0.5 ;  /* 0x3f0000004545c820 */ /* 0x000fe20000400000 */
[----:B------:R-:W2:Y:S01]  /*10320*/  MUFU.EX2 R102, R66 ;  /* 0x0000004200667308 */ /* 0x000ea20000000800 */
[----:B-1----:R-:W-:Y:S01]  /*10330*/  @!P2 FMUL R104, R104, R104 ;  /* 0x000000686868a220 */ /* 0x002fe20000400000 */
[----:B------:R-:W-:-:S02]  /*10340*/  FSETP.GEU.AND P2, PT, R71, -126, PT ;  /* 0xc2fc00004700780b */ /* 0x000fc40003f4e000 */
[----:B------:R-:W-:-:S03]  /*10350*/  F2FP.BF16.F32.PACK_AB R64, R9, R8 ;  /* 0x000000080940723e */ /* 0x000fc600000010ff */
[----:B------:R-:W-:Y:S01]  /*10360*/  @!P3 FMUL R70, R70, 0.5 ;  /* 0x3f0000004646b820 */ /* 0x000fe20000400000 */
[----:B------:R-:W1:Y:S01]  /*10370*/  MUFU.EX2 R103, R67 ;  /* 0x0000004300677308 */ /* 0x000e620000000800 */
[----:B----4-:R-:W-:Y:S01]  /*10380*/  @!P1 FMUL R105, R105, R105 ;  /* 0x0000006969699220 */ /* 0x010fe20000400000 */
[----:B------:R-:W-:Y:S02]  /*10390*/  FSETP.GEU.AND P1, PT, R72, -126, PT ;  /* 0xc2fc00004800780b */ /* 0x000fe40003f2e000 */
[----:B------:R-:W-:Y:S02]  /*103a0*/  F2FP.BF16.F32.PACK_AB R65, R187, R186 ;  /* 0x000000babb41723e */ /* 0x000fe400000010ff */
[----:B------:R-:W-:Y:S01]  /*103b0*/  F2FP.BF16.F32.PACK_AB R42, R105, R104 ;  /* 0x00000068692a723e */ /* 0x000fe200000010ff */
[----:B------:R-:W-:Y:S01]  /*103c0*/  @!P2 FMUL R71, R71, 0.5 ;  /* 0x3f0000004747a820 */ /* 0x000fe20000400000 */
[----:B------:R-:W4:Y:S01]  /*103d0*/  MUFU.EX2 R116, R68 ;  /* 0x0000004400747308 */ /* 0x000f220000000800 */
[----:B--2---:R-:W-:Y:S01]  /*103e0*/  @!P0 FMUL R102, R102, R102 ;  /* 0x0000006666668220 */ /* 0x004fe20000400000 */
[----:B------:R-:W-:-:S02]  /*103f0*/  FSETP.GEU.AND P0, PT, R73, -126, PT ;  /* 0xc2fc00004900780b */ /* 0x000fc40003f0e000 */
        /* <DEDUP_REMOVED lines=81> */
[----:B------:R-:W-:Y:S02]  /*10910*/  LOP3.LUT P6, RZ, R0, 0x3, R56, 0x48, !PT ;  /* 0x0000000300ff7812 */ /* 0x000fe400078c4838 */
[----:B------:R-:W-:Y:S02]  /*10920*/  F2FP.BF16.F32.PACK_AB R56, R27, R26 ;  /* 0x0000001a1b38723e */ /* 0x000fe400000010ff */
[----:B------:R-:W-:Y:S01]  /*10930*/  F2FP.BF16.F32.PACK_AB R81, R153, R152 ;  /* 0x000000989951723e */ /* 0x000fe200000010ff */
[----:B------:R-:W-:Y:S01]  /*10940*/  @!P0 FMUL R87, R87, 0.5 ;  /* 0x3f00000057578820 */ /* 0x000fe20000400000 */
[----:B------:R-:W2:Y:S01]  /*10950*/  MUFU.EX2 R94, R84 ;  /* 0x00000054005e7308 */ /* 0x000ea20000000800 */
[----:B-1----:R-:W-:Y:S01]  /*10960*/  @!P5 FMUL R18, R18, R18 ;  /* 0x000000121212d220 */ /* 0x002fe20000400000 */
[----:B------:R-:W-:-:S02]  /*10970*/  F2FP.BF16.F32.PACK_AB R82, R151, R150 ;  /* 0x000000969752723e */ /* 0x000fc400000010ff */
[----:B------:R-:W-:Y:S02]  /*10980*/  F2FP.BF16.F32.PACK_AB R26, R135, R134 ;  /* 0x00000086871a723e */ /* 0x000fe400000010ff */
[----:B------:R-:W-:Y:S02]  /*10990*/  F2FP.BF16.F32.PACK_AB R27, R133, R132 ;  /* 0x00000084851b723e */ /* 0x000fe400000010ff */
[----:B------:R-:W1:Y:S01]  /*109a0*/  MUFU.EX2 R95, R85 ;  /* 0x00000055005f7308 */ /* 0x000e620000000800 */
[----:B----4-:R-:W-:Y:S01]  /*109b0*/  @!P4 FMUL R19, R19, R19 ;  /* 0x000000131313c220 */ /* 0x010fe20000400000 */
[----:B------:R-:W-:Y:S02]  /*109c0*/  F2FP.BF16.F32.PACK_AB R83, R149, R148 ;  /* 0x000000949553723e */ /* 0x000fe400000010ff */
[----:B------:R-:W-:Y:S02]  /*109d0*/  F2FP.BF16.F32.PACK_AB R50, R23, R22 ;  /* 0x000000161732723e */ /* 0x000fe400000010ff */
[----:B------:R-:W-:-:S02]  /*109e0*/  F2FP.BF16.F32.PACK_AB R51, R19, R18 ;  /* 0x000000121333723e */ /* 0x000fc400000010ff */
[----:B------:R-:W4:Y:S01]  /*109f0*/  MUFU.EX2 R16, R86 ;  /* 0x0000005600107308 */ /* 0x000f220000000800 */
[----:B--2---:R-:W-:Y:S01]  /*10a00*/  @!P3 FMUL R94, R94, R94 ;  /* 0x0000005e5e5eb220 */ /* 0x004fe20000400000 */
[----:B------:R-:W-:-:S06]  /*10a10*/  F2FP.BF16.F32.PACK_AB R84, R181, R180 ;  /* 0x000000b4b554723e */ /* 0x000fcc00000010ff */
[----:B------:R-:W2:Y:S01]  /*10a20*/  MUFU.EX2 R17, R87 ;  /* 0x0000005700117308 */ /* 0x000ea20000000800 */
[----:B-1----:R-:W-:Y:S01]  /*10a30*/  @!P2 FMUL R95, R95, R95 ;  /* 0x0000005f5f5fa220 */ /* 0x002fe20000400000 */
[----:B------:R-:W-:-:S04]  /*10a40*/  F2FP.BF16.F32.PACK_AB R85, R145, R144 ;  /* 0x000000909155723e */ /* 0x000fc800000010ff */
[----:B------:R-:W-:Y:S01]  /*10a50*/  F2FP.BF16.F32.PACK_AB R52, R95, R94 ;  /* 0x0000005e5f34723e */ /* 0x000fe200000010ff */
[----:B----4-:R-:W-:Y:S01]  /*10a60*/  @!P1 FMUL R16, R16, R16 ;  /* 0x0000001010109220 */ /* 0x010fe20000400000 */
[----:B------:R-:W-:Y:S01]  /*10a70*/  F2FP.BF16.F32.PACK_AB R86, R143, R142 ;  /* 0x0000008e8f56723e */ /* 0x000fe200000010ff */
[----:B--2---:R-:W-:Y:S01]  /*10a80*/  @!P0 FMUL R17, R17, R17 ;  /* 0x0000001111118220 */ /* 0x004fe20000400000 */
[----:B------:R-:W-:-:S04]  /*10a90*/  F2FP.BF16.F32.PACK_AB R87, R141, R140 ;  /* 0x0000008c8d57723e */ /* 0x000fc800000010ff */
[----:B------:R-:W-:Y:S01]  /*10aa0*/  F2FP.BF16.F32.PACK_AB R53, R17, R16 ;  /* 0x000000101135723e */ /* 0x000fe200000010ff */
[----:B---3--:R-:W-:Y:S06]  /*10ab0*/  @!P6 BRA `(.L_x_245) ;  /* 0x000000000040e947 */ /* 0x008fec0003800000 */
        /* <DEDUP_REMOVED lines=16> */
.L_x_245:
[C---:B------:R-:W-:Y:S01]  /*10bc0*/  FSETP.NEU.AND P0, PT, R179.reuse, -INF , PT ;  /* 0xff800000b300780b */ /* 0x040fe20003f0d000 */
[----:B------:R-:W-:Y:S05]  /*10bd0*/  WARPSYNC.ALL ;  /* 0x0000000000007948 */ /* 0x000fea0003800000 */
[----:B------:R-:W-:Y:S01]  /*10be0*/  FSEL R0, R179, RZ, P0 ;  /* 0x000000ffb3007208 */ /* 0x000fe20000000000 */
[----:B------:R1:W-:Y:S01]  /*10bf0*/  STTM.x32 tmem[UR38], R56 ;  /* 0x00000038000079ed */ /* 0x0003e200082c0026 */
[----:B------:R-:W-:-:S03]  /*10c00*/  UIADD3 UR4, UPT, UPT, UR38, 0x20, URZ ;  /* 0x0000002026047890 */ /* 0x000fc6000fffe0ff */
[----:B------:R-:W-:Y:S01]  /*10c10*/  FMUL R0, R0, -UR36 ;  /* 0x8000002400007c20 */ /* 0x000fe20008400000 */
[----:B------:R-:W-:-:S03]  /*10c20*/  USHF.R.U32.HI UR4, URZ, 0x15, UR4 ;  /* 0x00000015ff047899 */ /* 0x000fc60008011604 */
[--C-:B------:R-:W-:Y:S02]  /*10c30*/  FFMA2 R88, R88.F32x2.HI_LO, UR36.F32, R0.reuse.F32 ;  /* 0x0000002458587c49 */ /* 0x100fe40009200000 */
[----:B------:R-:W-:Y:S01]  /*10c40*/  FFMA2 R90, R90.F32x2.HI_LO, UR36.F32, R0.F32 ;  /* 0x000000245a5a7c49 */ /* 0x000fe20009200000 */
[----:B------:R-:W-:Y:S02]  /*10c50*/  MOV R0, UR4 ;  /* 0x0000000400007c02 */ /* 0x000fe40008000f00 */
[----:B------:R-:W-:Y:S02]  /*10c60*/  FSETP.GEU.AND P4, PT, R88, -126, PT ;  /* 0xc2fc00005800780b */ /* 0x000fe40003f8e000 */
[----:B------:R-:W-:Y:S02]  /*10c70*/  FSETP.GEU.AND P3, PT, R89, -126, PT ;  /* 0xc2fc00005900780b */ /* 0x000fe40003f6e000 */
[----:B------:R-:W-:Y:S02]  /*10c80*/  FSETP.GEU.AND P2, PT, R90, -126, PT ;  /* 0xc2fc00005a00780b */ /* 0x000fe40003f4e000 */
[----:B------:R-:W-:-:S07]  /*10c90*/  FSETP.GEU.AND P1, PT, R91, -126, PT ;  /* 0xc2fc00005b00780b */ /* 0x000fce0003f2e000 */
[----:B------:R-:W-:Y:S02]  /*10ca0*/  @!P4 FMUL R88, R88, 0.5 ;  /* 0x3f0000005858c820 */ /* 0x000fe40000400000 */
[----:B------:R-:W-:Y:S02]  /*10cb0*/  @!P3 FMUL R89, R89, 0.5 ;  /* 0x3f0000005959b820 */ /* 0x000fe40000400000 */
[----:B------:R-:W-:Y:S02]  /*10cc0*/  @!P2 FMUL R90, R90, 0.5 ;  /* 0x3f0000005a5aa820 */ /* 0x000fe40000400000 */
[----:B------:R-:W-:Y:S01]  /*10cd0*/  @!P1 FMUL R91, R91, 0.5 ;  /* 0x3f0000005b5b9820 */ /* 0x000fe20000400000 */
[----:B------:R-:W2:Y:S08]  /*10ce0*/  MUFU.EX2 R88, R88 ;  /* 0x0000005800587308 */ /* 0x000eb00000000800 */
[----:B------:R-:W3:Y:S08]  /*10cf0*/  MUFU.EX2 R89, R89 ;  /* 0x0000005900597308 */ /* 0x000ef00000000800 */
[----:B------:R-:W4:Y:S01]  /*10d00*/  MUFU.EX2 R90, R90 ;  /* 0x0000005a005a7308 */ /* 0x000f220000000800 */
[----:B--2---:R-:W-:-:S07]  /*10d10*/  @!P4 FMUL R88, R88, R88 ;  /* 0x000000585858c220 */ /* 0x004fce0000400000 */
[----:B------:R-:W2:Y:S01]  /*10d20*/  MUFU.EX2 R91, R91 ;  /* 0x0000005b005b7308 */ /* 0x000ea20000000800 */
[----:B---3--:R-:W-:-:S05]  /*10d30*/  @!P3 FMUL R89, R89, R89 ;  /* 0x000000595959b220 */ /* 0x008fca0000400000 */
[----:B------:R-:W-:Y:S01]  /*10d40*/  F2FP.BF16.F32.PACK_AB R54, R89, R88 ;  /* 0x000000585936723e */ /* 0x000fe200000010ff */
[----:B----4-:R-:W-:Y:S01]  /*10d50*/  @!P2 FMUL R90, R90, R90 ;  /* 0x0000005a5a5aa220 */ /* 0x010fe20000400000 */
[----:B--2---:R-:W-:-:S05]  /*10d60*/  @!P1 FMUL R91, R91, R91 ;  /* 0x0000005b5b5b9220 */ /* 0x004fca0000400000 */
[----:B------:R-:W-:Y:S01]  /*10d70*/  F2FP.BF16.F32.PACK_AB R55, R91, R90 ;  /* 0x0000005a5b37723e */ /* 0x000fe200000010ff */
[----:B-1----:R-:W1:Y:S02]  /*10d80*/  S2R R57, SR_TID.X ;  /* 0x0000000000397919 */ /* 0x002e640000002100 */
[----:B-1----:R-:W-:-:S04]  /*10d90*/  SHF.R.U32.HI R56, RZ, 0x5, R57 ;  /* 0x00000005ff387819 */ /* 0x002fc80000011639 */
[----:B------:R-:W-:-:S13]  /*10da0*/  LOP3.LUT P0, RZ, R0, 0x3, R56, 0x48, !PT ;  /* 0x0000000300ff7812 */ /* 0x000fda0007804838 */
        /* <DEDUP_REMOVED lines=17> */
.L_x_246:
[----:B------:R-:W-:-:S04]  /*10ec0*/  UISETP.NE.AND UP0, UPT, UR50, URZ, UPT ;  /* 0x000000ff3200728c */ /* 0x000fc8000bf05270 */
[----:B------:R-:W-:-:S06]  /*10ed0*/  USEL UR4, UR42, UR41, UP0 ;  /* 0x000000292a047287 */ /* 0x000fcc0008000000 */
[----:B------:R-:W-:Y:S01]  /*10ee0*/  MOV R0, UR4 ;  /* 0x0000000400007c02 */ /* 0x000fe20008000f00 */
[----:B------:R-:W-:Y:S05]  /*10ef0*/  WARPSYNC.ALL ;  /* 0x0000000000007948 */ /* 0x000fea0003800000 */
[----:B------:R-:W-:Y:S01]  /*10f00*/  ISETP.GT.U32.AND P1, PT, R0, 0x1, PT ;  /* 0x000000010000780c */ /* 0x000fe20003f24070 */
[----:B------:R1:W-:Y:S01]  /*10f10*/  STTM.x32 tmem[UR38+0x20], R24 ;  /* 0x00002018000079ed */ /* 0x0003e200082c0026 */
[----:B------:R-:W2:Y:S11]  /*10f20*/  FENCE.VIEW.ASYNC.T ;  /* 0x00000000000073c6 */ /* 0x000eb60000000200 */
[----:B------:R-:W-:Y:S05]  /*10f30*/  @P1 BRA `(.L_x_247) ;  /* 0x0000000000081947 */ /* 0x000fea0003800000 */
[----:B------:R-:W-:Y:S05]  /*10f40*/  BPT.TRAP 0x1 ;  /* 0x000000040000795c */ /* 0x000fea0000300000 */
[----:B------:R-:W-:Y:S05]  /*10f50*/  BPT.TRAP 0x1 ;  /* 0x000000040000795c */ /* 0x000fea0000300000 */
.L_x_247:
[----:B------:R-:W3:Y:S01]  /*10f60*/  S2UR UR5, SR_CgaCtaId ;  /* 0x00000000000579c3 */ /* 0x000ee20000008800 */
[----:B------:R-:W-:Y:S01]  /*10f70*/  UISETP.NE.AND UP0, UPT, UR50, URZ, UPT ;  /* 0x000000ff3200728c */ /* 0x000fe2000bf05270 */
[----:B------:R-:W-:-:S03]  /*10f80*/  UMOV UR4, 0x400 ;  /* 0x0000040000047882 */ /* 0x000fc60000000000 */
[----:B------:R-:W-:-:S04]  /*10f90*/  USEL UR38, UR43, UR44, UP0 ;  /* 0x0000002c2b267287 */ /* 0x000fc80008000000 */
[----:B------:R-:W-:Y:S02]  /*10fa0*/  ULOP3.LUT UR38, UR38, 0x1, URZ, 0x3c, !UPT ;  /* 0x0000000126267892 */ /* 0x000fe4000f8e3cff */
[----:B---3--:R-:W-:-:S04]  /*10fb0*/  ULEA UR4, UR5, UR4, 0x18 ;  /* 0x0000000405047291 */ /* 0x008fc8000f8ec0ff */
[----:B------:R-:W-:Y:S02]  /*10fc0*/  UIADD3 UR6, UPT, UPT, UR4, 0x14068, URZ ;  /* 0x0001406804067890 */ /* 0x000fe4000fffe0ff */
[----:B------:R-:W-:Y:S02]  /*10fd0*/  @UP0 UIADD3 UR6, UPT, UPT, UR4, 0x14058, URZ ;  /* 0x0001405804060890 */ /* 0x000fe4000fffe0ff */
[----:B------:R-:W-:Y:S02]  /*10fe0*/  UISETP.NE.AND UP0, UPT, UR40, URZ, UPT ;  /* 0x000000ff2800728c */ /* 0x000fe4000bf05270 */
[----:B------:R-:W-:-:S09]  /*10ff0*/  UPRMT UR6, UR5, 0x654, UR6 ;  /* 0x0000065405067896 */ /* 0x000fd20008000006 */
[----:B--2---:R-:W-:Y:S01]  /*11000*/  SYNCS.ARRIVE.TRANS64.RED.A1T0 RZ, [UR6], RZ ;  /* 0x000000ffffff79a7 */ /* 0x004fe20008100406 */
[----:B------:R-:W-:Y:S05]  /*11010*/  BRA.U UP0, `(.L_x_248) ;  /* 0x0000000100047547 */ /* 0x000fea000b800000 */
[----:B------:R-:W-:Y:S05]  /*11020*/  BPT.TRAP 0x1 ;  /* 0x000000040000795c */ /* 0x000fea0000300000 */
.L_x_248:
[----:B------:R-:W2:Y:S04]  /*11030*/  LDL.LU R2, [R1+0x48] ;  /* 0x0000480001027983 */ /* 0x000ea80000300800 */
[----:B------:R-:W2:Y:S04]  /*11040*/  LDL.LU R3, [R1+0x4c] ;  /* 0x00004c0001037983 */ /* 0x000ea80000300800 */
[----:B------:R-:W3:Y:S04]  /*11050*/  LDL.LU R4, [R1+0x40] ;  /* 0x0000400001047983 */ /* 0x000ee80000300800 */
[----:B------:R-:W3:Y:S04]  /*11060*/  LDL.LU R5, [R1+0x44] ;  /* 0x0000440001057983 */ /* 0x000ee80000300800 */
[----:B------:R-:W4:Y:S04]  /*11070*/  LDL.LU R8, [R1+0x28] ;  /* 0x0000280001087983 */ /* 0x000f280000300800 */
[----:B------:R-:W4:Y:S04]  /*11080*/  LDL.LU R9, [R1+0x2c] ;  /* 0x00002c0001097983 */ /* 0x000f280000300800 */
[----:B------:R-:W5:Y:S04]  /*11090*/  LDL.LU R12, [R1+0x38] ;  /* 0x00003800010c7983 */ /* 0x000f680000300800 */
[----:B------:R-:W5:Y:S04]  /*110a0*/  LDL.LU R13, [R1+0x3c] ;  /* 0x00003c00010d7983 */ /* 0x000f680000300800 */
[----:B------:R-:W5:Y:S04]  /*110b0*/  LDL.LU R6, [R1+0x20] ;  /* 0x0000200001067983 */ /* 0x000f680000300800 */
[----:B------:R-:W5:Y:S04]  /*110c0*/  LDL.LU R7, [R1+0x24] ;  /* 0x0000240001077983 */ /* 0x000f680000300800 */
[----:B------:R-:W5:Y:S01]  /*110d0*/  LDL.LU R10, [R1+0x18] ;  /* 0x00001800010a7983 */ /* 0x000f620000300800 */
[----:B------:R-:W-:Y:S01]  /*110e0*/  UISETP.NE.AND UP0, UPT, UR50, URZ, UPT ;  /* 0x000000ff3200728c */ /* 0x000fe2000bf05270 */
[----:B------:R-:W-:Y:S01]  /*110f0*/  MOV R0, UR37 ;  /* 0x0000002500007c02 */ /* 0x000fe20008000f00 */
[----:B------:R-:W-:Y:S01]  /*11100*/  UIADD3 UR5, UPT, UPT, UR4, 0x14078, URZ ;  /* 0x0001407804057890 */ /* 0x000fe2000fffe0ff */
[----:B------:R-:W-:-:S02]  /*11110*/  MOV R11, R157 ;  /* 0x0000009d000b7202 */ /* 0x000fc40000000f00 */
[----:B------:R-:W-:Y:S02]  /*11120*/  SHF.L.U32 R0, R0, 0x1f, RZ ;  /* 0x0000001f00007819 */ /* 0x000fe400000006ff */
[----:B------:R-:W-:-:S04]  /*11130*/  FSETP.NEU.AND P0, PT, R179, -INF , PT ;  /* 0xff800000b300780b */ /* 0x000fc80003f0d000 */
[----:B------:R-:W-:-:S09]  /*11140*/  @!UP0 UIADD3 UR5, UPT, UPT, UR4, 0x14088, URZ ;  /* 0x0001408804058890 */ /* 0x000fd2000fffe0ff */
[----:B------:R-:W1:Y:S01]  /*11150*/  SYNCS.PHASECHK.TRANS64.TRYWAIT P2, [UR5], R0 ;  /* 0x00000000ff0075a7 */ /* 0x000e620008041105 */
[----:B--2---:R-:W-:Y:S02]  /*11160*/  FADD2 R2, R2.F32x2.HI_LO, RZ.F32 ;  /* 0x000000ff0202724b */ /* 0x004fe40000200000 */
[----:B---3--:R-:W-:Y:S02]  /*11170*/  FADD2 R4, R4.F32x2.HI_LO, RZ.F32 ;  /* 0x000000ff0404724b */ /* 0x008fe40000200000 */
[----:B----4-:R-:W-:Y:S02]  /*11180*/  FADD2 R8, R2.F32x2.HI_LO, R8.F32x2.HI_LO ;  /* 0x000000080208724b */ /* 0x010fe40000000000 */
[----:B-----5:R-:W-:Y:S02]  /*11190*/  FADD2 R2, R12.F32x2.HI_LO, RZ.F32 ;  /* 0x000000ff0c02724b */ /* 0x020fe40000200000 */
[----:B------:R-:W-:Y:S02]  /*111a0*/  FADD2 R6, R4.F32x2.HI_LO, R6.F32x2.HI_LO ;  /* 0x000000060406724b */ /* 0x000fe40000000000 */
[----:B------:R-:W-:-:S02]  /*111b0*/  FADD2 R4, R2.F32x2.HI_LO, R10.F32x2.HI_LO ;  /* 0x0000000a0204724b */ /* 0x000fc40000000000 */
[----:B------:R-:W-:Y:S02]  /*111c0*/  FADD2 R2, R8.F32x2.HI_LO, R186.F32x2.HI_LO ;  /* 0x000000ba0802724b */ /* 0x000fe40000000000 */
[----:B------:R-:W-:Y:S02]  /*111d0*/  FADD2 R8, R6.F32x2.HI_LO, R184.F32x2.HI_LO ;  /* 0x000000b80608724b */ /* 0x000fe40000000000 */
[----:B------:R-:W-:Y:S01]  /*111e0*/  FADD2 R6, R4.F32x2.HI_LO, R182.F32x2.HI_LO ;  /* 0x000000b60406724b */ /* 0x000fe20000000000 */
[----:B------:R-:W-:Y:S01]  /*111f0*/  FSEL R4, R179, RZ, P0 ;  /* 0x000000ffb3047208 */ /* 0x000fe20000000000 */
[----:B------:R-:W-:Y:S02]  /*11200*/  FADD2 R2, R2.F32x2.HI_LO, R176.F32x2.HI_LO ;  /* 0x000000b00202724b */ /* 0x000fe40000000000 */
[----:B------:R-:W-:Y:S01]  /*11210*/  FADD2 R8, R8.F32x2.HI_LO, R174.F32x2.HI_LO ;  /* 0x000000ae0808724b */ /* 0x000fe20000000000 */
[----:B------:R-:W-:Y:S01]  /*11220*/  FSETP.NEU.AND P0, PT, R156, R4, PT ;  /* 0x000000049c00720b */ /* 0x000fe20003f0d000 */
[----:B------:R-:W-:-:S02]  /*11230*/  FADD2 R6, R6.F32x2.HI_LO, R172.F32x2.HI_LO ;  /* 0x000000ac0606724b */ /* 0x000fc40000000000 */
[----:B------:R-:W-:Y:S02]  /*11240*/  FADD2 R2, R2.F32x2.HI_LO, R168.F32x2.HI_LO ;  /* 0x000000a80202724b */ /* 0x000fe40000000000 */
[----:B------:R-:W-:Y:S02]  /*11250*/  FADD2 R8, R8.F32x2.HI_LO, R166.F32x2.HI_LO ;  /* 0x000000a60808724b */ /* 0x000fe40000000000 */
[----:B------:R-:W-:Y:S02]  /*11260*/  FADD2 R6, R6.F32x2.HI_LO, R164.F32x2.HI_LO ;  /* 0x000000a40606724b */ /* 0x000fe40000000000 */
[----:B------:R-:W-:Y:S01]  /*11270*/  FADD2 R10, R2.F32x2.HI_LO, R154.F32x2.HI_LO ;  /* 0x0000009a020a724b */ /* 0x000fe20000000000 */
[----:B-1----:R-:W-:Y:S06]  /*11280*/  @!P2 BRA `(.L_x_249) ;  /* 0x0000003800fca947 */ /* 0x002fec0003800000 */
.L_x_399:
[----:B------:R-:W-:Y:S01]  /*11290*/  BSSY.RECONVERGENT B0, `(.L_x_250) ;  /* 0x000000a000007945 */ /* 0x000fe20003800200 */
[----:B-1----:R-:W-:-:S03]  /*112a0*/  HFMA2 R0, -RZ, RZ, 1.75, 0 ;  /* 0x3f000000ff007431 */ /* 0x002fc600000001ff */
[----:B------:R-:W-:Y:S05]  /*112b0*/  @!P0 BRA `(.L_x_251) ;  /* 0x00000000001c8947 */ /* 0x000fea0003800000 */
[----:B------:R-:W-:-:S04]  /*112c0*/  FADD R0, -R4, R156 ;  /* 0x0000009c04007221 */ /* 0x000fc80000000100 */
[----:B------:R-:W-:-:S05]  /*112d0*/  FMUL R0, R0, UR36 ;  /* 0x0000002400007c20 */ /* 0x000fca0008400000 */
[----:B------:R-:W-:-:S13]  /*112e0*/  FSETP.GEU.AND P0, PT, R0, -126, PT ;  /* 0xc2fc00000000780b */ /* 0x000fda0003f0e000 */
[----:B------:R-:W-:-:S06]  /*112f0*/  @!P0 FMUL R0, R0, 0.5 ;  /* 0x3f00000000008820 */ /* 0x000fcc0000400000 */
[----:B------:R-:W1:Y:S02]  /*11300*/  MUFU.EX2 R0, R0 ;  /* 0x0000000000007308 */ /* 0x000e640000000800 */
[----:B-1----:R-:W-:-:S04]  /*11310*/  @!P0 FMUL R0, R0, R0 ;  /* 0x0000000000008220 */ /* 0x002fc80000400000 */
[----:B------:R-:W-:Y:S02]  /*11320*/  FMUL R0, R0, 0.5 ;  /* 0x3f00000000007820 */ /* 0x000fe40000400000 */
.L_x_251:
[----:B------:R-:W-:Y:S05]  /*11330*/  BSYNC.RECONVERGENT B0 ;  /* 0x0000000000007941 */ /* 0x000fea0003800200 */
.L_x_250:
[----:B------:R-:W2:Y:S04]  /*11340*/  LDL.LU.64 R2, [R1+0x70] ;  /* 0x0000700001027983 */ /* 0x000ea80000300a00 */
[----:B------:R-:W3:Y:S04]  /*11350*/  LDL.LU.64 R26, [R1+0x68] ;  /* 0x00006800011a7983 */ /* 0x000ee80000300a00 */
[----:B------:R-:W4:Y:S04]  /*11360*/  LDL.LU.64 R24, [R1+0x60] ;  /* 0x0000600001187983 */ /* 0x000f280000300a00 */
[----:B------:R-:W5:Y:S04]  /*11370*/  LDL.LU.64 R20, [R1+0x58] ;  /* 0x0000580001147983 */ /* 0x000f680000300a00 */
[----:B------:R-:W5:Y:S04]  /*11380*/  LDL.LU.64 R14, [R1+0x50] ;  /* 0x00005000010e7983 */ /* 0x000f680000300a00 */
[----:B------:R-:W5:Y:S01]  /*11390*/  LDL.LU.64 R12, [R1+0x30] ;  /* 0x00003000010c7983 */ /* 0x000f620000300a00 */
[----:B------:R-:W-:Y:S01]  /*113a0*/  FMUL R0, R0, R178 ;  /* 0x000000b200007220 */ /* 0x000fe20000400000 */
[----:B------:R-:W-:Y:S01]  /*113b0*/  FADD2 R4, R8.F32x2.HI_LO, R160.F32x2.HI_LO ;  /* 0x000000a00804724b */ /* 0x000fe20000000000 */
[----:B------:R-:W-:Y:S01]  /*113c0*/  UISETP.NE.AND UP0, UPT, UR45, URZ, UPT ;  /* 0x000000ff2d00728c */ /* 0x000fe2000bf05270 */
[----:B------:R-:W-:-:S02]  /*113d0*/  FADD2 R6, R6.F32x2.HI_LO, R158.F32x2.HI_LO ;  /* 0x0000009e0606724b */ /* 0x000fc40000000000 */
[----:B------:R-:W-:Y:S02]  /*113e0*/  FADD2 R8, R10.F32x2.HI_LO, R152.F32x2.HI_LO ;  /* 0x000000980a08724b */ /* 0x000fe40000000000 */
[----:B------:R-:W-:Y:S02]  /*113f0*/  FADD2 R4, R4.F32x2.HI_LO, R150.F32x2.HI_LO ;  /* 0x000000960404724b */ /* 0x000fe40000000000 */
[----:B------:R-:W-:Y:S02]  /*11400*/  FADD2 R6, R6.F32x2.HI_LO, R148.F32x2.HI_LO ;  /* 0x000000940606724b */ /* 0x000fe40000000000 */
[----:B------:R-:W-:Y:S02]  /*11410*/  FADD2 R8, R8.F32x2.HI_LO, R144.F32x2.HI_LO ;  /* 0x000000900808724b */ /* 0x000fe40000000000 */
[----:B------:R-:W-:Y:S02]  /*11420*/  FADD2 R4, R4.F32x2.HI_LO, R142.F32x2.HI_LO ;  /* 0x0000008e0404724b */ /* 0x000fe40000000000 */
        /* <DEDUP_REMOVED lines=24> */
[----:B--2---:R-:W-:-:S04]  /*115b0*/  FADD2 R2, R0.F32, R2.F32x2.HI_LO ;  /* 0x000000020002724b */ /* 0x004fc80000040000 */
[----:B---3--:R-:W-:-:S04]  /*115c0*/  FADD2 R2, R2.F32x2.HI_LO, R26.F32x2.HI_LO ;  /* 0x0000001a0202724b */ /* 0x008fc80000000000 */
[----:B----4-:R-:W-:-:S04]  /*115d0*/  FADD2 R2, R2.F32x2.HI_LO, R24.F32x2.HI_LO ;  /* 0x000000180202724b */ /* 0x010fc80000000000 */
[----:B-----5:R-:W-:-:S04]  /*115e0*/  FADD2 R2, R2.F32x2.HI_LO, R20.F32x2.HI_LO ;  /* 0x000000140202724b */ /* 0x020fc80000000000 */
[----:B------:R-:W-:-:S04]  /*115f0*/  FADD2 R2, R2.F32x2.HI_LO, R14.F32x2.HI_LO ;  /* 0x0000000e0202724b */ /* 0x000fc80000000000 */
        /* <DEDUP_REMOVED lines=9> */
[----:B------:R-:W-:Y:S02]  /*11690*/  FADD2 R8, R2.F32x2.HI_LO, R106.F32x2.HI_LO ;  /* 0x0000006a0208724b */ /* 0x000fe40000000000 */
[----:B------:R-:W-:Y:S02]  /*116a0*/  FADD2 R2, R6.F32x2.HI_LO, R90.F32x2.HI_LO ;  /* 0x0000005a0602724b */ /* 0x000fe40000000000 */
[----:B------:R-:W-:Y:S02]  /*116b0*/  FADD2 R6, R8.F32x2.HI_LO, R94.F32x2.HI_LO ;  /* 0x0000005e0806724b */ /* 0x000fe40000000000 */
[----:B------:R-:W-:Y:S02]  /*116c0*/  FADD2 R2, R4.F32x2.HI_LO, R2.F32x2.HI_LO ;  /* 0x000000020402724b */ /* 0x000fe40000000000 */
[----:B------:R-:W-:-:S04]  /*116d0*/  FADD2 R4, R6.F32x2.HI_LO, R10.F32x2.HI_LO ;  /* 0x0000000a0604724b */ /* 0x000fc80000000000 */
[----:B------:R-:W-:-:S04]  /*116e0*/  FADD2 R2, R4.F32x2.HI_LO, R2.F32x2.HI_LO ;  /* 0x000000020402724b */ /* 0x000fc80000000000 */
[----:B------:R-:W-:Y:S01]  /*116f0*/  FADD R178, R2, R3 ;  /* 0x0000000302b27221 */ /* 0x000fe20000000000 */
[----:B------:R-:W-:Y:S06]  /*11700*/  BRA.U UP0, `(.L_x_252) ;  /* 0x0000000100907547 */ /* 0x000fec000b800000 */
[----:B------:R-:W-:Y:S05]  /*11710*/  @P1 BRA `(.L_x_253) ;  /* 0x0000000000041947 */ /* 0x000fea0003800000 */
[----:B------:R-:W-:Y:S05]  /*11720*/  BPT.TRAP 0x1 ;  /* 0x000000040000795c */ /* 0x000fea0000300000 */
.L_x_253:
[----:B------:R-:W-:Y:S01]  /*11730*/  UISETP.NE.AND UP0, UPT, UR50, URZ, UPT ;  /* 0x000000ff3200728c */ /* 0x000fe2000bf05270 */
[----:B------:R-:W-:Y:S01]  /*11740*/  IMAD.U32 R0, RZ, RZ, UR38 ;  /* 0x00000026ff007e24 */ /* 0x000fe2000f8e00ff */
[----:B------:R-:W-:Y:S01]  /*11750*/  UIADD3 UR5, UPT, UPT, UR4, 0x14060, URZ ;  /* 0x0001406004057890 */ /* 0x000fe2000fffe0ff */
[----:B------:R-:W-:Y:S01]  /*11760*/  IMAD.U32 R3, R57, 0x10000, RZ ;  /* 0x0001000039037824 */ /* 0x000fe200078e00ff */
[----:B------:R-:W-:Y:S02]  /*11770*/  LOP3.LUT R4, R56, 0x3, RZ, 0xc0, !PT ;  /* 0x0000000338047812 */ /* 0x000fe400078ec0ff */
[----:B------:R-:W-:Y:S02]  /*11780*/  SHF.L.U32 R0, R0, 0x1f, RZ ;  /* 0x0000001f00007819 */ /* 0x000fe400000006ff */
[----:B------:R-:W-:-:S03]  /*11790*/  LOP3.LUT R3, R3, 0x600000, RZ, 0xc0, !PT ;  /* 0x0060000003037812 */ /* 0x000fc600078ec0ff */
[----:B------:R-:W-:Y:S01]  /*117a0*/  @UP0 UIADD3 UR5, UPT, UPT, UR4, 0x14050, URZ ;  /* 0x0001405004050890 */ /* 0x000fe2000fffe0ff */
[----:B------:R-:W-:Y:S01]  /*117b0*/  SHF.R.U32.HI R2, RZ, 0x15, R3 ;  /* 0x00000015ff027819 */ /* 0x000fe20000011603 */
[----:B------:R-:W-:-:S03]  /*117c0*/  USEL UR4, URZ, 0x80, UP0 ;  /* 0x00000080ff047887 */ /* 0x000fc60008000000 */
[----:B------:R-:W-:-:S03]  /*117d0*/  ISETP.NE.AND P0, PT, R4, R2, PT ;  /* 0x000000020400720c */ /* 0x000fc60003f05270 */
[----:B------:R-:W-:Y:S01]  /*117e0*/  LOP3.LUT R16, R3, UR4, RZ, 0xfc, !PT ;  /* 0x0000000403107c12 */ /* 0x000fe2000f8efcff */
[----:B------:R-:W1:Y:S02]  /*117f0*/  SYNCS.PHASECHK.TRANS64.TRYWAIT P1, [UR5], R0 ;  /* 0x00000000ff0075a7 */ /* 0x000e640008021105 */
[----:B-1----:R-:W-:Y:S07]  /*11800*/  @!P1 BRA `(.L_x_254) ;  /* 0x0000003400b49947 */ /* 0x002fee0003800000 */
.L_x_401:
[----:B------:R-:W-:Y:S05]  /*11810*/  @!P0 BRA `(.L_x_255) ;  /* 0x0000000000408947 */ /* 0x000fea0003800000 */
[----:B-1----:R-:W-:Y:S01]  /*11820*/  MOV R0, 0x8 ;  /* 0x0000000800007802 */ /* 0x002fe20000000f00 */
[----:B------:R-:W1:Y:S01]  /*11830*/  LDCU.64 UR8, c[0x4][0xb0] ;  /* 0x01001600ff0877ac */ /* 0x000e620008000a00 */
[----:B------:R-:W-:Y:S02]  /*11840*/  HFMA2 R12, -RZ, RZ, 0, 5.9604644775390625e-08 ;  /* 0x00000001ff0c7431 */ /* 0x000fe400000001ff */
[----:B------:R-:W-:Y:S01]  /*11850*/  IMAD.MOV.U32 R8, RZ, RZ, 0x1be ;  /* 0x000001beff087424 */ /* 0x000fe200078e00ff */
[----:B------:R2:W3:Y:S01]  /*11860*/  LDC.64 R2, c[0x4][R0] ;  /* 0x0100000000027b82 */ /* 0x0004e20000000a00 */
[----:B------:R-:W4:Y:S01]  /*11870*/  LDCU.64 UR6, c[0x4][0xb8] ;  /* 0x01001700ff0677ac */ /* 0x000f220008000a00 */
        /* <DEDUP_REMOVED lines=10> */
.L_x_255:
[----:B------:R-:W-:Y:S05]  /*11920*/  WARPSYNC.ALL ;  /* 0x0000000000007948 */ /* 0x000fea0003800000 */
[----:B------:R-:W-:-:S13]  /*11930*/  R2UR UR4, R16 ;  /* 0x00000000100472ca */ /* 0x000fda00000e0000 */
[----:B------:R2:W-:Y:S02]  /*11940*/  STTM.x2 tmem[UR4], R178 ;  /* 0x000000b2000079ed */ /* 0x0005e400080c0004 */
.L_x_252:
[----:B------:R-:W-:Y:S01]  /*11950*/  UISETP.NE.AND UP0, UPT, UR50, URZ, UPT ;  /* 0x000000ff3200728c */ /* 0x000fe2000bf05270 */
[----:B------:R-:W-:Y:S01]  /*11960*/  MOV R156, R179 ;  /* 0x000000b3009c7202 */ /* 0x000fe20000000f00 */
[----:B------:R-:W-:Y:S02]  /*11970*/  UIADD3 UR5, UPT, UPT, UR45, 0x1, URZ ;  /* 0x000000012d057890 */ /* 0x000fe4000fffe0ff */
[----:B------:R-:W-:Y:S02]  /*11980*/  USEL UR44, UR44, UR38, UP0 ;  /* 0x000000262c2c7287 */ /* 0x000fe40008000000 */
[----:B------:R-:W-:Y:S02]  /*11990*/  USEL UR43, UR38, UR43, UP0 ;  /* 0x0000002b262b7287 */ /* 0x000fe40008000000 */
[----:B------:R-:W-:Y:S02]  /*119a0*/  UISETP.GT.AND UP0, UPT, UR5, 0x1, UPT ;  /* 0x000000010500788c */ /* 0x000fe4000bf04270 */
[----:B------:R-:W-:-:S02]  /*119b0*/  UIADD3 UR4, UPT, UPT, UR45, -0x1, URZ ;  /* 0xffffffff2d047890 */ /* 0x000fc4000fffe0ff */
[----:B------:R-:W-:-:S05]  /*119c0*/  ULOP3.LUT UR49, UR49, 0x1, URZ, 0x3c, !UPT ;  /* 0x0000000131317892 */ /* 0x000fca000f8e3cff */
[----:B------:R-:W-:Y:S01]  /*119d0*/  UMOV UR45, UR4 ;  /* 0x00000004002d7c82 */ /* 0x000fe20008000000 */
[----:B------:R-:W-:Y:S06]  /*119e0*/  BRA.U UP0, `(.L_x_256) ;  /* 0xffffffb900587547 */ /* 0x000fec000b83ffff */
.L_x_235:
[----:B------:R-:W-:-:S09]  /*119f0*/  UISETP.NE.AND UP0, UPT, UR40, URZ, UPT ;  /* 0x000000ff2800728c */ /* 0x000fd2000bf05270 */
[----:B------:R-:W-:Y:S05]  /*11a00*/  BRA.U UP0, `(.L_x_257) ;  /* 0x0000000100047547 */ /* 0x000fea000b800000 */
[----:B------:R-:W-:Y:S05]  /*11a10*/  BPT.TRAP 0x1 ;  /* 0x000000040000795c */ /* 0x000fea0000300000 */
.L_x_257:
[----:B------:R-:W3:Y:S01]  /*11a20*/  S2UR UR6, SR_CgaCtaId ;  /* 0x00000000000679c3 */ /* 0x000ee20000008800 */
[----:B------:R-:W-:Y:S01]  /*11a30*/  UISETP.NE.AND UP1, UPT, UR50, URZ, UPT ;  /* 0x000000ff3200728c */ /* 0x000fe2000bf25270 */
[----:B------:R-:W-:Y:S02]  /*11a40*/  UMOV UR5, 0x400 ;  /* 0x0000040000057882 */ /* 0x000fe40000000000 */
[----:B---3--:R-:W-:-:S04]  /*11a50*/  ULEA UR5, UR6, UR5, 0x18 ;  /* 0x0000000506057291 */ /* 0x008fc8000f8ec0ff */
[----:B------:R-:W-:-:S04]  /*11a60*/  UIADD3 UR4, UPT, UPT, UR5, 0x14080, URZ ;  /* 0x0001408005047890 */ /* 0x000fc8000fffe0ff */
[----:B------:R-:W-:-:S09]  /*11a70*/  @UP1 UIADD3 UR4, UPT, UPT, UR5, 0x14070, URZ ;  /* 0x0001407005041890 */ /* 0x000fd2000fffe0ff */
[----:B------:R-:W-:Y:S01]  /*11a80*/  SYNCS.ARRIVE.TRANS64.A1T0 RZ, [UR4], RZ ;  /* 0x000000ffffff79a7 */ /* 0x000fe20008100004 */
[----:B------:R-:W-:Y:S01]  /*11a90*/  USEL UR4, UR48, UR47, UP1 ;  /* 0x0000002f30047287 */ /* 0x000fe20008800000 */
[----:B------:R-:W-:Y:S11]  /*11aa0*/  BRA.U UP0, `(.L_x_258) ;  /* 0x0000000100047547 */ /* 0x000ff6000b800000 */
[----:B------:R-:W-:Y:S05]  /*11ab0*/  BPT.TRAP 0x1 ;  /* 0x000000040000795c */ /* 0x000fea0000300000 */
.L_x_258:
[----:B------:R-:W-:Y:S02]  /*11ac0*/  UISETP.NE.AND UP0, UPT, UR50, URZ, UPT ;  /* 0x000000ff3200728c */ /* 0x000fe4000bf05270 */
[----:B------:R-:W-:Y:S02]  /*11ad0*/  ULOP3.LUT UR4, UR4, 0x1, URZ, 0x3c, !UPT ;  /* 0x0000000104047892 */ /* 0x000fe4000f8e3cff */
[----:B------:R-:W-:-:S04]  /*11ae0*/  UIADD3 UR7, UPT, UPT, UR5, 0x14088, URZ ;  /* 0x0001408805077890 */ /* 0x000fc8000fffe0ff */
[----:B-1----:R-:W-:-:S03]  /*11af0*/  MOV R0, UR4 ;  /* 0x0000000400007c02 */ /* 0x002fc60008000f00 */
[----:B------:R-:W-:Y:S01]  /*11b00*/  @UP0 UIADD3 UR7, UPT, UPT, UR5, 0x14078, URZ ;  /* 0x0001407805070890 */ /* 0x000fe2000fffe0ff */
[----:B------:R-:W-:-:S08]  /*11b10*/  SHF.L.U32 R0, R0, 0x1f, RZ ;  /* 0x0000001f00007819 */ /* 0x000fd000000006ff */
[----:B------:R-:W1:Y:S02]  /*11b20*/  SYNCS.PHASECHK.TRANS64.TRYWAIT P0, [UR7], R0 ;  /* 0x00000000ff0075a7 */ /* 0x000e640008001107 */
[----:B-1----:R-:W-:Y:S05]  /*11b30*/  @!P0 BRA `(.L_x_259) ;  /* 0x0000003400008947 */ /* 0x002fea0003800000 */
.L_x_403:
[----:B------:R-:W-:-:S04]  /*11b40*/  UISETP.NE.AND UP0, UPT, UR50, URZ, UPT ;  /* 0x000000ff3200728c */ /* 0x000fc8000bf05270 */
[----:B------:R-:W-:-:S04]  /*11b50*/  USEL UR41, UR42, UR41, UP0 ;  /* 0x000000292a297287 */ /* 0x000fc80008000000 */
[----:B------:R-:W-:-:S09]  /*11b60*/  UISETP.GT.U32.AND UP0, UPT, UR41, 0x1, UPT ;  /* 0x000000012900788c */ /* 0x000fd2000bf04070 */
[----:B------:R-:W-:Y:S05]  /*11b70*/  BRA.U UP0, `(.L_x_260) ;  /* 0x0000000100087547 */ /* 0x000fea000b800000 */
[----:B------:R-:W-:Y:S05]  /*11b80*/  BPT.TRAP 0x1 ;  /* 0x000000040000795c */ /* 0x000fea0000300000 */
[----:B------:R-:W-:Y:S05]  /*11b90*/  BPT.TRAP 0x1 ;  /* 0x000000040000795c */ /* 0x000fea0000300000 */
.L_x_260:
[----:B------:R-:W-:Y:S02]  /*11ba0*/  UISETP.NE.AND UP0, UPT, UR50, URZ, UPT ;  /* 0x000000ff3200728c */ /* 0x000fe4000bf05270 */
[----:B------:R-:W-:-:S09]  /*11bb0*/  UIADD3 UR4, UPT, UPT, UR5, 0x14068, URZ ;  /* 0x0001406805047890 */ /* 0x000fd2000fffe0ff */
[----:B------:R-:W-:-:S04]  /*11bc0*/  @UP0 UIADD3 UR4, UPT, UPT, UR5, 0x14058, URZ ;  /* 0x0001405805040890 */ /* 0x000fc8000fffe0ff */
[----:B------:R-:W-:-:S09]  /*11bd0*/  UPRMT UR4, UR6, 0x654, UR4 ;  /* 0x0000065406047896 */ /* 0x000fd20008000004 */
[----:B------:R-:W-:Y:S01]  /*11be0*/  SYNCS.ARRIVE.TRANS64.RED.A1T0 RZ, [UR4], RZ ;  /* 0x000000ffffff79a7 */ /* 0x000fe20008100404 */
[----:B------:R-:W-:Y:S05]  /*11bf0*/  EXIT ;  /* 0x000000000000794d */ /* 0x000fea0003800000 */
.L_x_26:
[----:B------:R-:W-:-:S05]  /*11c00*/  IMAD.MOV.U32 R2, RZ, RZ, -0x4 ;  /* 0xfffffffcff027424 */ /* 0x000fca00078e00ff */
[----:B------:R-:W-:-:S05]  /*11c10*/  VIADDMNMX.U32 R0, R0, R2, 0x2, PT ;  /* 0x0000000200007446 */ /* 0x000fca0003800002 */
[----:B------:R-:W-:-:S04]  /*11c20*/  IMAD.SHL.U32 R0, R0, 0x4, RZ ;  /* 0x0000000400007824 */ /* 0x000fc800078e00ff */
[----:B------:R-:W1:Y:S02]  /*11c30*/  LDC R2, c[0x2][R0] ;  /* 0x0080000000027b82 */ /* 0x000e640000000800 */
[----:B-1----:R-:W-:-:S04]  /*11c40*/  SHF.R.S32.HI R3, RZ, 0x1f, R2 ;  /* 0x0000001fff037819 */ /* 0x002fc80000011402 */
.L_x_448:
[----:B------:R-:W-:Y:S05]  /*11c50*/  BRX R2 -0x11c60                                                                                                                                                                                                                                                                                                                                                                                                                                                                                                                                                                                       (*"BRANCH_TARGETS .L_x_449,.L_x_450,.L_x_451"*) ;  /* 0xfffffee002e87949 */ /* 0x000fea000383ffff */
.L_x_451:
[----:B------:R-:W-:-:S08]  /*11c60*/  NOP ;  /* 0x0000000000007918 */ /* 0x000fd00000000000 */
[----:B------:R-:W-:-:S00]  /*11c70*/  USETMAXREG.DEALLOC.CTAPOOL 0x18 ;  /* 0x00000018000079c8 */ /* 0x000fc000080e0500 */
[----:B------:R-:W-:Y:S05]  /*11c80*/  EXIT ;  /* 0x000000000000794d */ /* 0x000fea0003800000 */
.L_x_449:
[----:B------:R-:W-:-:S08]  /*11c90*/  NOP ;  /* 0x0000000000007918 */ /* 0x000fd00000000000 */
[----:B------:R-:W1:-:S00]  /*11ca0*/  USETMAXREG.DEALLOC.CTAPOOL 0x20 ;  /* 0x00000020000079c8 */ /* 0x000e4000080e0500 */
[----:B------:R-:W2:Y:S01]  /*11cb0*/  S2UR UR11, SR_CTAID.X ;  /* 0x00000000000b79c3 */ /* 0x000ea20000002500 */
[----:B------:R-:W3:Y:S07]  /*11cc0*/  LDCU.64 UR6, c[0x0][0x380] ;  /* 0x00007000ff0677ac */ /* 0x000eee0008000a00 */
[----:B------:R-:W4:Y:S01]  /*11cd0*/  S2UR UR37, SR_CTAID.Z ;  /* 0x00000000002579c3 */ /* 0x000f220000002700 */
[----:B---3--:R-:W-:Y:S02]  /*11ce0*/  UISETP.NE.AND UP1, UPT, UR7, URZ, UPT ;  /* 0x000000ff0700728c */ /* 0x008fe4000bf25270 */
[----:B--2---:R-:W-:-:S04]  /*11cf0*/  USHF.L.U32 UR11, UR11, 0x8, URZ ;  /* 0x000000080b0b7899 */ /* 0x004fc800080006ff */
[----:B------:R-:W-:-:S06]  /*11d00*/  UISETP.GE.U32.OR UP1, UPT, UR11, UR6, !UP1 ;  /* 0x000000060b00728c */ /* 0x000fcc000cf26470 */
[----:B------:R-:W-:-:S13]  /*11d10*/  PLOP3.LUT P1, PT, PT, PT, UP1, 0x80, 0x8 ;  /* 0x000000000008781c */ /* 0x000fda0003f2f018 */
[----:B-1--4-:R-:W-:Y:S05]  /*11d20*/  @P1 EXIT ;  /* 0x000000000000194d */ /* 0x012fea0003800000 */
[----:B------:R-:W1:Y:S01]  /*11d30*/  LDCU UR12, c[0x0][0x38c] ;  /* 0x00007180ff0c77ac */ /* 0x000e620008000800 */
[----:B------:R-:W2:Y:S01]  /*11d40*/  S2UR UR4, SR_CTAID.Y ;  /* 0x00000000000479c3 */ /* 0x000ea20000002600 */
[----:B------:R-:W-:Y:S01]  /*11d50*/  BSSY.RECONVERGENT B0, `(.L_x_261) ;  /* 0x0000019000007945 */ /* 0x000fe20003800200 */
[----:B------:R-:W-:Y:S01]  /*11d60*/  UMOV UR8, URZ ;  /* 0x000000ff00087c82 */ /* 0x000fe20008000000 */
[----:B-1----:R-:W1:Y:S01]  /*11d70*/  I2F.U32.RP R0, UR12 ;  /* 0x0000000c00007d06 */ /* 0x002e620008209000 */
[----:B------:R-:W-:-:S07]  /*11d80*/  UISETP.NE.U32.AND UP1, UPT, UR12, URZ, UPT ;  /* 0x000000ff0c00728c */ /* 0x000fce000bf25070 */
[----:B-1----:R-:W1:Y:S02]  /*11d90*/  MUFU.RCP R0, R0 ;  /* 0x0000000000007308 */ /* 0x002e640000001000 */
[----:B-1----:R-:W-:-:S06]  /*11da0*/  IADD3 R0, PT, PT, R0, 0xffffffe, RZ ;  /* 0x0ffffffe00007810 */ /* 0x002fcc0007ffe0ff */
[----:B------:R-:W1:Y:S02]  /*11db0*/  F2I.FTZ.U32.TRUNC.NTZ R0, R0 ;  /* 0x0000000000007305 */ /* 0x000e64000021f000 */
[----:B-1----:R-:W-:-:S13]  /*11dc0*/  R2UR UR9, R0 ;  /* 0x00000000000972ca */ /* 0x002fda00000e0000 */
[----:B------:R-:W-:-:S04]  /*11dd0*/  UIADD3 UR5, UPT, UPT, URZ, -UR9, URZ ;  /* 0x80000009ff057290 */ /* 0x000fc8000fffe0ff */
[----:B------:R-:W-:-:S04]  /*11de0*/  UIMAD UR5, UR5, UR12, URZ ;  /* 0x0000000c050572a4 */ /* 0x000fc8000f8e02ff */
[----:B------:R-:W-:-:S04]  /*11df0*/  UIMAD.WIDE.U32 UR8, UR9, UR5, UR8 ;  /* 0x00000005090872a5 */ /* 0x000fc8000f8e0008 */
[----:B--2---:R-:W-:-:S07]  /*11e00*/  UIMAD.WIDE.U32 UR8, UR9, UR4, URZ ;  /* 0x00000004090872a5 */ /* 0x004fce000f8e00ff */
[----:B------:R-:W-:Y:S02]  /*11e10*/  UMOV UR36, UR9 ;  /* 0x0000000900247c82 */ /* 0x000fe40008000000 */
[----:B------:R-:W-:-:S04]  /*11e20*/  UIADD3 UR5, UPT, UPT, -UR36, URZ, URZ ;  /* 0x000000ff24057290 */ /* 0x000fc8000fffe1ff */
[----:B------:R-:W-:-:S04]  /*11e30*/  UIMAD UR5, UR12, UR5, UR4 ;  /* 0x000000050c0572a4 */ /* 0x000fc8000f8e0204 */
[----:B------:R-:W-:-:S11]  /*11e40*/  UISETP.GE.U32.AND UP5, UPT, UR5, UR12, UPT ;  /* 0x0000000c0500728c */ /* 0x000fd6000bfa6070 */
[----:B------:R-:W-:Y:S02]  /*11e50*/  @UP5 UIADD3 UR5, UPT, UPT, UR5, -UR12, URZ ;  /* 0x8000000c05055290 */ /* 0x000fe4000fffe0ff */
[----:B------:R-:W-:Y:S02]  /*11e60*/  @UP5 UIADD3 UR36, UPT, UPT, UR36, 0x1, URZ ;  /* 0x0000000124245890 */ /* 0x000fe4000fffe0ff */
[----:B------:R-:W-:-:S11]  /*11e70*/  UISETP.GE.U32.AND UP4, UPT, UR5, UR12, UPT ;  /* 0x0000000c0500728c */ /* 0x000fd6000bf86070 */
[----:B------:R-:W-:Y:S02]  /*11e80*/  @UP4 UIADD3 UR36, UPT, UPT, UR36, 0x1, URZ ;  /* 0x0000000124244890 */ /* 0x000fe4000fffe0ff */
[----:B------:R-:W-:-:S04]  /*11e90*/  @!UP1 ULOP3.LUT UR36, URZ, UR12, URZ, 0x33, !UPT ;  /* 0x0000000cff249292 */ /* 0x000fc8000f8e33ff */
[----:B------:R-:W-:-:S04]  /*11ea0*/  UIADD3 UR5, UPT, UPT, -UR36, URZ, URZ ;  /* 0x000000ff24057290 */ /* 0x000fc8000fffe1ff */
[----:B------:R-:W-:Y:S01]  /*11eb0*/  UIMAD UR12, UR12, UR5, UR4 ;  /* 0x000000050c0c72a4 */ /* 0x000fe2000f8e0204 */
[----:B------:R-:W-:Y:S11]  /*11ec0*/  @!P3 BRA `(.L_x_262) ;  /* 0x000000000004b947 */ /* 0x000ff60003800000 */
[----:B------:R-:W-:Y:S05]  /*11ed0*/  BPT.TRAP 0x1 ;  /* 0x000000040000795c */ /* 0x000fea0000300000 */
.L_x_262:
[----:B------:R-:W-:Y:S05]  /*11ee0*/  BSYNC.RECONVERGENT B0 ;  /* 0x0000000000007941 */ /* 0x000fea0003800200 */
.L_x_261:
[----:B------:R-:W1:Y:S01]  /*11ef0*/  S2UR UR8, SR_CgaCtaId ;  /* 0x00000000000879c3 */ /* 0x000e620000008800 */
[----:B------:R-:W-:Y:S01]  /*11f00*/  UMOV UR4, 0x400 ;  /* 0x0000040000047882 */ /* 0x000fe20000000000 */
[----:B------:R-:W-:Y:S01]  /*11f10*/  IMAD.MOV.U32 R4, RZ, RZ, 0x1 ;  /* 0x00000001ff047424 */ /* 0x000fe200078e00ff */
[----:B------:R-:W-:-:S04]  /*11f20*/  @!P0 MOV R0, 0x4000 ;  /* 0x0000400000008802 */ /* 0x000fc80000000f00 */
[----:B------:R-:W-:Y:S01]  /*11f30*/  SHF.L.U32 R4, R4, 0x1f, RZ ;  /* 0x0000001f04047819 */ /* 0x000fe200000006ff */
[----:B-1----:R-:W-:-:S09]  /*11f40*/  ULEA UR8, UR8, UR4, 0x18 ;  /* 0x0000000408087291 */ /* 0x002fd2000f8ec0ff */
[----:B------:R-:W1:Y:S02]  /*11f50*/  SYNCS.PHASECHK.TRANS64.TRYWAIT P1, [UR8+0x14010], R4 ;  /* 0x01401004ff0075a7 */ /* 0x000e640008021108 */
[----:B-1----:R-:W-:Y:S05]  /*11f60*/  @!P1 BRA `(.L_x_263) ;  /* 0x00000030000c9947 */ /* 0x002fea0003800000 */
.L_x_405:
[----:B------:R-:W-:Y:S01]  /*11f70*/  PLOP3.LUT P5, PT, P5, P6, PT, 0xf8, 0x8f ;  /* 0x00000000008f781c */ /* 0x000fe20002fadf70 */
[----:B------:R2:W-:Y:S01]  /*11f80*/  @!P0 SYNCS.ARRIVE.TRANS64 RZ, [UR8+0x14000], R0 ;  /* 0x01400000ffff89a7 */ /* 0x0005e20008000008 */
[----:B------:R-:W-:Y:S11]  /*11f90*/  BSSY.RECONVERGENT B0, `(.L_x_264) ;  /* 0x0000003000007945 */ /* 0x000ff60003800200 */
[----:B------:R-:W-:Y:S05]  /*11fa0*/  @!P5 BRA `(.L_x_265) ;  /* 0x000000000004d947 */ /* 0x000fea0003800000 */
[----:B------:R-:W-:Y:S05]  /*11fb0*/  BPT.TRAP 0x1 ;  /* 0x000000040000795c */ /* 0x000fea0000300000 */
.L_x_265:
[----:B------:R-:W-:Y:S05]  /*11fc0*/  BSYNC.RECONVERGENT B0 ;  /* 0x0000000000007941 */ /* 0x000fea0003800200 */
.L_x_264:
[----:B-1----:R-:W-:Y:S01]  /*11fd0*/  LOP3.LUT P1, R2, R24, 0x1f, RZ, 0xc0, !PT ;  /* 0x0000001f18027812 */ /* 0x002fe2000782c0ff */
[----:B------:R-:W-:Y:S03]  /*11fe0*/  BSSY.RECONVERGENT B0, `(.L_x_266) ;  /* 0x0000004000007945 */ /* 0x000fe60003800200 */
[----:B------:R-:W-:-:S13]  /*11ff0*/  PLOP3.LUT P1, PT, P1, P0, PT, 0x8f, 0xf8 ;  /* 0x0000000000f8781c */ /* 0x000fda0000f21177 */
[----:B------:R-:W-:Y:S05]  /*12000*/  @P1 BRA `(.L_x_267) ;  /* 0x0000000000041947 */ /* 0x000fea0003800000 */
[----:B------:R-:W-:Y:S05]  /*12010*/  BPT.TRAP 0x1 ;  /* 0x000000040000795c */ /* 0x000fea0000300000 */
.L_x_267:
[----:B------:R-:W-:Y:S05]  /*12020*/  BSYNC.RECONVERGENT B0 ;  /* 0x0000000000007941 */ /* 0x000fea0003800200 */
.L_x_266:
[----:B------:R-:W1:Y:S01]  /*12030*/  LDCU.64 UR4, c[0x0][0x348] ;  /* 0x00006900ff0477ac */ /* 0x000e620008000a00 */
[----:B------:R-:W-:Y:S01]  /*12040*/  UIADD3 UR9, UPT, UPT, UR8, 0x14000, URZ ;  /* 0x0001400008097890 */ /* 0x000fe2000fffe0ff */
[----:B------:R-:W-:Y:S01]  /*12050*/  UMOV UR10, URZ ;  /* 0x000000ff000a7c82 */ /* 0x000fe20008000000 */
[----:B------:R-:W-:Y:S01]  /*12060*/  UMOV UR13, UR36 ;  /* 0x00000024000d7c82 */ /* 0x000fe20008000000 */
[----:B------:R-:W-:Y:S01]  /*12070*/  UMOV UR14, UR37 ;  /* 0x00000025000e7c82 */ /* 0x000fe20008000000 */
[----:B-1----:R-:W-:-:S03]  /*12080*/  UIADD3 UR16, UP1, UPT, UR4, 0x80, URZ ;  /* 0x0000008004107890 */ /* 0x002fc6000ff3e0ff */
[----:B------:R-:W-:Y:S01]  /*12090*/  UMOV UR4, 0x0 ;  /* 0x0000000000047882 */ /* 0x000fe20000000000 */
[----:B------:R-:W-:-:S03]  /*120a0*/  UIADD3.X UR17, UPT, UPT, URZ, UR5, URZ, UP1, !UPT ;  /* 0x00000005ff117290 */ /* 0x000fc60008ffe4ff */
[----:B------:R-:W-:-:S06]  /*120b0*/  UMOV UR5, 0x10000000 ;  /* 0x1000000000057882 */ /* 0x000fcc0000000000 */
[----:B------:R1:W-:Y:S02]  /*120c0*/  UTMALDG.5D [UR8], [UR16], desc[UR4] ;  /* 0x00000408100075b4 */ /* 0x0003e40008021000 */
[----:B-1----:R-:W-:Y:S05]  /*120d0*/  BRA.U !UP0, `(.L_x_268) ;  /* 0x0000000108047547 */ /* 0x002fea000b800000 */
[----:B------:R-:W-:Y:S05]  /*120e0*/  BPT.TRAP 0x1 ;  /* 0x000000040000795c */ /* 0x000fea0000300000 */
.L_x_268:
[----:B------:R-:W1:Y:S01]  /*120f0*/  SYNCS.PHASECHK.TRANS64.TRYWAIT P1, [UR8+0x14038], R4 ;  /* 0x01403804ff0075a7 */ /* 0x000e620008021108 */
[----:B--2---:R-:W-:Y:S01]  /*12100*/  @!P0 MOV R0, 0x4000 ;  /* 0x0000400000008802 */ /* 0x004fe20000000f00 */
[----:B-1----:R-:W-:Y:S06]  /*12110*/  @!P1 BRA `(.L_x_269) ;  /* 0x0000002c00b89947 */ /* 0x002fec0003800000 */
.L_x_407:
[----:B------:R2:W-:Y:S01]  /*12120*/  @!P0 SYNCS.ARRIVE.TRANS64 RZ, [UR8+0x14020], R0 ;  /* 0x01402000ffff89a7 */ /* 0x0005e20008000008 */
[----:B------:R-:W-:-:S09]  /*12130*/  UPLOP3.LUT UP2, UPT, UP2, UP3, UPT, 0xf8, 0x8f ;  /* 0x00000000008f789c */ /* 0x000fd20001747f70 */
[----:B------:R-:W-:Y:S05]  /*12140*/  BRA.U !UP2, `(.L_x_270) ;  /* 0x000000010a047547 */ /* 0x000fea000b800000 */
[----:B------:R-:W-:Y:S05]  /*12150*/  BPT.TRAP 0x1 ;  /* 0x000000040000795c */ /* 0x000fea0000300000 */
.L_x_270:
[----:B------:R-:W-:Y:S01]  /*12160*/  ISETP.EQ.OR P1, PT, R2, RZ, P0 ;  /* 0x000000ff0200720c */ /* 0x000fe20000722670 */
[----:B------:R-:W-:-:S12]  /*12170*/  BSSY.RECONVERGENT B0, `(.L_x_271) ;  /* 0x0000003000007945 */ /* 0x000fd80003800200 */
[----:B------:R-:W-:Y:S05]  /*12180*/  @P1 BRA `(.L_x_272) ;  /* 0x0000000000041947 */ /* 0x000fea0003800000 */
[----:B------:R-:W-:Y:S05]  /*12190*/  BPT.TRAP 0x1 ;  /* 0x000000040000795c */ /* 0x000fea0000300000 */
.L_x_272:
[----:B------:R-:W-:Y:S05]  /*121a0*/  BSYNC.RECONVERGENT B0 ;  /* 0x0000000000007941 */ /* 0x000fea0003800200 */
.L_x_271:
[----:B------:R-:W3:Y:S01]  /*121b0*/  LDCU.64 UR4, c[0x0][0x348] ;  /* 0x00006900ff0477ac */ /* 0x000ee20008000a00 */
[----:B------:R-:W-:Y:S01]  /*121c0*/  BSSY.RECONVERGENT B0, `(.L_x_273) ;  /* 0x000000e000007945 */ /* 0x000fe20003800200 */
[----:B------:R-:W-:Y:S02]  /*121d0*/  UIADD3 UR16, UPT, UPT, UR8, 0x8000, URZ ;  /* 0x0000800008107890 */ /* 0x000fe4000fffe0ff */
[----:B------:R-:W-:Y:S01]  /*121e0*/  UIADD3 UR17, UPT, UPT, UR8, 0x14020, URZ ;  /* 0x0001402008117890 */ /* 0x000fe2000fffe0ff */
[----:B------:R-:W-:Y:S01]  /*121f0*/  UMOV UR18, URZ ;  /* 0x000000ff00127c82 */ /* 0x000fe20008000000 */
[----:B------:R-:W-:Y:S01]  /*12200*/  UMOV UR19, URZ ;  /* 0x000000ff00137c82 */ /* 0x000fe20008000000 */
[----:B------:R-:W-:Y:S01]  /*12210*/  UMOV UR20, UR36 ;  /* 0x0000002400147c82 */ /* 0x000fe20008000000 */
[----:B------:R-:W-:Y:S01]  /*12220*/  UMOV UR21, UR37 ;  /* 0x0000002500157c82 */ /* 0x000fe20008000000 */
[----:B---3--:R-:W-:-:S03]  /*12230*/  UIADD3 UR14, UP1, UPT, UR4, 0x180, URZ ;  /* 0x00000180040e7890 */ /* 0x008fc6000ff3e0ff */
[----:B------:R-:W-:Y:S01]  /*12240*/  UMOV UR4, 0x0 ;  /* 0x0000000000047882 */ /* 0x000fe20000000000 */
[----:B------:R-:W-:-:S03]  /*12250*/  UIADD3.X UR15, UPT, UPT, URZ, UR5, URZ, UP1, !UPT ;  /* 0x00000005ff0f7290 */ /* 0x000fc60008ffe4ff */
[----:B------:R-:W-:-:S06]  /*12260*/  UMOV UR5, 0x10000000 ;  /* 0x1000000000057882 */ /* 0x000fcc0000000000 */
[----:B------:R3:W-:Y:S02]  /*12270*/  UTMALDG.4D [UR16], [UR14], desc[UR4] ;  /* 0x000004100e0075b4 */ /* 0x0007e40008019000 */
[----:B---3--:R-:W-:Y:S05]  /*12280*/  @!P3 BRA `(.L_x_274) ;  /* 0x000000000004b947 */ /* 0x008fea0003800000 */
[----:B------:R-:W-:Y:S05]  /*12290*/  BPT.TRAP 0x1 ;  /* 0x000000040000795c */ /* 0x000fea0000300000 */
.L_x_274:
[----:B------:R-:W-:Y:S05]  /*122a0*/  BSYNC.RECONVERGENT B0 ;  /* 0x0000000000007941 */ /* 0x000fea0003800200 */
.L_x_273:
[----:B------:R-:W3:Y:S01]  /*122b0*/  SYNCS.PHASECHK.TRANS64.TRYWAIT P2, [UR8+0x14018], R4 ;  /* 0x01401804ff0075a7 */ /* 0x000ee20008041108 */
[----:B--2---:R-:W-:Y:S01]  /*122c0*/  @!P0 MOV R0, 0x4000 ;  /* 0x0000400000008802 */ /* 0x004fe20000000f00 */
[----:B---3--:R-:W-:Y:S06]  /*122d0*/  @!P2 BRA `(.L_x_275) ;  /* 0x0000002c0060a947 */ /* 0x008fec0003800000 */
.L_x_409:
[----:B------:R3:W-:Y:S01]  /*122e0*/  @!P0 SYNCS.ARRIVE.TRANS64 RZ, [UR8+0x14008], R0 ;  /* 0x01400800ffff89a7 */ /* 0x0007e20008000008 */
[----:B------:R-:W-:Y:S04]  /*122f0*/  BSSY.RECONVERGENT B0, `(.L_x_276) ;  /* 0x0000003000007945 */ /* 0x000fe80003800200 */
[----:B------:R-:W-:Y:S05]  /*12300*/  @!P5 BRA `(.L_x_277) ;  /* 0x000000000004d947 */ /* 0x000fea0003800000 */
[----:B------:R-:W-:Y:S05]  /*12310*/  BPT.TRAP 0x1 ;  /* 0x000000040000795c */ /* 0x000fea0000300000 */
.L_x_277:
[----:B------:R-:W-:Y:S05]  /*12320*/  BSYNC.RECONVERGENT B0 ;  /* 0x0000000000007941 */ /* 0x000fea0003800200 */
.L_x_276:
[----:B------:R-:W-:Y:S04]  /*12330*/  BSSY.RECONVERGENT B0, `(.L_x_278) ;  /* 0x0000003000007945 */ /* 0x000fe80003800200 */
[----:B------:R-:W-:Y:S05]  /*12340*/  @P1 BRA `(.L_x_279) ;  /* 0x0000000000041947 */ /* 0x000fea0003800000 */
[----:B------:R-:W-:Y:S05]  /*12350*/  BPT.TRAP 0x1 ;  /* 0x000000040000795c */ /* 0x000fea0000300000 */
.L_x_279:
[----:B------:R-:W-:Y:S05]  /*12360*/  BSYNC.RECONVERGENT B0 ;  /* 0x0000000000007941 */ /* 0x000fea0003800200 */
.L_x_278:
[----:B------:R-:W4:Y:S01]  /*12370*/  LDCU.64 UR4, c[0x0][0x348] ;  /* 0x00006900ff0477ac */ /* 0x000f220008000a00 */
[----:B------:R-:W-:Y:S02]  /*12380*/  UIADD3 UR19, UPT, UPT, UR11, 0x80, URZ ;  /* 0x000000800b137890 */ /* 0x000fe4000fffe0ff */
[----:B------:R-:W-:Y:S02]  /*12390*/  UIADD3 UR16, UPT, UPT, UR8, 0x4000, URZ ;  /* 0x0000400008107890 */ /* 0x000fe4000fffe0ff */
[----:B------:R-:W-:Y:S01]  /*123a0*/  UIADD3 UR17, UPT, UPT, UR8, 0x14008, URZ ;  /* 0x0001400808117890 */ /* 0x000fe2000fffe0ff */
[----:B------:R-:W-:Y:S01]  /*123b0*/  UMOV UR18, URZ ;  /* 0x000000ff00127c82 */ /* 0x000fe20008000000 */
[----:B------:R-:W-:Y:S01]  /*123c0*/  UMOV UR20, UR12 ;  /* 0x0000000c00147c82 */ /* 0x000fe20008000000 */
[----:B------:R-:W-:Y:S01]  /*123d0*/  UMOV UR21, UR36 ;  /* 0x0000002400157c82 */ /* 0x000fe20008000000 */
[----:B------:R-:W-:Y:S01]  /*123e0*/  UMOV UR22, UR37 ;  /* 0x0000002500167c82 */ /* 0x000fe20008000000 */
[----:B----4-:R-:W-:-:S03]  /*123f0*/  UIADD3 UR10, UP1, UPT, UR4, 0x80, URZ ;  /* 0x00000080040a7890 */ /* 0x010fc6000ff3e0ff */
[----:B------:R-:W-:Y:S01]  /*12400*/  UMOV UR4, 0x0 ;  /* 0x0000000000047882 */ /* 0x000fe20000000000 */
[----:B------:R-:W-:-:S03]  /*12410*/  UIADD3.X UR11, UPT, UPT, URZ, UR5, URZ, UP1, !UPT ;  /* 0x00000005ff0b7290 */ /* 0x000fc60008ffe4ff */
[----:B------:R-:W-:-:S06]  /*12420*/  UMOV UR5, 0x10000000 ;  /* 0x1000000000057882 */ /* 0x000fcc0000000000 */
[----:B------:R4:W-:Y:S02]  /*12430*/  UTMALDG.5D [UR16], [UR10], desc[UR4] ;  /* 0x000004100a0075b4 */ /* 0x0009e40008021000 */
[----:B----4-:R-:W-:Y:S05]  /*12440*/  BRA.U !UP0, `(.L_x_280) ;  /* 0x0000000108047547 */ /* 0x010fea000b800000 */
[----:B------:R-:W-:Y:S05]  /*12450*/  BPT.TRAP 0x1 ;  /* 0x000000040000795c */ /* 0x000fea0000300000 */
.L_x_280:
[----:B------:R-:W4:Y:S01]  /*12460*/  SYNCS.PHASECHK.TRANS64.TRYWAIT P2, [UR8+0x14040], R4 ;  /* 0x01404004ff0075a7 */ /* 0x000f220008041108 */
[----:B---3--:R-:W-:Y:S01]  /*12470*/  @!P0 MOV R0, 0x4000 ;  /* 0x0000400000008802 */ /* 0x008fe20000000f00 */
[----:B----4-:R-:W-:Y:S06]  /*12480*/  @!P2 BRA `(.L_x_281) ;  /* 0x0000002c000ca947 */ /* 0x010fec0003800000 */
.L_x_411:
[----:B------:R3:W-:Y:S01]  /*12490*/  @!P0 SYNCS.ARRIVE.TRANS64 RZ, [UR8+0x14028], R0 ;  /* 0x01402800ffff89a7 */ /* 0x0007e20008000008 */
[----:B------:R-:W-:Y:S05]  /*124a0*/  BRA.U !UP2, `(.L_x_282) ;  /* 0x000000010a047547 */ /* 0x000fea000b800000 */
[----:B------:R-:W-:Y:S05]  /*124b0*/  BPT.TRAP 0x1 ;  /* 0x000000040000795c */ /* 0x000fea0000300000 */
.L_x_282:
[----:B------:R-:W-:Y:S04]  /*124c0*/  BSSY.RECONVERGENT B0, `(.L_x_283) ;  /* 0x0000003000007945 */ /* 0x000fe80003800200 */
[----:B------:R-:W-:Y:S05]  /*124d0*/  @P1 BRA `(.L_x_284) ;  /* 0x0000000000041947 */ /* 0x000fea0003800000 */
[----:B------:R-:W-:Y:S05]  /*124e0*/  BPT.TRAP 0x1 ;  /* 0x000000040000795c */ /* 0x000fea0000300000 */
.L_x_284:
[----:B------:R-:W-:Y:S05]  /*124f0*/  BSYNC.RECONVERGENT B0 ;  /* 0x0000000000007941 */ /* 0x000fea0003800200 */
.L_x_283:
[----:B------:R-:W4:Y:S01]  /*12500*/  LDCU.64 UR4, c[0x0][0x348] ;  /* 0x00006900ff0477ac */ /* 0x000f220008000a00 */
[----:B------:R-:W-:Y:S02]  /*12510*/  UIADD3 UR32, UPT, UPT, UR8, 0xc000, URZ ;  /* 0x0000c00008207890 */ /* 0x000fe4000fffe0ff */
[----:B------:R-:W-:Y:S01]  /*12520*/  UIADD3 UR33, UPT, UPT, UR8, 0x14028, URZ ;  /* 0x0001402808217890 */ /* 0x000fe2000fffe0ff */
[----:B------:R-:W-:Y:S01]  /*12530*/  UMOV UR34, URZ ;  /* 0x000000ff00227c82 */ /* 0x000fe20008000000 */
[----:B------:R-:W-:Y:S01]  /*12540*/  UMOV UR35, URZ ;  /* 0x000000ff00237c82 */ /* 0x000fe20008000000 */
[----:B----4-:R-:W-:-:S03]  /*12550*/  UIADD3 UR10, UP1, UPT, UR4, 0x280, URZ ;  /* 0x00000280040a7890 */ /* 0x010fc6000ff3e0ff */
[----:B------:R-:W-:Y:S01]  /*12560*/  UMOV UR4, 0x0 ;  /* 0x0000000000047882 */ /* 0x000fe20000000000 */
[----:B------:R-:W-:-:S03]  /*12570*/  UIADD3.X UR11, UPT, UPT, URZ, UR5, URZ, UP1, !UPT ;  /* 0x00000005ff0b7290 */ /* 0x000fc60008ffe4ff */
[----:B------:R-:W-:-:S06]  /*12580*/  UMOV UR5, 0x10000000 ;  /* 0x1000000000057882 */ /* 0x000fcc0000000000 */
[----:B------:R4:W-:Y:S01]  /*12590*/  UTMALDG.4D [UR32], [UR10], desc[UR4] ;  /* 0x000004200a0075b4 */ /* 0x0009e20008019000 */
[----:B------:R-:W-:Y:S01]  /*125a0*/  NOP ;  /* 0x0000000000007918 */ /* 0x000fe20000000000 */
[----:B------:R-:W-:-:S06]  /*125b0*/  UISETP.GE.AND UP1, UPT, UR7, 0x81, UPT ;  /* 0x000000810700788c */ /* 0x000fcc000bf26270 */
[----:B------:R-:W-:-:S13]  /*125c0*/  PLOP3.LUT P2, PT, PT, PT, UP1, 0x80, 0x8 ;  /* 0x000000000008781c */ /* 0x000fda0003f4f018 */
[----:B----4-:R-:W-:Y:S05]  /*125d0*/  @!P2 EXIT ;  /* 0x000000000000a94d */ /* 0x010fea0003800000 */
[----:B------:R-:W-:Y:S01]  /*125e0*/  UIADD3 UR5, UPT, UPT, UR7, 0x7f, URZ ;  /* 0x0000007f07057890 */ /* 0x000fe2000fffe0ff */
[----:B---3--:R-:W-:Y:S01]  /*125f0*/  HFMA2 R0, -RZ, RZ, 0, 5.9604644775390625e-08 ;  /* 0x00000001ff007431 */ /* 0x008fe200000001ff */
[----:B------:R-:W-:Y:S02]  /*12600*/  UMOV UR10, 0x2 ;  /* 0x00000002000a7882 */ /* 0x000fe40000000000 */
[----:B------:R-:W-:-:S04]  /*12610*/  USHF.R.S32.HI UR4, URZ, 0x1f, UR5 ;  /* 0x0000001fff047899 */ /* 0x000fc80008011405 */
[----:B------:R-:W-:-:S04]  /*12620*/  ULEA.HI UR4, UR4, UR5, URZ, 0x7 ;  /* 0x0000000504047291 */ /* 0x000fc8000f8f38ff */
[----:B------:R-:W-:-:S04]  /*12630*/  USHF.R.S32.HI UR9, URZ, 0x7, UR4 ;  /* 0x00000007ff097899 */ /* 0x000fc80008011404 */
[----:B------:R-:W-:-:S04]  /*12640*/  UISETP.LT.AND UP1, UPT, UR9, 0x2, UPT ;  /* 0x000000020900788c */ /* 0x000fc8000bf21270 */
[----:B------:R-:W-:-:S04]  /*12650*/  USEL UR4, UR9, 0x2, UP1 ;  /* 0x0000000209047887 */ /* 0x000fc80008800000 */
[----:B------:R-:W-:-:S04]  /*12660*/  UIADD3 UR9, UPT, UPT, UR9, -UR4, URZ ;  /* 0x8000000409097290 */ /* 0x000fc8000fffe0ff */
[----:B------:R-:W-:Y:S02]  /*12670*/  UISETP.GE.U32.AND UP1, UPT, UR9, 0x3, UPT ;  /* 0x000000030900788c */ /* 0x000fe4000bf26070 */
[----:B------:R-:W-:Y:S01]  /*12680*/  UIADD3 UR11, UPT, UPT, UR9, 0x1, URZ ;  /* 0x00000001090b7890 */ /* 0x000fe2000fffe0ff */
[----:B------:R-:W3:Y:S03]  /*12690*/  LDCU.64 UR4, c[0x0][0x348] ;  /* 0x00006900ff0477ac */ /* 0x000ee60008000a00 */
[----:B------:R-:W-:Y:S01]  /*126a0*/  ULOP3.LUT UR6, UR11, 0x3, URZ, 0xc0, !UPT ;  /* 0x000000030b067892 */ /* 0x000fe2000f8ec0ff */
[----:B------:R-:W-:Y:S02]  /*126b0*/  UMOV UR9, 0x1 ;  /* 0x0000000100097882 */ /* 0x000fe40000000000 */
[----:B------:R-:W-:Y:S09]  /*126c0*/  BRA.U !UP1, `(.L_x_285) ;  /* 0x0000001109107547 */ /* 0x000ff2000b800000 */
[----:B------:R-:W-:Y:S01]  /*126d0*/  ULOP3.LUT UR9, UR11, 0xfffffffc, URZ, 0xc0, !UPT ;  /* 0xfffffffc0b097892 */ /* 0x000fe2000f8ec0ff */
[----:B------:R-:W-:Y:S01]  /*126e0*/  MOV R0, 0x1 ;  /* 0x0000000100007802 */ /* 0x000fe20000000f00 */
[----:B------:R-:W-:Y:S01]  /*126f0*/  UMOV UR10, 0x2 ;  /* 0x00000002000a7882 */ /* 0x000fe20000000000 */
[----:B------:R-:W-:Y:S01]  /*12700*/  UMOV UR7, URZ ;  /* 0x000000ff00077c82 */ /* 0x000fe20008000000 */
[----:B------:R-:W-:Y:S01]  /*12710*/  UIADD3 UR9, UPT, UPT, -UR9, URZ, URZ ;  /* 0x000000ff09097290 */ /* 0x000fe2000fffe1ff */
[----:B------:R-:W-:-:S11]  /*12720*/  UMOV UR27, 0x100 ;  /* 0x00000100001b7882 */ /* 0x000fd60000000000 */
.L_x_326:
[----:B-12---:R-:W-:Y:S05]  /*12730*/  BRA.U !UP0, `(.L_x_286) ;  /* 0x0000000108047547 */ /* 0x006fea000b800000 */
[----:B---3--:R-:W-:Y:S05]  /*12740*/  BPT.TRAP 0x1 ;  /* 0x000000040000795c */ /* 0x008fea0000300000 */
.L_x_286:
[----:B------:R-:W4:Y:S01]  /*12750*/  S2UR UR8, SR_CgaCtaId ;  /* 0x00000000000879c3 */ /* 0x000f220000008800 */
[----:B------:R-:W-:Y:S01]  /*12760*/  UMOV UR11, 0x400 ;  /* 0x00000400000b7882 */ /* 0x000fe20000000000 */
[----:B--2---:R-:W-:Y:S02]  /*12770*/  SHF.L.U32 R2, R0, 0x1f, RZ ;  /* 0x0000001f00027819 */ /* 0x004fe400000006ff */
[----:B-1----:R-:W-:Y:S01]  /*12780*/  @!P0 MOV R3, 0x4000 ;  /* 0x0000400000038802 */ /* 0x002fe20000000f00 */
[----:B----4-:R-:W-:-:S04]  /*12790*/  ULEA UR8, UR8, UR11, 0x18 ;  /* 0x0000000b08087291 */ /* 0x010fc8000f8ec0ff */
[----:B------:R-:W-:-:S09]  /*127a0*/  ULEA UR33, UR10, UR8, 0x3 ;  /* 0x000000080a217291 */ /* 0x000fd2000f8e18ff */
[----:B------:R-:W1:Y:S02]  /*127b0*/  SYNCS.PHASECHK.TRANS64.TRYWAIT P2, [UR33+0x14038], R2 ;  /* 0x01403802ff0075a7 */ /* 0x000e640008041121 */
[----:B-1----:R-:W-:Y:S05]  /*127c0*/  @!P2 BRA `(.L_x_287) ;  /* 0x000000280054a947 */ /* 0x002fea0003800000 */
.L_x_413:
[----:B------:R2:W-:Y:S01]  /*127d0*/  @!P0 SYNCS.ARRIVE.TRANS64 RZ, [UR33+0x14020], R3 ;  /* 0x01402003ffff89a7 */ /* 0x0005e20008000021 */
[----:B------:R-:W-:Y:S05]  /*127e0*/  BRA.U !UP2, `(.L_x_288) ;  /* 0x000000010a047547 */ /* 0x000fea000b800000 */
[----:B---3--:R-:W-:Y:S05]  /*127f0*/  BPT.TRAP 0x1 ;  /* 0x000000040000795c */ /* 0x008fea0000300000 */
.L_x_288:
[----:B------:R-:W-:Y:S04]  /*12800*/  BSSY.RECONVERGENT B0, `(.L_x_289) ;  /* 0x0000003000007945 */ /* 0x000fe80003800200 */
[----:B------:R-:W-:Y:S05]  /*12810*/  @P1 BRA `(.L_x_290) ;  /* 0x0000000000041947 */ /* 0x000fea0003800000 */
[----:B---3--:R-:W-:Y:S05]  /*12820*/  BPT.TRAP 0x1 ;  /* 0x000000040000795c */ /* 0x008fea0000300000 */
.L_x_290:
[----:B---3--:R-:W-:Y:S05]  /*12830*/  BSYNC.RECONVERGENT B0 ;  /* 0x0000000000007941 */ /* 0x008fea0003800200 */
.L_x_289:
[----:B------:R-:W-:Y:S02]  /*12840*/  ULEA UR32, UR10, UR8, 0xe ;  /* 0x000000080a207291 */ /* 0x000fe4000f8e70ff */
[----:B------:R-:W-:Y:S02]  /*12850*/  UIADD3 UR14, UP1, UPT, UR4, 0x180, URZ ;  /* 0x00000180040e7890 */ /* 0x000fe4000ff3e0ff */
[----:B------:R-:W-:Y:S02]  /*12860*/  UIADD3 UR35, UPT, UPT, UR27, -0x80, URZ ;  /* 0xffffff801b237890 */ /* 0x000fe4000fffe0ff */
[----:B------:R-:W-:Y:S02]  /*12870*/  UIADD3 UR33, UPT, UPT, UR33, 0x14020, URZ ;  /* 0x0001402021217890 */ /* 0x000fe4000fffe0ff */
[----:B------:R-:W-:Y:S02]  /*12880*/  UIADD3 UR32, UPT, UPT, UR32, 0x8000, URZ ;  /* 0x0000800020207890 */ /* 0x000fe4000fffe0ff */
[----:B------:R-:W-:Y:S01]  /*12890*/  UIADD3.X UR15, UPT, UPT, URZ, UR5, URZ, UP1, !UPT ;  /* 0x00000005ff0f7290 */ /* 0x000fe20008ffe4ff */
[----:B------:R-:W-:Y:S01]  /*128a0*/  UMOV UR12, 0x0 ;  /* 0x00000000000c7882 */ /* 0x000fe20000000000 */
[----:B------:R-:W-:Y:S01]  /*128b0*/  UMOV UR13, 0x10000000 ;  /* 0x10000000000d7882 */ /* 0x000fe20000000000 */
[----:B------:R-:W-:Y:S01]  /*128c0*/  UMOV UR34, URZ ;  /* 0x000000ff00227c82 */ /* 0x000fe20008000000 */
[----:B------:R-:W-:-:S05]  /*128d0*/  UIADD3 UR10, UPT, UPT, UR10, 0x1, URZ ;  /* 0x000000010a0a7890 */ /* 0x000fca000fffe0ff */
[----:B------:R3:W-:Y:S01]  /*128e0*/  UTMALDG.4D [UR32], [UR14], desc[UR12] ;  /* 0x00000c200e0075b4 */ /* 0x0007e20008019000 */
[----:B------:R-:W-:-:S04]  /*128f0*/  UISETP.NE.AND UP1, UPT, UR10, 0x3, UPT ;  /* 0x000000030a00788c */ /* 0x000fc8000bf25270 */
[----:B------:R-:W-:Y:S02]  /*12900*/  USEL UR11, URZ, 0x1, UP1 ;  /* 0x00000001ff0b7887 */ /* 0x000fe40008800000 */
[----:B------:R-:W-:-:S04]  /*12910*/  USEL UR10, UR10, URZ, UP1 ;  /* 0x000000ff0a0a7287 */ /* 0x000fc80008800000 */
[----:B------:R-:W-:Y:S01]  /*12920*/  LOP3.LUT R0, R0, UR11, RZ, 0x3c, !PT ;  /* 0x0000000b00007c12 */ /* 0x000fe2000f8e3cff */
[----:B---3--:R-:W-:Y:S07]  /*12930*/  BRA.U !UP0, `(.L_x_291) ;  /* 0x0000000108047547 */ /* 0x008fee000b800000 */
[----:B------:R-:W-:Y:S05]  /*12940*/  BPT.TRAP 0x1 ;  /* 0x000000040000795c */ /* 0x000fea0000300000 */
.L_x_291:
[----:B------:R-:W-:Y:S01]  /*12950*/  ULEA UR17, UR10, UR8, 0x3 ;  /* 0x000000080a117291 */ /* 0x000fe2000f8e18ff */
[----:B-1----:R-:W-:Y:S02]  /*12960*/  SHF.L.U32 R2, R0, 0x1f, RZ ;  /* 0x0000001f00027819 */ /* 0x002fe400000006ff */
[----:B--2---:R-:W-:-:S06]  /*12970*/  @!P0 MOV R3, 0x4000 ;  /* 0x0000400000038802 */ /* 0x004fcc0000000f00 */
[----:B------:R-:W1:Y:S02]  /*12980*/  SYNCS.PHASECHK.TRANS64.TRYWAIT P2, [UR17+0x14038], R2 ;  /* 0x01403802ff0075a7 */ /* 0x000e640008041111 */
[----:B-1----:R-:W-:Y:S05]  /*12990*/  @!P2 BRA `(.L_x_292) ;  /* 0x0000002400f8a947 */ /* 0x002fea0003800000 */
.L_x_415:
[----:B------:R2:W-:Y:S01]  /*129a0*/  @!P0 SYNCS.ARRIVE.TRANS64 RZ, [UR17+0x14020], R3 ;  /* 0x01402003ffff89a7 */ /* 0x0005e20008000011 */
[----:B------:R-:W-:Y:S05]  /*129b0*/  BRA.U !UP2, `(.L_x_293) ;  /* 0x000000010a047547 */ /* 0x000fea000b800000 */
[----:B------:R-:W-:Y:S05]  /*129c0*/  BPT.TRAP 0x1 ;  /* 0x000000040000795c */ /* 0x000fea0000300000 */
.L_x_293:
[----:B------:R-:W-:Y:S04]  /*129d0*/  BSSY.RECONVERGENT B0, `(.L_x_294) ;  /* 0x0000003000007945 */ /* 0x000fe80003800200 */
[----:B------:R-:W-:Y:S05]  /*129e0*/  @P1 BRA `(.L_x_295) ;  /* 0x0000000000041947 */ /* 0x000fea0003800000 */
[----:B------:R-:W-:Y:S05]  /*129f0*/  BPT.TRAP 0x1 ;  /* 0x000000040000795c */ /* 0x000fea0000300000 */
.L_x_295:
[----:B------:R-:W-:Y:S05]  /*12a00*/  BSYNC.RECONVERGENT B0 ;  /* 0x0000000000007941 */ /* 0x000fea0003800200 */
.L_x_294:
        /* <DEDUP_REMOVED lines=9> */
[----:B------:R-:W-:Y:S01]  /*12aa0*/  UMOV UR20, UR36 ;  /* 0x0000002400147c82 */ /* 0x000fe20008000000 */
[----:B------:R-:W-:Y:S01]  /*12ab0*/  UMOV UR21, UR37 ;  /* 0x0000002500157c82 */ /* 0x000fe20008000000 */
[----:B------:R-:W-:-:S03]  /*12ac0*/  UIADD3 UR10, UPT, UPT, UR10, 0x1, URZ ;  /* 0x000000010a0a7890 */ /* 0x000fc6000fffe0ff */
[----:B------:R3:W-:Y:S01]  /*12ad0*/  UTMALDG.4D [UR16], [UR14], desc[UR12] ;  /* 0x00000c100e0075b4 */ /* 0x0007e20008019000 */
[----:B------:R-:W-:-:S04]  /*12ae0*/  UISETP.NE.AND UP1, UPT, UR10, 0x3, UPT ;  /* 0x000000030a00788c */ /* 0x000fc8000bf25270 */
[----:B------:R-:W-:Y:S02]  /*12af0*/  USEL UR11, URZ, 0x1, UP1 ;  /* 0x00000001ff0b7887 */ /* 0x000fe40008800000 */
[----:B------:R-:W-:-:S04]  /*12b00*/  USEL UR10, UR10, URZ, UP1 ;  /* 0x000000ff0a0a7287 */ /* 0x000fc80008800000 */
[----:B------:R-:W-:Y:S01]  /*12b10*/  LOP3.LUT R0, R0, UR11, RZ, 0x3c, !PT ;  /* 0x0000000b00007c12 */ /* 0x000fe2000f8e3cff */
[----:B---3--:R-:W-:Y:S07]  /*12b20*/  BRA.U !UP0, `(.L_x_296) ;  /* 0x0000000108047547 */ /* 0x008fee000b800000 */
[----:B------:R-:W-:Y:S05]  /*12b30*/  BPT.TRAP 0x1 ;  /* 0x000000040000795c */ /* 0x000fea0000300000 */
.L_x_296:
[----:B------:R-:W-:Y:S01]  /*12b40*/  ULEA UR25, UR10, UR8, 0x3 ;  /* 0x000000080a197291 */ /* 0x000fe2000f8e18ff */
[----:B-1----:R-:W-:Y:S02]  /*12b50*/  SHF.L.U32 R2, R0, 0x1f, RZ ;  /* 0x0000001f00027819 */ /* 0x002fe400000006ff */
[----:B--2---:R-:W-:-:S06]  /*12b60*/  @!P0 MOV R3, 0x4000 ;  /* 0x0000400000038802 */ /* 0x004fcc0000000f00 */
[----:B------:R-:W1:Y:S02]  /*12b70*/  SYNCS.PHASECHK.TRANS64.TRYWAIT P2, [UR25+0x14038], R2 ;  /* 0x01403802ff0075a7 */ /* 0x000e640008041119 */
[----:B-1----:R-:W-:Y:S05]  /*12b80*/  @!P2 BRA `(.L_x_297) ;  /* 0x000000240094a947 */ /* 0x002fea0003800000 */
.L_x_417:
[----:B------:R2:W-:Y:S01]  /*12b90*/  @!P0 SYNCS.ARRIVE.TRANS64 RZ, [UR25+0x14020], R3 ;  /* 0x01402003ffff89a7 */ /* 0x0005e20008000019 */
[----:B------:R-:W-:Y:S05]  /*12ba0*/  BRA.U !UP2, `(.L_x_298) ;  /* 0x000000010a047547 */ /* 0x000fea000b800000 */
[----:B------:R-:W-:Y:S05]  /*12bb0*/  BPT.TRAP 0x1 ;  /* 0x000000040000795c */ /* 0x000fea0000300000 */
.L_x_298:
[----:B------:R-:W-:Y:S04]  /*12bc0*/  BSSY.RECONVERGENT B0, `(.L_x_299) ;  /* 0x0000003000007945 */ /* 0x000fe80003800200 */
[----:B------:R-:W-:Y:S05]  /*12bd0*/  @P1 BRA `(.L_x_300) ;  /* 0x0000000000041947 */ /* 0x000fea0003800000 */
[----:B------:R-:W-:Y:S05]  /*12be0*/  BPT.TRAP 0x1 ;  /* 0x000000040000795c */ /* 0x000fea0000300000 */
.L_x_300:
[----:B------:R-:W-:Y:S05]  /*12bf0*/  BSYNC.RECONVERGENT B0 ;  /* 0x0000000000007941 */ /* 0x000fea0003800200 */
.L_x_299:
[----:B------:R-:W-:Y:S02]  /*12c00*/  ULEA UR24, UR10, UR8, 0xe ;  /* 0x000000080a187291 */ /* 0x000fe4000f8e70ff */
[----:B------:R-:W-:Y:S02]  /*12c10*/  UIADD3 UR14, UP1, UPT, UR4, 0x180, URZ ;  /* 0x00000180040e7890 */ /* 0x000fe4000ff3e0ff */
        /* <DEDUP_REMOVED lines=16> */
.L_x_301:
[----:B------:R-:W-:Y:S01]  /*12d20*/  ULEA UR17, UR10, UR8, 0x3 ;  /* 0x000000080a117291 */ /* 0x000fe2000f8e18ff */
[----:B-1----:R-:W-:Y:S02]  /*12d30*/  SHF.L.U32 R2, R0, 0x1f, RZ ;  /* 0x0000001f00027819 */ /* 0x002fe400000006ff */
[----:B--2---:R-:W-:-:S06]  /*12d40*/  @!P0 MOV R3, 0x4000 ;  /* 0x0000400000038802 */ /* 0x004fcc0000000f00 */
[----:B------:R-:W1:Y:S02]  /*12d50*/  SYNCS.PHASECHK.TRANS64.TRYWAIT P2, [UR17+0x14038], R2 ;  /* 0x01403802ff0075a7 */ /* 0x000e640008041111 */
[----:B-1----:R-:W-:Y:S05]  /*12d60*/  @!P2 BRA `(.L_x_302) ;  /* 0x000000240034a947 */ /* 0x002fea0003800000 */
.L_x_419:
[----:B------:R2:W-:Y:S01]  /*12d70*/  @!P0 SYNCS.ARRIVE.TRANS64 RZ, [UR17+0x14020], R3 ;  /* 0x01402003ffff89a7 */ /* 0x0005e20008000011 */
[----:B------:R-:W-:Y:S05]  /*12d80*/  BRA.U !UP2, `(.L_x_303) ;  /* 0x000000010a047547 */ /* 0x000fea000b800000 */
[----:B------:R-:W-:Y:S05]  /*12d90*/  BPT.TRAP 0x1 ;  /* 0x000000040000795c */ /* 0x000fea0000300000 */
.L_x_303:
[----:B------:R-:W-:Y:S04]  /*12da0*/  BSSY.RECONVERGENT B0, `(.L_x_304) ;  /* 0x0000003000007945 */ /* 0x000fe80003800200 */
[----:B------:R-:W-:Y:S05]  /*12db0*/  @P1 BRA `(.L_x_305) ;  /* 0x0000000000041947 */ /* 0x000fea0003800000 */
[----:B------:R-:W-:Y:S05]  /*12dc0*/  BPT.TRAP 0x1 ;  /* 0x000000040000795c */ /* 0x000fea0000300000 */
.L_x_305:
[----:B------:R-:W-:Y:S05]  /*12dd0*/  BSYNC.RECONVERGENT B0 ;  /* 0x0000000000007941 */ /* 0x000fea0003800200 */
.L_x_304:
        /* <DEDUP_REMOVED lines=10> */
[----:B------:R-:W-:Y:S01]  /*12e80*/  UMOV UR21, UR37 ;  /* 0x0000002500157c82 */ /* 0x000fe20008000000 */
[----:B------:R-:W-:-:S02]  /*12e90*/  UIADD3 UR10, UPT, UPT, UR10, 0x1, URZ ;  /* 0x000000010a0a7890 */ /* 0x000fc4000fffe0ff */
[----:B------:R3:W-:Y:S02]  /*12ea0*/  UTMALDG.4D [UR16], [UR14], desc[UR12] ;  /* 0x00000c100e0075b4 */ /* 0x0007e40008019000 */
[----:B------:R-:W-:-:S04]  /*12eb0*/  UISETP.NE.AND UP1, UPT, UR10, 0x3, UPT ;  /* 0x000000030a00788c */ /* 0x000fc8000bf25270 */
[----:B------:R-:W-:Y:S02]  /*12ec0*/  USEL UR11, URZ, 0x1, UP1 ;  /* 0x00000001ff0b7887 */ /* 0x000fe40008800000 */
[----:B------:R-:W-:-:S04]  /*12ed0*/  USEL UR10, UR10, URZ, UP1 ;  /* 0x000000ff0a0a7287 */ /* 0x000fc80008800000 */
[----:B------:R-:W-:Y:S01]  /*12ee0*/  LOP3.LUT R0, R0, UR11, RZ, 0x3c, !PT ;  /* 0x0000000b00007c12 */ /* 0x000fe2000f8e3cff */
[----:B---3--:R-:W-:Y:S07]  /*12ef0*/  BRA.U !UP0, `(.L_x_306) ;  /* 0x0000000108047547 */ /* 0x008fee000b800000 */
[----:B------:R-:W-:Y:S05]  /*12f00*/  BPT.TRAP 0x1 ;  /* 0x000000040000795c */ /* 0x000fea0000300000 */
.L_x_306:
[----:B------:R-:W-:Y:S01]  /*12f10*/  ULEA UR17, UR10, UR8, 0x3 ;  /* 0x000000080a117291 */ /* 0x000fe2000f8e18ff */
[----:B-1----:R-:W-:Y:S02]  /*12f20*/  SHF.L.U32 R2, R0, 0x1f, RZ ;  /* 0x0000001f00027819 */ /* 0x002fe400000006ff */
[----:B--2---:R-:W-:-:S06]  /*12f30*/  @!P0 MOV R3, 0x4000 ;  /* 0x0000400000038802 */ /* 0x004fcc0000000f00 */
[----:B------:R-:W1:Y:S02]  /*12f40*/  SYNCS.PHASECHK.TRANS64.TRYWAIT P2, [UR17+0x14038], R2 ;  /* 0x01403802ff0075a7 */ /* 0x000e640008041111 */
[----:B-1----:R-:W-:Y:S05]  /*12f50*/  @!P2 BRA `(.L_x_307) ;  /* 0x0000002000d0a947 */ /* 0x002fea0003800000 */
.L_x_421:
[----:B------:R2:W-:Y:S01]  /*12f60*/  @!P0 SYNCS.ARRIVE.TRANS64 RZ, [UR17+0x14020], R3 ;  /* 0x01402003ffff89a7 */ /* 0x0005e20008000011 */
[----:B------:R-:W-:Y:S05]  /*12f70*/  BRA.U !UP2, `(.L_x_308) ;  /* 0x000000010a047547 */ /* 0x000fea000b800000 */
[----:B------:R-:W-:Y:S05]  /*12f80*/  BPT.TRAP 0x1 ;  /* 0x000000040000795c */ /* 0x000fea0000300000 */
.L_x_308:
[----:B------:R-:W-:Y:S04]  /*12f90*/  BSSY.RECONVERGENT B0, `(.L_x_309) ;  /* 0x0000003000007945 */ /* 0x000fe80003800200 */
[----:B------:R-:W-:Y:S05]  /*12fa0*/  @P1 BRA `(.L_x_310) ;  /* 0x0000000000041947 */ /* 0x000fea0003800000 */
[----:B------:R-:W-:Y:S05]  /*12fb0*/  BPT.TRAP 0x1 ;  /* 0x000000040000795c */ /* 0x000fea0000300000 */
.L_x_310:
[----:B------:R-:W-:Y:S05]  /*12fc0*/  BSYNC.RECONVERGENT B0 ;  /* 0x0000000000007941 */ /* 0x000fea0003800200 */
.L_x_309:
[----:B------:R-:W-:Y:S02]  /*12fd0*/  ULEA UR16, UR10, UR8, 0xe ;  /* 0x000000080a107291 */ /* 0x000fe4000f8e70ff */
[----:B------:R-:W-:Y:S02]  /*12fe0*/  UIADD3 UR14, UP1, UPT, UR4, 0x180, URZ ;  /* 0x00000180040e7890 */ /* 0x000fe4000ff3e0ff */
[----:B------:R-:W-:Y:S02]  /*12ff0*/  UIADD3 UR19, UPT, UPT, UR27, 0x80, URZ ;  /* 0x000000801b137890 */ /* 0x000fe4000fffe0ff */
        /* <DEDUP_REMOVED lines=16> */
.L_x_311:
[----:B------:R-:W-:Y:S01]  /*13100*/  ULEA UR17, UR10, UR8, 0x3 ;  /* 0x000000080a117291 */ /* 0x000fe2000f8e18ff */
[----:B-1----:R-:W-:Y:S02]  /*13110*/  SHF.L.U32 R2, R0, 0x1f, RZ ;  /* 0x0000001f00027819 */ /* 0x002fe400000006ff */
[----:B--2---:R-:W-:-:S06]  /*13120*/  @!P0 MOV R3, 0x4000 ;  /* 0x0000400000038802 */ /* 0x004fcc0000000f00 */
[----:B------:R-:W1:Y:S02]  /*13130*/  SYNCS.PHASECHK.TRANS64.TRYWAIT P2, [UR17+0x14038], R2 ;  /* 0x01403802ff0075a7 */ /* 0x000e640008041111 */
[----:B-1----:R-:W-:Y:S05]  /*13140*/  @!P2 BRA `(.L_x_312) ;  /* 0x00000020006ca947 */ /* 0x002fea0003800000 */
.L_x_423:
[----:B------:R2:W-:Y:S01]  /*13150*/  @!P0 SYNCS.ARRIVE.TRANS64 RZ, [UR17+0x14020], R3 ;  /* 0x01402003ffff89a7 */ /* 0x0005e20008000011 */
[----:B------:R-:W-:Y:S05]  /*13160*/  BRA.U !UP2, `(.L_x_313) ;  /* 0x000000010a047547 */ /* 0x000fea000b800000 */
[----:B------:R-:W-:Y:S05]  /*13170*/  BPT.TRAP 0x1 ;  /* 0x000000040000795c */ /* 0x000fea0000300000 */
.L_x_313:
[----:B------:R-:W-:Y:S04]  /*13180*/  BSSY.RECONVERGENT B0, `(.L_x_314) ;  /* 0x0000003000007945 */ /* 0x000fe80003800200 */
[----:B------:R-:W-:Y:S05]  /*13190*/  @P1 BRA `(.L_x_315) ;  /* 0x0000000000041947 */ /* 0x000fea0003800000 */
[----:B------:R-:W-:Y:S05]  /*131a0*/  BPT.TRAP 0x1 ;  /* 0x000000040000795c */ /* 0x000fea0000300000 */
.L_x_315:
[----:B------:R-:W-:Y:S05]  /*131b0*/  BSYNC.RECONVERGENT B0 ;  /* 0x0000000000007941 */ /* 0x000fea0003800200 */
.L_x_314:
        /* <DEDUP_REMOVED lines=19> */
.L_x_316:
[----:B------:R-:W-:Y:S01]  /*132f0*/  ULEA UR17, UR10, UR8, 0x3 ;  /* 0x000000080a117291 */ /* 0x000fe2000f8e18ff */
[----:B-1----:R-:W-:Y:S02]  /*13300*/  SHF.L.U32 R2, R0, 0x1f, RZ ;  /* 0x0000001f00027819 */ /* 0x002fe400000006ff */
[----:B--2---:R-:W-:-:S06]  /*13310*/  @!P0 MOV R3, 0x4000 ;  /* 0x0000400000038802 */ /* 0x004fcc0000000f00 */
[----:B------:R-:W1:Y:S02]  /*13320*/  SYNCS.PHASECHK.TRANS64.TRYWAIT P2, [UR17+0x14038], R2 ;  /* 0x01403802ff0075a7 */ /* 0x000e640008041111 */
[----:B-1----:R-:W-:Y:S05]  /*13330*/  @!P2 BRA `(.L_x_317) ;  /* 0x000000200008a947 */ /* 0x002fea0003800000 */
.L_x_425:
[----:B------:R2:W-:Y:S01]  /*13340*/  @!P0 SYNCS.ARRIVE.TRANS64 RZ, [UR17+0x14020], R3 ;  /* 0x01402003ffff89a7 */ /* 0x0005e20008000011 */
[----:B------:R-:W-:Y:S05]  /*13350*/  BRA.U !UP2, `(.L_x_318) ;  /* 0x000000010a047547 */ /* 0x000fea000b800000 */
[----:B------:R-:W-:Y:S05]  /*13360*/  BPT.TRAP 0x1 ;  /* 0x000000040000795c */ /* 0x000fea0000300000 */
.L_x_318:
[----:B------:R-:W-:Y:S04]  /*13370*/  BSSY.RECONVERGENT B0, `(.L_x_319) ;  /* 0x0000003000007945 */ /* 0x000fe80003800200 */
[----:B------:R-:W-:Y:S05]  /*13380*/  @P1 BRA `(.L_x_320) ;  /* 0x0000000000041947 */ /* 0x000fea0003800000 */
[----:B------:R-:W-:Y:S05]  /*13390*/  BPT.TRAP 0x1 ;  /* 0x000000040000795c */ /* 0x000fea0000300000 */
.L_x_320:
[----:B------:R-:W-:Y:S05]  /*133a0*/  BSYNC.RECONVERGENT B0 ;  /* 0x0000000000007941 */ /* 0x000fea0003800200 */
.L_x_319:
        /* <DEDUP_REMOVED lines=19> */
.L_x_321:
[----:B------:R-:W-:Y:S01]  /*134e0*/  ULEA UR17, UR10, UR8, 0x3 ;  /* 0x000000080a117291 */ /* 0x000fe2000f8e18ff */
[----:B-1----:R-:W-:Y:S02]  /*134f0*/  SHF.L.U32 R2, R0, 0x1f, RZ ;  /* 0x0000001f00027819 */ /* 0x002fe400000006ff */
[----:B--2---:R-:W-:-:S06]  /*13500*/  @!P0 MOV R3, 0x4000 ;  /* 0x0000400000038802 */ /* 0x004fcc0000000f00 */
[----:B------:R-:W1:Y:S02]  /*13510*/  SYNCS.PHASECHK.TRANS64.TRYWAIT P2, [UR17+0x14038], R2 ;  /* 0x01403802ff0075a7 */ /* 0x000e640008041111 */
[----:B-1----:R-:W-:Y:S05]  /*13520*/  @!P2 BRA `(.L_x_322) ;  /* 0x0000001c00a4a947 */ /* 0x002fea0003800000 */
.L_x_427:
[----:B------:R2:W-:Y:S01]  /*13530*/  @!P0 SYNCS.ARRIVE.TRANS64 RZ, [UR17+0x14020], R3 ;  /* 0x01402003ffff89a7 */ /* 0x0005e20008000011 */
[----:B------:R-:W-:Y:S05]  /*13540*/  BRA.U !UP2, `(.L_x_323) ;  /* 0x000000010a047547 */ /* 0x000fea000b800000 */
[----:B------:R-:W-:Y:S05]  /*13550*/  BPT.TRAP 0x1 ;  /* 0x000000040000795c */ /* 0x000fea0000300000 */
.L_x_323:
[----:B------:R-:W-:Y:S04]  /*13560*/  BSSY.RECONVERGENT B0, `(.L_x_324) ;  /* 0x0000003000007945 */ /* 0x000fe80003800200 */
[----:B------:R-:W-:Y:S05]  /*13570*/  @P1 BRA `(.L_x_325) ;  /* 0x0000000000041947 */ /* 0x000fea0003800000 */
[----:B------:R-:W-:Y:S05]  /*13580*/  BPT.TRAP 0x1 ;  /* 0x000000040000795c */ /* 0x000fea0000300000 */
.L_x_325:
[----:B------:R-:W-:Y:S05]  /*13590*/  BSYNC.RECONVERGENT B0 ;  /* 0x0000000000007941 */ /* 0x000fea0003800200 */
.L_x_324:
        /* <DEDUP_REMOVED lines=13> */
[----:B------:R-:W-:Y:S02]  /*13670*/  UIADD3 UR9, UPT, UPT, UR9, 0x4, URZ ;  /* 0x0000000409097890 */ /* 0x000fe4000fffe0ff */
[----:B------:R-:W-:Y:S02]  /*13680*/  UISETP.NE.AND UP1, UPT, UR10, 0x3, UPT ;  /* 0x000000030a00788c */ /* 0x000fe4000bf25270 */
[----:B------:R-:W-:Y:S02]  /*13690*/  UIADD3 UR7, UPT, UPT, UR7, 0x4, URZ ;  /* 0x0000000407077890 */ /* 0x000fe4000fffe0ff */
[----:B------:R-:W-:Y:S02]  /*136a0*/  USEL UR11, URZ, 0x1, UP1 ;  /* 0x00000001ff0b7887 */ /* 0x000fe40008800000 */
[----:B------:R-:W-:Y:S02]  /*136b0*/  USEL UR10, UR10, URZ, UP1 ;  /* 0x000000ff0a0a7287 */ /* 0x000fe40008800000 */
[----:B------:R-:W-:-:S02]  /*136c0*/  UISETP.NE.AND UP1, UPT, UR9, URZ, UPT ;  /* 0x000000ff0900728c */ /* 0x000fc4000bf25270 */
[----:B------:R-:W-:Y:S01]  /*136d0*/  LOP3.LUT R0, R0, UR11, RZ, 0x3c, !PT ;  /* 0x0000000b00007c12 */ /* 0x000fe2000f8e3cff */
[----:B------:R-:W-:-:S06]  /*136e0*/  UIADD3 UR27, UPT, UPT, UR27, 0x200, URZ ;  /* 0x000002001b1b7890 */ /* 0x000fcc000fffe0ff */
[----:B----4-:R-:W-:Y:S06]  /*136f0*/  BRA.U UP1, `(.L_x_326) ;  /* 0xfffffff1010c7547 */ /* 0x010fec000b83ffff */
[----:B------:R-:W-:Y:S02]  /*13700*/  UIADD3 UR9, UPT, UPT, UR7, 0x1, URZ ;  /* 0x0000000107097890 */ /* 0x000fe4000fffe0ff */
.L_x_285:
[----:B------:R-:W-:-:S13]  /*13710*/  ISETP.NE.AND P2, PT, RZ, UR6, PT ;  /* 0x00000006ff007c0c */ /* 0x000fda000bf45270 */
[----:B---3--:R-:W-:Y:S05]  /*13720*/  @!P2 EXIT ;  /* 0x000000000000a94d */ /* 0x008fea0003800000 */
[----:B------:R-:W-:Y:S02]  /*13730*/  UIADD3 UR7, UPT, UPT, -UR6, URZ, URZ ;  /* 0x000000ff06077290 */ /* 0x000fe4000fffe1ff */
[----:B------:R-:W-:-:S12]  /*13740*/  USHF.L.U32 UR27, UR9, 0x7, URZ ;  /* 0x00000007091b7899 */ /* 0x000fd800080006ff */
.L_x_337:
[----:B------:R-:W-:Y:S05]  /*13750*/  BRA.U !UP0, `(.L_x_327) ;  /* 0x0000000108047547 */ /* 0x000fea000b800000 */
[----:B------:R-:W-:Y:S05]  /*13760*/  BPT.TRAP 0x1 ;  /* 0x000000040000795c */ /* 0x000fea0000300000 */
.L_x_327:
[----:B------:R-:W-:Y:S01]  /*13770*/  ULEA UR25, UR10, UR8, 0x3 ;  /* 0x000000080a197291 */ /* 0x000fe2000f8e18ff */
[----:B-12---:R-:W-:Y:S02]  /*13780*/  SHF.L.U32 R2, R0, 0x1f, RZ ;  /* 0x0000001f00027819 */ /* 0x006fe400000006ff */
[----:B------:R-:W-:-:S06]  /*13790*/  @!P0 MOV R3, 0x4000 ;  /* 0x0000400000038802 */ /* 0x000fcc0000000f00 */
[----:B------:R-:W1:Y:S02]  /*137a0*/  SYNCS.PHASECHK.TRANS64.TRYWAIT P2, [UR25+0x14038], R2 ;  /* 0x01403802ff0075a7 */ /* 0x000e640008041119 */
[----:B-1----:R-:W-:Y:S05]  /*137b0*/  @!P2 BRA `(.L_x_328) ;  /* 0x0000001c0018a947 */ /* 0x002fea0003800000 */
.L_x_429:
[----:B------:R2:W-:Y:S01]  /*137c0*/  @!P0 SYNCS.ARRIVE.TRANS64 RZ, [UR25+0x14020], R3 ;  /* 0x01402003ffff89a7 */ /* 0x0005e20008000019 */
[----:B------:R-:W-:Y:S05]  /*137d0*/  BRA.U !UP2, `(.L_x_329) ;  /* 0x000000010a047547 */ /* 0x000fea000b800000 */
[----:B------:R-:W-:Y:S05]  /*137e0*/  BPT.TRAP 0x1 ;  /* 0x000000040000795c */ /* 0x000fea0000300000 */
.L_x_329:
[----:B------:R-:W-:Y:S04]  /*137f0*/  BSSY.RECONVERGENT B0, `(.L_x_330) ;  /* 0x0000003000007945 */ /* 0x000fe80003800200 */
[----:B------:R-:W-:Y:S05]  /*13800*/  @P1 BRA `(.L_x_331) ;  /* 0x0000000000041947 */ /* 0x000fea0003800000 */
[----:B------:R-:W-:Y:S05]  /*13810*/  BPT.TRAP 0x1 ;  /* 0x000000040000795c */ /* 0x000fea0000300000 */
.L_x_331:
[----:B------:R-:W-:Y:S05]  /*13820*/  BSYNC.RECONVERGENT B0 ;  /* 0x0000000000007941 */ /* 0x000fea0003800200 */
.L_x_330:
        /* <DEDUP_REMOVED lines=18> */
.L_x_332:
[----:B------:R-:W-:Y:S01]  /*13950*/  ULEA UR17, UR6, UR8, 0x3 ;  /* 0x0000000806117291 */ /* 0x000fe2000f8e18ff */
[----:B-1----:R-:W-:Y:S02]  /*13960*/  SHF.L.U32 R2, R0, 0x1f, RZ ;  /* 0x0000001f00027819 */ /* 0x002fe400000006ff */
[----:B--2---:R-:W-:-:S06]  /*13970*/  @!P0 MOV R3, 0x4000 ;  /* 0x0000400000038802 */ /* 0x004fcc0000000f00 */
[----:B------:R-:W1:Y:S02]  /*13980*/  SYNCS.PHASECHK.TRANS64.TRYWAIT P2, [UR17+0x14038], R2 ;  /* 0x01403802ff0075a7 */ /* 0x000e640008041111 */
[----:B-1----:R-:W-:Y:S05]  /*13990*/  @!P2 BRA `(.L_x_333) ;  /* 0x0000001800b8a947 */ /* 0x002fea0003800000 */
.L_x_431:
[----:B------:R2:W-:Y:S01]  /*139a0*/  @!P0 SYNCS.ARRIVE.TRANS64 RZ, [UR17+0x14020], R3 ;  /* 0x01402003ffff89a7 */ /* 0x0005e20008000011 */
[----:B------:R-:W-:Y:S05]  /*139b0*/  BRA.U !UP2, `(.L_x_334) ;  /* 0x000000010a047547 */ /* 0x000fea000b800000 */
[----:B------:R-:W-:Y:S05]  /*139c0*/  BPT.TRAP 0x1 ;  /* 0x000000040000795c */ /* 0x000fea0000300000 */
.L_x_334:
[----:B------:R-:W-:Y:S04]  /*139d0*/  BSSY.RECONVERGENT B0, `(.L_x_335) ;  /* 0x0000003000007945 */ /* 0x000fe80003800200 */
[----:B------:R-:W-:Y:S05]  /*139e0*/  @P1 BRA `(.L_x_336) ;  /* 0x0000000000041947 */ /* 0x000fea0003800000 */
[----:B------:R-:W-:Y:S05]  /*139f0*/  BPT.TRAP 0x1 ;  /* 0x000000040000795c */ /* 0x000fea0000300000 */
.L_x_336:
[----:B------:R-:W-:Y:S05]  /*13a00*/  BSYNC.RECONVERGENT B0 ;  /* 0x0000000000007941 */ /* 0x000fea0003800200 */
.L_x_335:
        /* <DEDUP_REMOVED lines=12> */
[----:B------:R3:W-:Y:S01]  /*13ad0*/  UTMALDG.4D [UR16], [UR14], desc[UR12] ;  /* 0x00000c100e0075b4 */ /* 0x0007e20008019000 */
[----:B------:R-:W-:Y:S02]  /*13ae0*/  UIADD3 UR7, UPT, UPT, UR7, 0x1, URZ ;  /* 0x0000000107077890 */ /* 0x000fe4000fffe0ff */
[----:B------:R-:W-:Y:S02]  /*13af0*/  UISETP.NE.AND UP1, UPT, UR10, 0x3, UPT ;  /* 0x000000030a00788c */ /* 0x000fe4000bf25270 */
[----:B------:R-:W-:Y:S02]  /*13b00*/  UIADD3 UR27, UPT, UPT, UR27, 0x80, URZ ;  /* 0x000000801b1b7890 */ /* 0x000fe4000fffe0ff */
[----:B------:R-:W-:Y:S02]  /*13b10*/  USEL UR6, URZ, 0x1, UP1 ;  /* 0x00000001ff067887 */ /* 0x000fe40008800000 */
[----:B------:R-:W-:Y:S02]  /*13b20*/  USEL UR10, UR10, URZ, UP1 ;  /* 0x000000ff0a0a7287 */ /* 0x000fe40008800000 */
[----:B------:R-:W-:-:S02]  /*13b30*/  UISETP.NE.AND UP1, UPT, UR7, URZ, UPT ;  /* 0x000000ff0700728c */ /* 0x000fc4000bf25270 */
[----:B------:R-:W-:-:S07]  /*13b40*/  LOP3.LUT R0, R0, UR6, RZ, 0x3c, !PT ;  /* 0x0000000600007c12 */ /* 0x000fce000f8e3cff */
[----:B---3--:R-:W-:Y:S05]  /*13b50*/  BRA.U UP1, `(.L_x_337) ;  /* 0xfffffff901fc7547 */ /* 0x008fea000b83ffff */
[----:B------:R-:W-:Y:S05]  /*13b60*/  EXIT ;  /* 0x000000000000794d */ /* 0x000fea0003800000 */
.L_x_450:
[----:B------:R-:W-:-:S08]  /*13b70*/  NOP ;  /* 0x0000000000007918 */ /* 0x000fd00000000000 */
[----:B------:R-:W1:-:S00]  /*13b80*/  USETMAXREG.DEALLOC.CTAPOOL 0x20 ;  /* 0x00000020000079c8 */ /* 0x000e4000080e0500 */
[----:B------:R-:W2:Y:S08]  /*13b90*/  S2UR UR18, SR_CTAID.X ;  /* 0x00000000001279c3 */ /* 0x000eb00000002500 */
[----:B-1----:R-:W1:Y:S01]  /*13ba0*/  LDC R0, c[0x0][0x380] ;  /* 0x0000e000ff007b82 */ /* 0x002e620000000800 */
[----:B--2---:R-:W-:-:S06]  /*13bb0*/  USHF.L.U32 UR18, UR18, 0x8, URZ ;  /* 0x0000000812127899 */ /* 0x004fcc00080006ff */
[----:B-1----:R-:W-:-:S13]  /*13bc0*/  ISETP.LE.U32.AND P0, PT, R0, UR18, PT ;  /* 0x0000001200007c0c */ /* 0x002fda000bf03070 */
[----:B------:R-:W-:Y:S05]  /*13bd0*/  @P0 EXIT ;  /* 0x000000000000094d */ /* 0x000fea0003800000 */
[----:B------:R-:W1:Y:S01]  /*13be0*/  LDCU UR19, c[0x0][0x38c] ;  /* 0x00007180ff1377ac */ /* 0x000e620008000800 */
[----:B------:R-:W2:Y:S01]  /*13bf0*/  S2UR UR4, SR_CTAID.Y ;  /* 0x00000000000479c3 */ /* 0x000ea20000002600 */
[----:B------:R-:W-:Y:S01]  /*13c00*/  UMOV UR6, URZ ;  /* 0x000000ff00067c82 */ /* 0x000fe20008000000 */
[----:B------:R-:W-:Y:S01]  /*13c10*/  ELECT P0, URZ, PT ;  /* 0x0000000000ff782f */ /* 0x000fe20003800000 */
[----:B-1----:R-:W1:Y:S01]  /*13c20*/  I2F.U32.RP R0, UR19 ;  /* 0x0000001300007d06 */ /* 0x002e620008209000 */
[----:B------:R-:W-:-:S07]  /*13c30*/  UISETP.NE.U32.AND UP0, UPT, UR19, URZ, UPT ;  /* 0x000000ff1300728c */ /* 0x000fce000bf05070 */
[----:B-1----:R-:W1:Y:S02]  /*13c40*/  MUFU.RCP R0, R0 ;  /* 0x0000000000007308 */ /* 0x002e640000001000 */
[----:B-1----:R-:W-:-:S06]  /*13c50*/  VIADD R0, R0, 0xffffffe ;  /* 0x0ffffffe00007836 */ /* 0x002fcc0000000000 */
[----:B------:R-:W1:Y:S02]  /*13c60*/  F2I.FTZ.U32.TRUNC.NTZ R0, R0 ;  /* 0x0000000000007305 */ /* 0x000e64000021f000 */
[----:B-1----:R-:W-:-:S13]  /*13c70*/  R2UR UR7, R0 ;  /* 0x00000000000772ca */ /* 0x002fda00000e0000 */
[----:B------:R-:W-:-:S04]  /*13c80*/  UIADD3 UR5, UPT, UPT, URZ, -UR7, URZ ;  /* 0x80000007ff057290 */ /* 0x000fc8000fffe0ff */
[----:B------:R-:W-:-:S04]  /*13c90*/  UIMAD UR5, UR5, UR19, URZ ;  /* 0x00000013050572a4 */ /* 0x000fc8000f8e02ff */
[----:B------:R-:W-:-:S04]  /*13ca0*/  UIMAD.WIDE.U32 UR6, UR7, UR5, UR6 ;  /* 0x00000005070672a5 */ /* 0x000fc8000f8e0006 */
[----:B--2---:R-:W-:-:S07]  /*13cb0*/  UIMAD.WIDE.U32 UR20, UR7, UR4, URZ ;  /* 0x00000004071472a5 */ /* 0x004fce000f8e00ff */
[----:B------:R-:W-:Y:S02]  /*13cc0*/  UMOV UR20, UR21 ;  /* 0x0000001500147c82 */ /* 0x000fe40008000000 */
[----:B------:R-:W-:Y:S02]  /*13cd0*/  UIADD3 UR5, UPT, UPT, -UR20, URZ, URZ ;  /* 0x000000ff14057290 */ /* 0x000fe4000fffe1ff */
[----:B------:R-:W1:Y:S02]  /*13ce0*/  S2UR UR21, SR_CTAID.Z ;  /* 0x00000000001579c3 */ /* 0x000e640000002700 */
        /* <DEDUP_REMOVED lines=9> */
[----:B-1----:R-:W-:Y:S11]  /*13d80*/  BRA.U UP6, `(.L_x_338) ;  /* 0x0000000106047547 */ /* 0x002ff6000b800000 */
[----:B------:R-:W-:Y:S05]  /*13d90*/  BPT.TRAP 0x1 ;  /* 0x000000040000795c */ /* 0x000fea0000300000 */
.L_x_338:
[----:B------:R-:W1:Y:S01]  /*13da0*/  S2UR UR4, SR_CgaCtaId ;  /* 0x00000000000479c3 */ /* 0x000e620000008800 */
[----:B------:R-:W-:Y:S01]  /*13db0*/  UMOV UR16, 0x400 ;  /* 0x0000040000107882 */ /* 0x000fe20000000000 */
[----:B------:R-:W-:Y:S01]  /*13dc0*/  SHF.L.U32 R2, RZ, 0x1f, RZ ;  /* 0x0000001fff027819 */ /* 0x000fe200000006ff */
[----:B-1----:R-:W-:-:S09]  /*13dd0*/  ULEA UR16, UR4, UR16, 0x18 ;  /* 0x0000001004107291 */ /* 0x002fd2000f8ec0ff */
[----:B------:R-:W1:Y:S02]  /*13de0*/  SYNCS.PHASECHK.TRANS64.TRYWAIT P0, [UR16+0x140b0], R2 ;  /* 0x0140b002ff0075a7 */ /* 0x000e640008001110 */
[----:B-1----:R-:W-:Y:S05]  /*13df0*/  @!P0 BRA `(.L_x_339) ;  /* 0x0000001400b88947 */ /* 0x002fea0003800000 */
.L_x_433:
[----:B------:R-:W2:Y:S01]  /*13e00*/  LDCU.64 UR6, c[0x0][0x348] ;  /* 0x00006900ff0677ac */ /* 0x000ea20008000a00 */
[----:B------:R-:W-:Y:S01]  /*13e10*/  UMOV UR17, URZ ;  /* 0x000000ff00117c82 */ /* 0x000fe20008000000 */
[----:B--2---:R-:W-:-:S04]  /*13e20*/  UIADD3 UR6, UP0, UPT, UR6, 0x400, URZ ;  /* 0x0000040006067890 */ /* 0x004fc8000ff1e0ff */
[----:B------:R-:W-:-:S09]  /*13e30*/  UIADD3.X UR7, UPT, UPT, URZ, UR7, URZ, UP0, !UPT ;  /* 0x00000007ff077290 */ /* 0x000fd200087fe4ff */
[----:B------:R2:W-:Y:S01]  /*13e40*/  UTMASTG.5D [UR16], [UR6] ;  /* 0x00000010060073b5 */ /* 0x0005e20008020000 */
[----:B------:R0:W-:Y:S01]  /*13e50*/  UTMACMDFLUSH ;  /* 0x00000000000079b7 */ /* 0x0001e20000000000 */
[----:B--2---:R-:W-:Y:S05]  /*13e60*/  BRA.U UP6, `(.L_x_340) ;  /* 0x0000000106047547 */ /* 0x004fea000b800000 */
[----:B------:R-:W-:Y:S05]  /*13e70*/  BPT.TRAP 0x1 ;  /* 0x000000040000795c */ /* 0x000fea0000300000 */
.L_x_340:
[----:B------:R-:W2:Y:S02]  /*13e80*/  SYNCS.PHASECHK.TRANS64.TRYWAIT P0, [UR16+0x140b8], R2 ;  /* 0x0140b802ff0075a7 */ /* 0x000ea40008001110 */
[----:B--2---:R-:W-:Y:S05]  /*13e90*/  @!P0 BRA `(.L_x_341) ;  /* 0x0000001400a88947 */ /* 0x004fea0003800000 */
.L_x_435:
[----:B------:R-:W2:Y:S01]  /*13ea0*/  LDCU.64 UR6, c[0x0][0x348] ;  /* 0x00006900ff0677ac */ /* 0x000ea20008000a00 */
[----:B------:R-:W-:Y:S02]  /*13eb0*/  UIADD3 UR10, UPT, UPT, UR18, 0x80, URZ ;  /* 0x00000080120a7890 */ /* 0x000fe4000fffe0ff */
[----:B------:R-:W-:Y:S01]  /*13ec0*/  UIADD3 UR8, UPT, UPT, UR16, 0x4000, URZ ;  /* 0x0000400010087890 */ /* 0x000fe2000fffe0ff */
[----:B------:R-:W-:Y:S01]  /*13ed0*/  UMOV UR9, URZ ;  /* 0x000000ff00097c82 */ /* 0x000fe20008000000 */
[----:B------:R-:W-:Y:S01]  /*13ee0*/  UMOV UR11, UR19 ;  /* 0x00000013000b7c82 */ /* 0x000fe20008000000 */
[----:B------:R-:W-:Y:S01]  /*13ef0*/  UMOV UR12, UR20 ;  /* 0x00000014000c7c82 */ /* 0x000fe20008000000 */
[----:B------:R-:W-:Y:S01]  /*13f00*/  UMOV UR13, UR21 ;  /* 0x00000015000d7c82 */ /* 0x000fe20008000000 */
[----:B--2---:R-:W-:-:S04]  /*13f10*/  UIADD3 UR6, UP0, UPT, UR6, 0x400, URZ ;  /* 0x0000040006067890 */ /* 0x004fc8000ff1e0ff */
[----:B------:R-:W-:-:S09]  /*13f20*/  UIADD3.X UR7, UPT, UPT, URZ, UR7, URZ, UP0, !UPT ;  /* 0x00000007ff077290 */ /* 0x000fd200087fe4ff */
[----:B------:R2:W-:Y:S01]  /*13f30*/  UTMASTG.5D [UR8], [UR6] ;  /* 0x00000008060073b5 */ /* 0x0005e20008020000 */
[----:B------:R0:W-:Y:S01]  /*13f40*/  UTMACMDFLUSH ;  /* 0x00000000000079b7 */ /* 0x0001e20000000000 */
[----:B------:R-:W-:-:S04]  /*13f50*/  DEPBAR.LE SB0, 0x1 ;  /* 0x000080400000791a */ /* 0x000fc80000000000 */
[----:B--2---:R-:W-:Y:S05]  /*13f60*/  BRA.U UP6, `(.L_x_342) ;  /* 0x0000000106047547 */ /* 0x004fea000b800000 */
[----:B------:R-:W-:Y:S05]  /*13f70*/  BPT.TRAP 0x1 ;  /* 0x000000040000795c */ /* 0x000fea0000300000 */
.L_x_342:
[----:B------:R-:W-:-:S04]  /*13f80*/  UIADD3 UR5, UPT, UPT, UR16, 0x140c0, URZ ;  /* 0x000140c010057890 */ /* 0x000fc8000fffe0ff */
[----:B------:R-:W-:-:S09]  /*13f90*/  UPRMT UR5, UR4, 0x654, UR5 ;  /* 0x0000065404057896 */ /* 0x000fd20008000005 */
[----:B------:R-:W-:Y:S01]  /*13fa0*/  SYNCS.ARRIVE.TRANS64.RED.A1T0 RZ, [UR5], RZ ;  /* 0x000000ffffff79a7 */ /* 0x000fe20008100405 */
[----:B------:R-:W-:-:S04]  /*13fb0*/  DEPBAR.LE SB0, 0x0 ;  /* 0x000080000000791a */ /* 0x000fc80000000000 */
[----:B------:R-:W-:Y:S05]  /*13fc0*/  BRA.U UP6, `(.L_x_343) ;  /* 0x0000000106047547 */ /* 0x000fea000b800000 */
[----:B------:R-:W-:Y:S05]  /*13fd0*/  BPT.TRAP 0x1 ;  /* 0x000000040000795c */ /* 0x000fea0000300000 */
.L_x_343:
[----:B------:R-:W-:Y:S01]  /*13fe0*/  UIADD3 UR5, UPT, UPT, UR16, 0x140c8, URZ ;  /* 0x000140c810057890 */ /* 0x000fe2000fffe0ff */
[----:B------:R-:W-:-:S03]  /*13ff0*/  IMAD.MOV.U32 R3, RZ, RZ, 0xffff ;  /* 0x0000ffffff037424 */ /* 0x000fc600078e00ff */
[----:B------:R-:W-:-:S09]  /*14000*/  UPRMT UR5, UR4, 0x654, UR5 ;  /* 0x0000065404057896 */ /* 0x000fd20008000005 */
[----:B------:R-:W-:Y:S01]  /*14010*/  SYNCS.ARRIVE.TRANS64.RED.A1T0 RZ, [UR5], RZ ;  /* 0x000000ffffff79a7 */ /* 0x000fe20008100405 */
[----:B-1----:R-:W1:Y:S01]  /*14020*/  LDS R0, [UR16+0x140e0] ;  /* 0x0140e010ff007984 */ /* 0x002e620008000800 */
[----:B------:R-:W-:Y:S02]  /*14030*/  UMOV UR6, 0x40 ;  /* 0x0000004000067882 */ /* 0x000fe40000000000 */
[----:B------:R-:W-:Y:S01]  /*14040*/  ULEA UR6, UR4, UR6, 0x18 ;  /* 0x0000000604067291 */ /* 0x000fe2000f8ec0ff */
[----:B------:R-:W-:-:S08]  /*14050*/  NOP ;  /* 0x0000000000007918 */ /* 0x000fd00000000000 */
[----:B------:R-:W2:Y:S01]  /*14060*/  LDS R2, [UR6+0x14] ;  /* 0x00001406ff027984 */ /* 0x000ea20008000800 */
[----:B-1----:R-:W-:-:S04]  /*14070*/  LOP3.LUT R0, R0, 0xffff, RZ, 0xc0, !PT ;  /* 0x0000ffff00007812 */ /* 0x002fc800078ec0ff */
[----:B------:R-:W-:-:S04]  /*14080*/  SHF.R.U32.HI R4, RZ, 0x5, R0 ;  /* 0x00000005ff047819 */ /* 0x000fc80000011600 */
[----:B------:R-:W-:-:S04]  /*14090*/  SHF.L.U32 R3, R3, R4, RZ ;  /* 0x0000000403037219 */ /* 0x000fc800000006ff */
[----:B--2---:R-:W-:Y:S01]  /*140a0*/  LOP3.LUT R0, R2, R3, RZ, 0xc0, !PT ;  /* 0x0000000302007212 */ /* 0x004fe200078ec0ff */
[----:B------:R-:W-:-:S03]  /*140b0*/  IMAD.MOV.U32 R2, RZ, RZ, 0x1 ;  /* 0x00000001ff027424 */ /* 0x000fc600078e00ff */
[----:B------:R-:W-:Y:S02]  /*140c0*/  ISETP.NE.AND P0, PT, R0, R3, PT ;  /* 0x000000030000720c */ /* 0x000fe40003f05270 */
[----:B------:R-:W-:-:S11]  /*140d0*/  SHF.L.U32 R2, R2, R4, RZ ;  /* 0x0000000402027219 */ /* 0x000fd600000006ff */
[----:B------:R-:W-:Y:S05]  /*140e0*/  @P0 BRA `(.L_x_344) ;  /* 0x00000000005c0947 */ /* 0x000fea0003800000 */
[----:B------:R-:W1:Y:S02]  /*140f0*/  LDS R0, [UR6+0x18] ;  /* 0x00001806ff007984 */ /* 0x000e640008000800 */
[----:B-1----:R-:W-:-:S04]  /*14100*/  LOP3.LUT R0, R0, R2, RZ, 0xc0, !PT ;  /* 0x0000000200007212 */ /* 0x002fc800078ec0ff */
[----:B------:R-:W-:-:S13]  /*14110*/  ISETP.NE.AND P0, PT, R0, R2, PT ;  /* 0x000000020000720c */ /* 0x000fda0003f05270 */
[----:B------:R-:W-:Y:S05]  /*14120*/  @P0 BRA `(.L_x_345) ;  /* 0x0000000000400947 */ /* 0x000fea0003800000 */
[----:B------:R-:W-:Y:S01]  /*14130*/  R2UR UR8, R3 ;  /* 0x00000000030872ca */ /* 0x000fe200000e0000 */
[----:B------:R-:W-:Y:S01]  /*14140*/  VOTEU.ANY UR7, UPT, PT ;  /* 0x0000000000077886 */ /* 0x000fe200038e0100 */
[----:B------:R-:W1:Y:S01]  /*14150*/  S2R R3, SR_LANEID ;  /* 0x0000000000037919 */ /* 0x000e620000000000 */
[----:B------:R-:W-:Y:S01]  /*14160*/  LOP3.LUT R2, RZ, R2, RZ, 0x33, !PT ;  /* 0x00000002ff027212 */ /* 0x000fe200078e33ff */
[----:B------:R-:W-:-:S03]  /*14170*/  UFLO.U32 UR7, UR7 ;  /* 0x00000007000772bd */ /* 0x000fc600080e0000 */
[----:B------:R-:W2:Y:S06]  /*14180*/  REDUX UR4, R2 ;  /* 0x00000000020473c4 */ /* 0x000eac0000000000 */
[----:B------:R-:W-:-:S06]  /*14190*/  ULOP3.LUT UR8, URZ, UR8, URZ, 0x33, !UPT ;  /* 0x00000008ff087292 */ /* 0x000fcc000f8e33ff */
[----:B------:R-:W-:-:S04]  /*141a0*/  IMAD.U32 R0, RZ, RZ, UR8 ;  /* 0x00000008ff007e24 */ /* 0x000fc8000f8e00ff */
[----:B------:R2:W3:Y:S02]  /*141b0*/  REDUX UR5, R0 ;  /* 0x00000000000573c4 */ /* 0x0004e40000000000 */
[----:B------:R4:W-:Y:S01]  /*141c0*/  UTCATOMSWS.AND URZ, UR8 ;  /* 0x0000000800ff79e3 */ /* 0x0009e20008000000 */
[----:B-1----:R-:W-:Y:S01]  /*141d0*/  ISETP.EQ.U32.AND P0, PT, R3, UR7, PT ;  /* 0x0000000703007c0c */ /* 0x002fe2000bf02070 */
[----:B--2---:R-:W-:Y:S02]  /*141e0*/  IMAD.U32 R0, RZ, RZ, UR4 ;  /* 0x00000004ff007e24 */ /* 0x004fe4000f8e00ff */
[----:B---3--:R-:W-:-:S10]  /*141f0*/  IMAD.U32 R2, RZ, RZ, UR5 ;  /* 0x00000005ff027e24 */ /* 0x008fd4000f8e00ff */
[----:B------:R4:W-:Y:S04]  /*14200*/  @P0 ATOMS.AND RZ, [UR6+0x14], R2 ;  /* 0x00001402ffff098c */ /* 0x0009e8000a800006 */
[----:B------:R4:W-:Y:S01]  /*14210*/  @P0 ATOMS.AND RZ, [UR6+0x18], R0 ;  /* 0x00001800ffff098c */ /* 0x0009e2000a800006 */
[----:B------:R-:W-:Y:S05]  /*14220*/  BRA `(.L_x_346) ;  /* 0x0000000000147947 */ /* 0x000fea0003800000 */
.L_x_345:
[----:B------:R-:W-:Y:S02]  /*14230*/  MOV R2, 0x14250 ;  /* 0x0001425000027802 */ /* 0x000fe40000000f00 */
[----:B------:R-:W-:Y:S05]  /*14240*/  CALL.REL.NOINC `($__internal_0_$__cuda_sm10x_tcgen05_guardrail_trap_col_being_dealloced_not_returned_by_alloc) ;  /* 0x0000001000d47944 */ /* 0x000fea0003c00000 */
[----:B------:R-:W-:Y:S05]  /*14250*/  BRA `(.L_x_346) ;  /* 0x0000000000087947 */ /* 0x000fea0003800000 */
.L_x_344:
[----:B------:R-:W-:Y:S02]  /*14260*/  MOV R2, 0x14280 ;  /* 0x0001428000027802 */ /* 0x000fe40000000f00 */
[----:B------:R-:W-:Y:S05]  /*14270*/  CALL.REL.NOINC `($__internal_2_$__cuda_sm10x_tcgen05_guardrail_trap_unallocated_columns_being_dealloced) ;  /* 0x0000001000e07944 */ /* 0x000fea0003c00000 */
.L_x_346:
[----:B------:R-:W-:Y:S01]  /*14280*/  NOP ;  /* 0x0000000000007918 */ /* 0x000fe20000000000 */
[----:B----4-:R-:W-:Y:S05]  /*14290*/  EXIT ;  /* 0x000000000000794d */ /* 0x010fea0003800000 */
.L_x_35:
[----:B------:R-:W-:-:S07]  /*142a0*/  MOV R0, UR4 ;  /* 0x0000000400007c02 */ /* 0x000fce0008000f00 */
.L_x_347:
[----:B-1----:R1:W2:Y:S02]  /*142b0*/  SYNCS.PHASECHK.TRANS64.TRYWAIT P0, [R0+URZ+0x14000], R3 ;  /* 0x01400003000075a7 */ /* 0x0022a400080011ff */
[----:B--2---:R-:W-:Y:S05]  /*142c0*/  @!P0 NANOSLEEP.SYNCS 0x989680 ;  /* 0x009896800000895d */ /* 0x004fea0003900000 */
[----:B------:R-:W2:Y:S02]  /*142d0*/  @!P0 SYNCS.PHASECHK.TRANS64 P0, [R0+URZ+0x14000], R3 ;  /* 0x01400003000085a7 */ /* 0x000ea400080010ff */
[----:B--2---:R-:W-:Y:S05]  /*142e0*/  @!P0 BRA `(.L_x_347) ;  /* 0xfffffffc00f08947 */ /* 0x004fea000383ffff */
[----:B------:R-:W-:Y:S05]  /*142f0*/  BRA `(.L_x_348) ;  /* 0xfffffed800107947 */ /* 0x000fea000383ffff */
.L_x_37:
[----:B-1----:R-:W-:-:S07]  /*14300*/  MOV R0, UR4 ;  /* 0x0000000400007c02 */ /* 0x002fce0008000f00 */
.L_x_349:
[----:B-1----:R1:W2:Y:S02]  /*14310*/  SYNCS.PHASECHK.TRANS64.TRYWAIT P0, [R0+URZ+0x14020], R3 ;  /* 0x01402003000075a7 */ /* 0x0022a400080011ff */
[----:B--2---:R-:W-:Y:S05]  /*14320*/  @!P0 NANOSLEEP.SYNCS 0x989680 ;  /* 0x009896800000895d */ /* 0x004fea0003900000 */
[----:B------:R-:W2:Y:S02]  /*14330*/  @!P0 SYNCS.PHASECHK.TRANS64 P0, [R0+URZ+0x14020], R3 ;  /* 0x01402003000085a7 */ /* 0x000ea400080010ff */
[----:B--2---:R-:W-:Y:S05]  /*14340*/  @!P0 BRA `(.L_x_349) ;  /* 0xfffffffc00f08947 */ /* 0x004fea000383ffff */
[----:B------:R-:W-:Y:S05]  /*14350*/  BRA `(.L_x_350) ;  /* 0xfffffed8000c7947 */ /* 0x000fea000383ffff */
.L_x_39:
[----:B-1----:R-:W-:-:S07]  /*14360*/  MOV R0, UR4 ;  /* 0x0000000400007c02 */ /* 0x002fce0008000f00 */
.L_x_351:
[----:B-1----:R1:W2:Y:S02]  /*14370*/  SYNCS.PHASECHK.TRANS64.TRYWAIT P0, [R0+URZ+0x14058], R2 ;  /* 0x01405802000075a7 */ /* 0x0022a400080011ff */
[----:B--2---:R-:W-:Y:S05]  /*14380*/  @!P0 NANOSLEEP.SYNCS 0x989680 ;  /* 0x009896800000895d */ /* 0x004fea0003900000 */
[----:B------:R-:W2:Y:S02]  /*14390*/  @!P0 SYNCS.PHASECHK.TRANS64 P0, [R0+URZ+0x14058], R2 ;  /* 0x01405802000085a7 */ /* 0x000ea400080010ff */
[----:B--2---:R-:W-:Y:S05]  /*143a0*/  @!P0 BRA `(.L_x_351) ;  /* 0xfffffffc00f08947 */ /* 0x004fea000383ffff */
[----:B------:R-:W-:Y:S05]  /*143b0*/  BRA `(.L_x_352) ;  /* 0xfffffed800187947 */ /* 0x000fea000383ffff */
.L_x_43:
[----:B------:R-:W-:-:S07]  /*143c0*/  MOV R0, UR4 ;  /* 0x0000000400007c02 */ /* 0x000fce0008000f00 */
.L_x_353:
[----:B-1----:R1:W2:Y:S02]  /*143d0*/  SYNCS.PHASECHK.TRANS64.TRYWAIT P0, [R0+URZ+0x14008], R3 ;  /* 0x01400803000075a7 */ /* 0x0022a400080011ff */
[----:B--2---:R-:W-:Y:S05]  /*143e0*/  @!P0 NANOSLEEP.SYNCS 0x989680 ;  /* 0x009896800000895d */ /* 0x004fea0003900000 */
[----:B------:R-:W2:Y:S02]  /*143f0*/  @!P0 SYNCS.PHASECHK.TRANS64 P0, [R0+URZ+0x14008], R3 ;  /* 0x01400803000085a7 */ /* 0x000ea400080010ff */
[----:B--2---:R-:W-:Y:S05]  /*14400*/  @!P0 BRA `(.L_x_353) ;  /* 0xfffffffc00f08947 */ /* 0x004fea000383ffff */
[----:B------:R-:W-:Y:S05]  /*14410*/  BRA `(.L_x_354) ;  /* 0xfffffed800a87947 */ /* 0x000fea000383ffff */
.L_x_45:
[----:B-1----:R-:W-:-:S07]  /*14420*/  MOV R0, UR4 ;  /* 0x0000000400007c02 */ /* 0x002fce0008000f00 */
.L_x_355:
[----:B-1----:R1:W2:Y:S02]  /*14430*/  SYNCS.PHASECHK.TRANS64.TRYWAIT P0, [R0+URZ+0x14068], R2 ;  /* 0x01406802000075a7 */ /* 0x0022a400080011ff */
[----:B--2---:R-:W-:Y:S05]  /*14440*/  @!P0 NANOSLEEP.SYNCS 0x989680 ;  /* 0x009896800000895d */ /* 0x004fea0003900000 */
[----:B------:R-:W2:Y:S02]  /*14450*/  @!P0 SYNCS.PHASECHK.TRANS64 P0, [R0+URZ+0x14068], R2 ;  /* 0x01406802000085a7 */ /* 0x000ea400080010ff */
[----:B--2---:R-:W-:Y:S05]  /*14460*/  @!P0 BRA `(.L_x_355) ;  /* 0xfffffffc00f08947 */ /* 0x004fea000383ffff */
[----:B------:R-:W-:Y:S05]  /*14470*/  BRA `(.L_x_356) ;  /* 0xfffffed800b07947 */ /* 0x000fea000383ffff */
.L_x_49:
[----:B------:R-:W-:-:S07]  /*14480*/  MOV R0, UR4 ;  /* 0x0000000400007c02 */ /* 0x000fce0008000f00 */
.L_x_357:
[----:B--2---:R2:W3:Y:S02]  /*14490*/  SYNCS.PHASECHK.TRANS64.TRYWAIT P0, [R0+URZ+0x14028], R3 ;  /* 0x01402803000075a7 */ /* 0x0044e400080011ff */
[----:B---3--:R-:W-:Y:S05]  /*144a0*/  @!P0 NANOSLEEP.SYNCS 0x989680 ;  /* 0x009896800000895d */ /* 0x008fea0003900000 */
[----:B------:R-:W3:Y:S02]  /*144b0*/  @!P0 SYNCS.PHASECHK.TRANS64 P0, [R0+URZ+0x14028], R3 ;  /* 0x01402803000085a7 */ /* 0x000ee400080010ff */
[----:B---3--:R-:W-:Y:S05]  /*144c0*/  @!P0 BRA `(.L_x_357) ;  /* 0xfffffffc00f08947 */ /* 0x008fea000383ffff */
[----:B------:R-:W-:Y:S05]  /*144d0*/  BRA `(.L_x_358) ;  /* 0xfffffedc00447947 */ /* 0x000fea000383ffff */
.L_x_51:
[----:B--2---:R-:W-:-:S07]  /*144e0*/  MOV R0, UR4 ;  /* 0x0000000400007c02 */ /* 0x004fce0008000f00 */
.L_x_359:
[----:B--2---:R2:W3:Y:S02]  /*144f0*/  SYNCS.PHASECHK.TRANS64.TRYWAIT P0, [R0+URZ+0x140a0], R2 ;  /* 0x0140a002000075a7 */ /* 0x0044e400080011ff */
[----:B---3--:R-:W-:Y:S05]  /*14500*/  @!P0 NANOSLEEP.SYNCS 0x989680 ;  /* 0x009896800000895d */ /* 0x008fea0003900000 */
[----:B------:R-:W3:Y:S02]  /*14510*/  @!P0 SYNCS.PHASECHK.TRANS64 P0, [R0+URZ+0x140a0], R2 ;  /* 0x0140a002000085a7 */ /* 0x000ee400080010ff */
[----:B---3--:R-:W-:Y:S05]  /*14520*/  @!P0 BRA `(.L_x_359) ;  /* 0xfffffffc00f08947 */ /* 0x008fea000383ffff */
[----:B------:R-:W-:Y:S05]  /*14530*/  BRA `(.L_x_360) ;  /* 0xfffffedc003c7947 */ /* 0x000fea000383ffff */
.L_x_53:
[----:B--2---:R-:W-:-:S07]  /*14540*/  MOV R0, UR4 ;  /* 0x0000000400007c02 */ /* 0x004fce0008000f00 */
.L_x_361:
[----:B--2---:R2:W3:Y:S02]  /*14550*/  SYNCS.PHASECHK.TRANS64.TRYWAIT P0, [R0+URZ+0x14058], R3 ;  /* 0x01405803000075a7 */ /* 0x0044e400080011ff */
[----:B---3--:R-:W-:Y:S05]  /*14560*/  @!P0 NANOSLEEP.SYNCS 0x989680 ;  /* 0x009896800000895d */ /* 0x008fea0003900000 */
[----:B------:R-:W3:Y:S02]  /*14570*/  @!P0 SYNCS.PHASECHK.TRANS64 P0, [R0+URZ+0x14058], R3 ;  /* 0x01405803000085a7 */ /* 0x000ee400080010ff */
[----:B---3--:R-:W-:Y:S05]  /*14580*/  @!P0 BRA `(.L_x_361) ;  /* 0xfffffffc00f08947 */ /* 0x008fea000383ffff */
[----:B------:R-:W-:Y:S05]  /*14590*/  BRA `(.L_x_362) ;  /* 0xfffffedc003c7947 */ /* 0x000fea000383ffff */
.L_x_57:
[----:B------:R-:W-:Y:S07]  /*145a0*/  MOV R6, UR11 ;  /* 0x0000000b00067c02 */ /* 0x000fee0008000f00 */
.L_x_363:
[----:B-1----:R1:W2:Y:S02]  /*145b0*/  SYNCS.PHASECHK.TRANS64.TRYWAIT P0, [R6+URZ+0x14020], R5 ;  /* 0x01402005060075a7 */ /* 0x0022a400080011ff */
[----:B--2---:R-:W-:Y:S05]  /*145c0*/  @!P0 NANOSLEEP.SYNCS 0x989680 ;  /* 0x009896800000895d */ /* 0x004fea0003900000 */
[----:B------:R-:W2:Y:S02]  /*145d0*/  @!P0 SYNCS.PHASECHK.TRANS64 P0, [R6+URZ+0x14020], R5 ;  /* 0x01402005060085a7 */ /* 0x000ea400080010ff */
[----:B--2---:R-:W-:Y:S05]  /*145e0*/  @!P0 BRA `(.L_x_363) ;  /* 0xfffffffc00f08947 */ /* 0x004fea000383ffff */
[----:B------:R-:W-:Y:S05]  /*145f0*/  BRA `(.L_x_364) ;  /* 0xfffffee000a07947 */ /* 0x000fea000383ffff */
.L_x_60:
[----:B------:R-:W-:Y:S07]  /*14600*/  MOV R6, UR4 ;  /* 0x0000000400067c02 */ /* 0x000fee0008000f00 */
.L_x_365:
[----:B---3--:R3:W4:Y:S02]  /*14610*/  SYNCS.PHASECHK.TRANS64.TRYWAIT P0, [R6+URZ+0x140a8], R5 ;  /* 0x0140a805060075a7 */ /* 0x00872400080011ff */
[----:B----4-:R-:W-:Y:S05]  /*14620*/  @!P0 NANOSLEEP.SYNCS 0x989680 ;  /* 0x009896800000895d */ /* 0x010fea0003900000 */
[----:B------:R-:W4:Y:S02]  /*14630*/  @!P0 SYNCS.PHASECHK.TRANS64 P0, [R6+URZ+0x140a8], R5 ;  /* 0x0140a805060085a7 */ /* 0x000f2400080010ff */
[----:B----4-:R-:W-:Y:S05]  /*14640*/  @!P0 BRA `(.L_x_365) ;  /* 0xfffffffc00f08947 */ /* 0x010fea000383ffff */
[----:B------:R-:W-:Y:S05]  /*14650*/  BRA `(.L_x_366) ;  /* 0xfffffee4004c7947 */ /* 0x000fea000383ffff */
.L_x_62:
[----:B------:R-:W-:Y:S07]  /*14660*/  MOV R6, UR4 ;  /* 0x0000000400067c02 */ /* 0x000fee0008000f00 */
.L_x_367:
[----:B---3--:R3:W4:Y:S02]  /*14670*/  SYNCS.PHASECHK.TRANS64.TRYWAIT P0, [R6+URZ+0x14068], R5 ;  /* 0x01406805060075a7 */ /* 0x00872400080011ff */
[----:B----4-:R-:W-:Y:S05]  /*14680*/  @!P0 NANOSLEEP.SYNCS 0x989680 ;  /* 0x009896800000895d */ /* 0x010fea0003900000 */
[----:B------:R-:W4:Y:S02]  /*14690*/  @!P0 SYNCS.PHASECHK.TRANS64 P0, [R6+URZ+0x14068], R5 ;  /* 0x01406805060085a7 */ /* 0x000f2400080010ff */
[----:B----4-:R-:W-:Y:S05]  /*146a0*/  @!P0 BRA `(.L_x_367) ;  /* 0xfffffffc00f08947 */ /* 0x010fea000383ffff */
[----:B------:R-:W-:Y:S05]  /*146b0*/  BRA `(.L_x_368) ;  /* 0xfffffee400507947 */ /* 0x000fea000383ffff */
.L_x_68:
[----:B------:R-:W-:Y:S07]  /*146c0*/  MOV R6, UR8 ;  /* 0x0000000800067c02 */ /* 0x000fee0008000f00 */
.L_x_369:
[----:B-1----:R1:W2:Y:S02]  /*146d0*/  SYNCS.PHASECHK.TRANS64.TRYWAIT P0, [R6+URZ+0x14020], R5 ;  /* 0x01402005060075a7 */ /* 0x0022a400080011ff */
[----:B--2---:R-:W-:Y:S05]  /*146e0*/  @!P0 NANOSLEEP.SYNCS 0x989680 ;  /* 0x009896800000895d */ /* 0x004fea0003900000 */
[----:B------:R-:W2:Y:S02]  /*146f0*/  @!P0 SYNCS.PHASECHK.TRANS64 P0, [R6+URZ+0x14020], R5 ;  /* 0x01402005060085a7 */ /* 0x000ea400080010ff */
[----:B--2---:R-:W-:Y:S05]  /*14700*/  @!P0 BRA `(.L_x_369) ;  /* 0xfffffffc00f08947 */ /* 0x004fea000383ffff */
[----:B------:R-:W-:Y:S05]  /*14710*/  BRA `(.L_x_370) ;  /* 0xfffffeec00347947 */ /* 0x000fea000383ffff */
.L_x_70:
[----:B------:R-:W-:Y:S07]  /*14720*/  MOV R6, UR4 ;  /* 0x0000000400067c02 */ /* 0x000fee0008000f00 */
.L_x_371:
[----:B-1----:R1:W2:Y:S02]  /*14730*/  SYNCS.PHASECHK.TRANS64.TRYWAIT P0, [R6+URZ+0x140a0], R5 ;  /* 0x0140a005060075a7 */ /* 0x0022a400080011ff */
[----:B--2---:R-:W-:Y:S05]  /*14740*/  @!P0 NANOSLEEP.SYNCS 0x989680 ;  /* 0x009896800000895d */ /* 0x004fea0003900000 */
[----:B------:R-:W2:Y:S02]  /*14750*/  @!P0 SYNCS.PHASECHK.TRANS64 P0, [R6+URZ+0x140a0], R5 ;  /* 0x0140a005060085a7 */ /* 0x000ea400080010ff */
[----:B--2---:R-:W-:Y:S05]  /*14760*/  @!P0 BRA `(.L_x_371) ;  /* 0xfffffffc00f08947 */ /* 0x004fea000383ffff */
[----:B------:R-:W-:Y:S05]  /*14770*/  BRA `(.L_x_372) ;  /* 0xfffffeec00307947 */ /* 0x000fea000383ffff */
.L_x_72:
[----:B------:R-:W-:Y:S07]  /*14780*/  MOV R6, UR4 ;  /* 0x0000000400067c02 */ /* 0x000fee0008000f00 */
.L_x_373:
[----:B-1----:R1:W2:Y:S02]  /*14790*/  SYNCS.PHASECHK.TRANS64.TRYWAIT P0, [R6+URZ+0x14058], R5 ;  /* 0x01405805060075a7 */ /* 0x0022a400080011ff */
[----:B--2---:R-:W-:Y:S05]  /*147a0*/  @!P0 NANOSLEEP.SYNCS 0x989680 ;  /* 0x009896800000895d */ /* 0x004fea0003900000 */
[----:B------:R-:W2:Y:S02]  /*147b0*/  @!P0 SYNCS.PHASECHK.TRANS64 P0, [R6+URZ+0x14058], R5 ;  /* 0x01405805060085a7 */ /* 0x000ea400080010ff */
[----:B--2---:R-:W-:Y:S05]  /*147c0*/  @!P0 BRA `(.L_x_373) ;  /* 0xfffffffc00f08947 */ /* 0x004fea000383ffff */
[----:B------:R-:W-:Y:S05]  /*147d0*/  BRA `(.L_x_374) ;  /* 0xfffffeec00347947 */ /* 0x000fea000383ffff */
.L_x_80:
[----:B------:R-:W-:-:S07]  /*147e0*/  MOV R3, UR4 ;  /* 0x0000000400037c02 */ /* 0x000fce0008000f00 */
.L_x_375:
[----:B--2---:R2:W3:Y:S02]  /*147f0*/  SYNCS.PHASECHK.TRANS64.TRYWAIT P0, [R3+URZ+0x140a8], R0 ;  /* 0x0140a800030075a7 */ /* 0x0044e400080011ff */
[----:B---3--:R-:W-:Y:S05]  /*14800*/  @!P0 NANOSLEEP.SYNCS 0x989680 ;  /* 0x009896800000895d */ /* 0x008fea0003900000 */
[----:B------:R-:W3:Y:S02]  /*14810*/  @!P0 SYNCS.PHASECHK.TRANS64 P0, [R3+URZ+0x140a8], R0 ;  /* 0x0140a800030085a7 */ /* 0x000ee400080010ff */
[----:B---3--:R-:W-:Y:S05]  /*14820*/  @!P0 BRA `(.L_x_375) ;  /* 0xfffffffc00f08947 */ /* 0x008fea000383ffff */
[----:B------:R-:W-:Y:S05]  /*14830*/  BRA `(.L_x_376) ;  /* 0xfffffef000ac7947 */ /* 0x000fea000383ffff */
.L_x_82:
[----:B------:R-:W-:-:S07]  /*14840*/  MOV R0, UR4 ;  /* 0x0000000400007c02 */ /* 0x000fce0008000f00 */
.L_x_377:
[----:B--2---:R2:W3:Y:S02]  /*14850*/  SYNCS.PHASECHK.TRANS64.TRYWAIT P0, [R0+URZ+0x14068], R2 ;  /* 0x01406802000075a7 */ /* 0x0044e400080011ff */
[----:B---3--:R-:W-:Y:S05]  /*14860*/  @!P0 NANOSLEEP.SYNCS 0x989680 ;  /* 0x009896800000895d */ /* 0x008fea0003900000 */
[----:B------:R-:W3:Y:S02]  /*14870*/  @!P0 SYNCS.PHASECHK.TRANS64 P0, [R0+URZ+0x14068], R2 ;  /* 0x01406802000085a7 */ /* 0x000ee400080010ff */
[----:B---3--:R-:W-:Y:S05]  /*14880*/  @!P0 BRA `(.L_x_377) ;  /* 0xfffffffc00f08947 */ /* 0x008fea000383ffff */
[----:B------:R-:W-:Y:S05]  /*14890*/  BRA `(.L_x_378) ;  /* 0xfffffef000b07947 */ /* 0x000fea000383ffff */
.L_x_89:
[----:B-1----:R1:W2:Y:S02]  /*148a0*/  SYNCS.PHASECHK.TRANS64.TRYWAIT P0, [R82+URZ+0x140c0], R0 ;  /* 0x0140c000520075a7 */ /* 0x0022a400080011ff */
[----:B--2---:R-:W-:Y:S05]  /*148b0*/  @!P0 NANOSLEEP.SYNCS 0x989680 ;  /* 0x009896800000895d */ /* 0x004fea0003900000 */
[----:B------:R-:W2:Y:S02]  /*148c0*/  @!P0 SYNCS.PHASECHK.TRANS64 P0, [R82+URZ+0x140c0], R0 ;  /* 0x0140c000520085a7 */ /* 0x000ea400080010ff */
[----:B--2---:R-:W-:Y:S05]  /*148d0*/  @!P0 BRA `(.L_x_89) ;  /* 0xfffffffc00f08947 */ /* 0x004fea000383ffff */
[----:B------:R-:W-:Y:S05]  /*148e0*/  BRA `(.L_x_379) ;  /* 0xfffffef800507947 */ /* 0x000fea000383ffff */
.L_x_155:
[----:B-1----:R1:W2:Y:S02]  /*148f0*/  SYNCS.PHASECHK.TRANS64.TRYWAIT P0, [R82+URZ+0x140c8], R0 ;  /* 0x0140c800520075a7 */ /* 0x0022a400080011ff */
[----:B--2---:R-:W-:Y:S05]  /*14900*/  @!P0 NANOSLEEP.SYNCS 0x989680 ;  /* 0x009896800000895d */ /* 0x004fea0003900000 */
[----:B------:R-:W2:Y:S02]  /*14910*/  @!P0 SYNCS.PHASECHK.TRANS64 P0, [R82+URZ+0x140c8], R0 ;  /* 0x0140c800520085a7 */ /* 0x000ea400080010ff */
[----:B--2---:R-:W-:Y:S05]  /*14920*/  @!P0 BRA `(.L_x_155) ;  /* 0xfffffffc00f08947 */ /* 0x004fea000383ffff */
[----:B------:R-:W-:Y:S05]  /*14930*/  BRA `(.L_x_380) ;  /* 0xffffff3400307947 */ /* 0x000fea000383ffff */
.L_x_160:
[----:B-1----:R-:W-:-:S04]  /*14940*/  MOV R3, UR39 ;  /* 0x0000002700037c02 */ /* 0x002fc80008000f00 */
[----:B------:R1:W2:Y:S03]  /*14950*/  SYNCS.PHASECHK.TRANS64.TRYWAIT P0, [R3+URZ+0x14070], R0 ;  /* 0x01407000030075a7 */ /* 0x0002a600080011ff */
[----:B--2---:R-:W-:Y:S05]  /*14960*/  @!P0 NANOSLEEP.SYNCS 0x989680 ;  /* 0x009896800000895d */ /* 0x004fea0003900000 */
[----:B------:R-:W2:Y:S02]  /*14970*/  @!P0 SYNCS.PHASECHK.TRANS64 P0, [R3+URZ+0x14070], R0 ;  /* 0x01407000030085a7 */ /* 0x000ea400080010ff */
[----:B--2---:R-:W-:Y:S05]  /*14980*/  @!P0 BRA `(.L_x_160) ;  /* 0xfffffffc00ec8947 */ /* 0x004fea000383ffff */
[----:B------:R-:W-:Y:S05]  /*14990*/  BRA `(.L_x_381) ;  /* 0xffffff3800107947 */ /* 0x000fea000383ffff */
.L_x_163:
[----:B--2---:R-:W-:-:S04]  /*149a0*/  MOV R2, UR39 ;  /* 0x0000002700027c02 */ /* 0x004fc80008000f00 */
[----:B------:R2:W3:Y:S03]  /*149b0*/  SYNCS.PHASECHK.TRANS64.TRYWAIT P0, [R2+URZ+0x14080], R0 ;  /* 0x01408000020075a7 */ /* 0x0004e600080011ff */
[----:B---3--:R-:W-:Y:S05]  /*149c0*/  @!P0 NANOSLEEP.SYNCS 0x989680 ;  /* 0x009896800000895d */ /* 0x008fea0003900000 */
[----:B------:R-:W3:Y:S02]  /*149d0*/  @!P0 SYNCS.PHASECHK.TRANS64 P0, [R2+URZ+0x14080], R0 ;  /* 0x01408000020085a7 */ /* 0x000ee400080010ff */
[----:B---3--:R-:W-:Y:S05]  /*149e0*/  @!P0 BRA `(.L_x_163) ;  /* 0xfffffffc00ec8947 */ /* 0x008fea000383ffff */
[----:B------:R-:W-:Y:S05]  /*149f0*/  BRA `(.L_x_382) ;  /* 0xffffff3800287947 */ /* 0x000fea000383ffff */
.L_x_166:
[----:B-1----:R-:W-:-:S04]  /*14a00*/  MOV R2, UR39 ;  /* 0x0000002700027c02 */ /* 0x002fc80008000f00 */
[----:B------:R1:W2:Y:S03]  /*14a10*/  SYNCS.PHASECHK.TRANS64.TRYWAIT P0, [R2+URZ+0x14070], R0 ;  /* 0x01407000020075a7 */ /* 0x0002a600080011ff */
[----:B--2---:R-:W-:Y:S05]  /*14a20*/  @!P0 NANOSLEEP.SYNCS 0x989680 ;  /* 0x009896800000895d */ /* 0x004fea0003900000 */
[----:B------:R-:W2:Y:S02]  /*14a30*/  @!P0 SYNCS.PHASECHK.TRANS64 P0, [R2+URZ+0x14070], R0 ;  /* 0x01407000020085a7 */ /* 0x000ea400080010ff */
[----:B--2---:R-:W-:Y:S05]  /*14a40*/  @!P0 BRA `(.L_x_166) ;  /* 0xfffffffc00ec8947 */ /* 0x004fea000383ffff */
[----:B------:R-:W-:Y:S05]  /*14a50*/  BRA `(.L_x_383) ;  /* 0xffffff3800b47947 */ /* 0x000fea000383ffff */
.L_x_168:
[----:B-1----:R-:W-:-:S04]  /*14a60*/  MOV R2, UR39 ;  /* 0x0000002700027c02 */ /* 0x002fc80008000f00 */
[----:B------:R1:W2:Y:S03]  /*14a70*/  SYNCS.PHASECHK.TRANS64.TRYWAIT P0, [R2+URZ+0x14090], R0 ;  /* 0x01409000020075a7 */ /* 0x0002a600080011ff */
[----:B--2---:R-:W-:Y:S05]  /*14a80*/  @!P0 NANOSLEEP.SYNCS 0x989680 ;  /* 0x009896800000895d */ /* 0x004fea0003900000 */
[----:B------:R-:W2:Y:S02]  /*14a90*/  @!P0 SYNCS.PHASECHK.TRANS64 P0, [R2+URZ+0x14090], R0 ;  /* 0x01409000020085a7 */ /* 0x000ea400080010ff */
[----:B--2---:R-:W-:Y:S05]  /*14aa0*/  @!P0 BRA `(.L_x_168) ;  /* 0xfffffffc00ec8947 */ /* 0x004fea000383ffff */
[----:B------:R-:W-:Y:S05]  /*14ab0*/  BRA `(.L_x_384) ;  /* 0xffffff3800f47947 */ /* 0x000fea000383ffff */
.L_x_181:
[----:B-1----:R-:W-:-:S04]  /*14ac0*/  MOV R2, UR39 ;  /* 0x0000002700027c02 */ /* 0x002fc80008000f00 */
[----:B------:R1:W4:Y:S03]  /*14ad0*/  SYNCS.PHASECHK.TRANS64.TRYWAIT P1, [R2+URZ+0x14080], R0 ;  /* 0x01408000020075a7 */ /* 0x00032600080211ff */
[----:B----4-:R-:W-:Y:S05]  /*14ae0*/  @!P1 NANOSLEEP.SYNCS 0x989680 ;  /* 0x009896800000995d */ /* 0x010fea0003900000 */
[----:B------:R-:W4:Y:S02]  /*14af0*/  @!P1 SYNCS.PHASECHK.TRANS64 P1, [R2+URZ+0x14080], R0 ;  /* 0x01408000020095a7 */ /* 0x000f2400080210ff */
[----:B----4-:R-:W-:Y:S05]  /*14b00*/  @!P1 BRA `(.L_x_181) ;  /* 0xfffffffc00ec9947 */ /* 0x010fea000383ffff */
[----:B------:R-:W-:Y:S05]  /*14b10*/  BRA `(.L_x_385) ;  /* 0xffffff4800707947 */ /* 0x000fea000383ffff */
.L_x_184:
[----:B-1----:R-:W-:-:S04]  /*14b20*/  MOV R2, UR39 ;  /* 0x0000002700027c02 */ /* 0x002fc80008000f00 */
[----:B------:R1:W4:Y:S03]  /*14b30*/  SYNCS.PHASECHK.TRANS64.TRYWAIT P0, [R2+URZ+0x14098], R0 ;  /* 0x01409800020075a7 */ /* 0x00032600080011ff */
[----:B----4-:R-:W-:Y:S05]  /*14b40*/  @!P0 NANOSLEEP.SYNCS 0x989680 ;  /* 0x009896800000895d */ /* 0x010fea0003900000 */
[----:B------:R-:W4:Y:S02]  /*14b50*/  @!P0 SYNCS.PHASECHK.TRANS64 P0, [R2+URZ+0x14098], R0 ;  /* 0x01409800020085a7 */ /* 0x000f2400080010ff */
[----:B----4-:R-:W-:Y:S05]  /*14b60*/  @!P0 BRA `(.L_x_184) ;  /* 0xfffffffc00ec8947 */ /* 0x010fea000383ffff */
[----:B------:R-:W-:Y:S05]  /*14b70*/  BRA `(.L_x_386) ;  /* 0xffffff4800f87947 */ /* 0x000fea000383ffff */
.L_x_199:
[----:B-1----:R1:W2:Y:S02]  /*14b80*/  SYNCS.PHASECHK.TRANS64.TRYWAIT P0, [R36+URZ+0x14070], R0 ;  /* 0x01407000240075a7 */ /* 0x0022a400080011ff */
[----:B--2---:R-:W-:Y:S05]  /*14b90*/  @!P0 NANOSLEEP.SYNCS 0x989680 ;  /* 0x009896800000895d */ /* 0x004fea0003900000 */
[----:B------:R-:W2:Y:S02]  /*14ba0*/  @!P0 SYNCS.PHASECHK.TRANS64 P0, [R36+URZ+0x14070], R0 ;  /* 0x01407000240085a7 */ /* 0x000ea400080010ff */
[----:B--2---:R-:W-:Y:S05]  /*14bb0*/  @!P0 BRA `(.L_x_199) ;  /* 0xfffffffc00f08947 */ /* 0x004fea000383ffff */
[----:B------:R-:W-:Y:S05]  /*14bc0*/  BRA `(.L_x_387) ;  /* 0xffffff5800a07947 */ /* 0x000fea000383ffff */
.L_x_202:
[----:B-1----:R1:W2:Y:S02]  /*14bd0*/  SYNCS.PHASECHK.TRANS64.TRYWAIT P0, [R36+URZ+0x14090], R0 ;  /* 0x01409000240075a7 */ /* 0x0022a400080011ff */
[----:B--2---:R-:W-:Y:S05]  /*14be0*/  @!P0 NANOSLEEP.SYNCS 0x989680 ;  /* 0x009896800000895d */ /* 0x004fea0003900000 */
[----:B------:R-:W2:Y:S02]  /*14bf0*/  @!P0 SYNCS.PHASECHK.TRANS64 P0, [R36+URZ+0x14090], R0 ;  /* 0x01409000240085a7 */ /* 0x000ea400080010ff */
[----:B--2---:R-:W-:Y:S05]  /*14c00*/  @!P0 BRA `(.L_x_202) ;  /* 0xfffffffc00f08947 */ /* 0x004fea000383ffff */
[----:B------:R-:W-:Y:S05]  /*14c10*/  BRA `(.L_x_388) ;  /* 0xffffff5800c07947 */ /* 0x000fea000383ffff */
.L_x_204:
[----:B-1----:R1:W2:Y:S02]  /*14c20*/  SYNCS.PHASECHK.TRANS64.TRYWAIT P0, [R36+URZ+0x140c0], R2 ;  /* 0x0140c002240075a7 */ /* 0x0022a400080011ff */
[----:B--2---:R-:W-:Y:S05]  /*14c30*/  @!P0 NANOSLEEP.SYNCS 0x989680 ;  /* 0x009896800000895d */ /* 0x004fea0003900000 */
[----:B------:R-:W2:Y:S02]  /*14c40*/  @!P0 SYNCS.PHASECHK.TRANS64 P0, [R36+URZ+0x140c0], R2 ;  /* 0x0140c002240085a7 */ /* 0x000ea400080010ff */
[----:B--2---:R-:W-:Y:S05]  /*14c50*/  @!P0 BRA `(.L_x_204) ;  /* 0xfffffffc00f08947 */ /* 0x004fea000383ffff */
[----:B------:R-:W-:Y:S05]  /*14c60*/  BRA `(.L_x_389) ;  /* 0xffffff5800cc7947 */ /* 0x000fea000383ffff */
.L_x_216:
[----:B-1----:R1:W2:Y:S02]  /*14c70*/  SYNCS.PHASECHK.TRANS64.TRYWAIT P1, [R36+URZ+0x14080], R0 ;  /* 0x01408000240075a7 */ /* 0x0022a400080211ff */
[----:B--2---:R-:W-:Y:S05]  /*14c80*/  @!P1 NANOSLEEP.SYNCS 0x989680 ;  /* 0x009896800000995d */ /* 0x004fea0003900000 */
[----:B------:R-:W2:Y:S02]  /*14c90*/  @!P1 SYNCS.PHASECHK.TRANS64 P1, [R36+URZ+0x14080], R0 ;  /* 0x01408000240095a7 */ /* 0x000ea400080210ff */
[----:B--2---:R-:W-:Y:S05]  /*14ca0*/  @!P1 BRA `(.L_x_216) ;  /* 0xfffffffc00f09947 */ /* 0x004fea000383ffff */
[----:B------:R-:W-:Y:S05]  /*14cb0*/  BRA `(.L_x_390) ;  /* 0xffffff6c00a87947 */ /* 0x000fea000383ffff */
.L_x_220:
[----:B-1----:R1:W2:Y:S02]  /*14cc0*/  SYNCS.PHASECHK.TRANS64.TRYWAIT P0, [R36+URZ+0x14098], R0 ;  /* 0x01409800240075a7 */ /* 0x0022a400080011ff */
[----:B--2---:R-:W-:Y:S05]  /*14cd0*/  @!P0 NANOSLEEP.SYNCS 0x989680 ;  /* 0x009896800000895d */ /* 0x004fea0003900000 */
[----:B------:R-:W2:Y:S02]  /*14ce0*/  @!P0 SYNCS.PHASECHK.TRANS64 P0, [R36+URZ+0x14098], R0 ;  /* 0x01409800240085a7 */ /* 0x000ea400080010ff */
[----:B--2---:R-:W-:Y:S05]  /*14cf0*/  @!P0 BRA `(.L_x_220) ;  /* 0xfffffffc00f08947 */ /* 0x004fea000383ffff */
[----:B------:R-:W-:Y:S05]  /*14d00*/  BRA `(.L_x_391) ;  /* 0xffffff7000147947 */ /* 0x000fea000383ffff */
.L_x_222:
[----:B-1----:R1:W2:Y:S02]  /*14d10*/  SYNCS.PHASECHK.TRANS64.TRYWAIT P0, [R36+URZ+0x140c8], R2 ;  /* 0x0140c802240075a7 */ /* 0x0022a400080011ff */
[----:B--2---:R-:W-:Y:S05]  /*14d20*/  @!P0 NANOSLEEP.SYNCS 0x989680 ;  /* 0x009896800000895d */ /* 0x004fea0003900000 */
[----:B------:R-:W2:Y:S02]  /*14d30*/  @!P0 SYNCS.PHASECHK.TRANS64 P0, [R36+URZ+0x140c8], R2 ;  /* 0x0140c802240085a7 */ /* 0x000ea400080010ff */
[----:B--2---:R-:W-:Y:S05]  /*14d40*/  @!P0 BRA `(.L_x_222) ;  /* 0xfffffffc00f08947 */ /* 0x004fea000383ffff */
[----:B------:R-:W-:Y:S05]  /*14d50*/  BRA `(.L_x_392) ;  /* 0xffffff7000207947 */ /* 0x000fea000383ffff */
.L_x_234:
[----:B------:R-:W-:-:S07]  /*14d60*/  MOV R0, UR4 ;  /* 0x0000000400007c02 */ /* 0x000fce0008000f00 */
.L_x_393:
[----:B-1----:R1:W2:Y:S02]  /*14d70*/  SYNCS.PHASECHK.TRANS64.TRYWAIT P0, [R0+URZ], R2 ;  /* 0x00000002000075a7 */ /* 0x0022a400080011ff */
[----:B--2---:R-:W-:Y:S05]  /*14d80*/  @!P0 NANOSLEEP.SYNCS 0x989680 ;  /* 0x009896800000895d */ /* 0x004fea0003900000 */
[----:B------:R-:W2:Y:S02]  /*14d90*/  @!P0 SYNCS.PHASECHK.TRANS64 P0, [R0+URZ], R2 ;  /* 0x00000002000085a7 */ /* 0x000ea400080010ff */
[----:B--2---:R-:W-:Y:S05]  /*14da0*/  @!P0 BRA `(.L_x_393) ;  /* 0xfffffffc00f08947 */ /* 0x004fea000383ffff */
[----:B------:R-:W-:Y:S05]  /*14db0*/  BRA `(.L_x_394) ;  /* 0xffffff8400187947 */ /* 0x000fea000383ffff */
.L_x_237:
[----:B------:R-:W-:-:S07]  /*14dc0*/  MOV R2, UR5 ;  /* 0x0000000500027c02 */ /* 0x000fce0008000f00 */
.L_x_395:
[----:B-1----:R1:W3:Y:S02]  /*14dd0*/  SYNCS.PHASECHK.TRANS64.TRYWAIT P1, [R2+URZ], R0 ;  /* 0x00000000020075a7 */ /* 0x0022e400080211ff */
[----:B---3--:R-:W-:Y:S05]  /*14de0*/  @!P1 NANOSLEEP.SYNCS 0x989680 ;  /* 0x009896800000995d */ /* 0x008fea0003900000 */
[----:B------:R-:W3:Y:S02]  /*14df0*/  @!P1 SYNCS.PHASECHK.TRANS64 P1, [R2+URZ], R0 ;  /* 0x00000000020095a7 */ /* 0x000ee400080210ff */
[----:B---3--:R-:W-:Y:S05]  /*14e00*/  @!P1 BRA `(.L_x_395) ;  /* 0xfffffffc00f09947 */ /* 0x008fea000383ffff */
[----:B------:R-:W-:Y:S05]  /*14e10*/  BRA `(.L_x_396) ;  /* 0xffffff8400c47947 */ /* 0x000fea000383ffff */
.L_x_244:
[----:B--23--:R-:W-:-:S04]  /*14e20*/  MOV R3, UR46 ;  /* 0x0000002e00037c02 */ /* 0x00cfc80008000f00 */
[----:B------:R2:W3:Y:S03]  /*14e30*/  SYNCS.PHASECHK.TRANS64.TRYWAIT P5, [R3+URZ], R2 ;  /* 0x00000002030075a7 */ /* 0x0004e600080a11ff */
[----:B---3--:R-:W-:Y:S05]  /*14e40*/  @!P5 NANOSLEEP.SYNCS 0x989680 ;  /* 0x009896800000d95d */ /* 0x008fea0003900000 */
[----:B------:R-:W3:Y:S02]  /*14e50*/  @!P5 SYNCS.PHASECHK.TRANS64 P5, [R3+URZ], R2 ;  /* 0x000000020300d5a7 */ /* 0x000ee400080a10ff */
[----:B---3--:R-:W-:Y:S05]  /*14e60*/  @!P5 BRA `(.L_x_244) ;  /* 0xfffffffc00ecd947 */ /* 0x008fea000383ffff */
[----:B------:R-:W-:Y:S05]  /*14e70*/  BRA `(.L_x_397) ;  /* 0xffffff94000c7947 */ /* 0x000fea000383ffff */
.L_x_249:
[----:B------:R-:W-:-:S07]  /*14e80*/  MOV R2, UR5 ;  /* 0x0000000500027c02 */ /* 0x000fce0008000f00 */
.L_x_398:
[----:B-1----:R1:W2:Y:S02]  /*14e90*/  SYNCS.PHASECHK.TRANS64.TRYWAIT P2, [R2+URZ], R0 ;  /* 0x00000000020075a7 */ /* 0x0022a400080411ff */
[----:B--2---:R-:W-:Y:S05]  /*14ea0*/  @!P2 NANOSLEEP.SYNCS 0x989680 ;  /* 0x009896800000a95d */ /* 0x004fea0003900000 */
[----:B------:R-:W2:Y:S02]  /*14eb0*/  @!P2 SYNCS.PHASECHK.TRANS64 P2, [R2+URZ], R0 ;  /* 0x000000000200a5a7 */ /* 0x000ea400080410ff */
[----:B--2---:R-:W-:Y:S05]  /*14ec0*/  @!P2 BRA `(.L_x_398) ;  /* 0xfffffffc00f0a947 */ /* 0x004fea000383ffff */
[----:B------:R-:W-:Y:S05]  /*14ed0*/  BRA `(.L_x_399) ;  /* 0xffffffc000ec7947 */ /* 0x000fea000383ffff */
.L_x_254:
[----:B------:R-:W-:-:S07]  /*14ee0*/  MOV R2, UR5 ;  /* 0x0000000500027c02 */ /* 0x000fce0008000f00 */
.L_x_400:
[----:B-1----:R1:W2:Y:S02]  /*14ef0*/  SYNCS.PHASECHK.TRANS64.TRYWAIT P1, [R2+URZ], R0 ;  /* 0x00000000020075a7 */ /* 0x0022a400080211ff */
[----:B--2---:R-:W-:Y:S05]  /*14f00*/  @!P1 NANOSLEEP.SYNCS 0x989680 ;  /* 0x009896800000995d */ /* 0x004fea0003900000 */
[----:B------:R-:W2:Y:S02]  /*14f10*/  @!P1 SYNCS.PHASECHK.TRANS64 P1, [R2+URZ], R0 ;  /* 0x00000000020095a7 */ /* 0x000ea400080210ff */
[----:B--2---:R-:W-:Y:S05]  /*14f20*/  @!P1 BRA `(.L_x_400) ;  /* 0xfffffffc00f09947 */ /* 0x004fea000383ffff */
[----:B------:R-:W-:Y:S05]  /*14f30*/  BRA `(.L_x_401) ;  /* 0xffffffc800347947 */ /* 0x000fea000383ffff */
.L_x_259:
[----:B------:R-:W-:-:S07]  /*14f40*/  MOV R2, UR7 ;  /* 0x0000000700027c02 */ /* 0x000fce0008000f00 */
.L_x_402:
[----:B-1----:R1:W3:Y:S02]  /*14f50*/  SYNCS.PHASECHK.TRANS64.TRYWAIT P0, [R2+URZ], R0 ;  /* 0x00000000020075a7 */ /* 0x0022e400080011ff */
[----:B---3--:R-:W-:Y:S05]  /*14f60*/  @!P0 NANOSLEEP.SYNCS 0x989680 ;  /* 0x009896800000895d */ /* 0x008fea0003900000 */
[----:B------:R-:W3:Y:S02]  /*14f70*/  @!P0 SYNCS.PHASECHK.TRANS64 P0, [R2+URZ], R0 ;  /* 0x00000000020085a7 */ /* 0x000ee400080010ff */
[----:B---3--:R-:W-:Y:S05]  /*14f80*/  @!P0 BRA `(.L_x_402) ;  /* 0xfffffffc00f08947 */ /* 0x008fea000383ffff */
[----:B------:R-:W-:Y:S05]  /*14f90*/  BRA `(.L_x_403) ;  /* 0xffffffc800e87947 */ /* 0x000fea000383ffff */
.L_x_263:
[----:B------:R-:W-:-:S07]  /*14fa0*/  MOV R2, UR8 ;  /* 0x0000000800027c02 */ /* 0x000fce0008000f00 */
.L_x_404:
[----:B-1----:R1:W2:Y:S02]  /*14fb0*/  SYNCS.PHASECHK.TRANS64.TRYWAIT P1, [R2+URZ+0x14010], R4 ;  /* 0x01401004020075a7 */ /* 0x0022a400080211ff */
[----:B--2---:R-:W-:Y:S05]  /*14fc0*/  @!P1 NANOSLEEP.SYNCS 0x989680 ;  /* 0x009896800000995d */ /* 0x004fea0003900000 */
[----:B------:R-:W2:Y:S02]  /*14fd0*/  @!P1 SYNCS.PHASECHK.TRANS64 P1, [R2+URZ+0x14010], R4 ;  /* 0x01401004020095a7 */ /* 0x000ea400080210ff */
[----:B--2---:R-:W-:Y:S05]  /*14fe0*/  @!P1 BRA `(.L_x_404) ;  /* 0xfffffffc00f09947 */ /* 0x004fea000383ffff */
[----:B------:R-:W-:Y:S05]  /*14ff0*/  BRA `(.L_x_405) ;  /* 0xffffffcc00dc7947 */ /* 0x000fea000383ffff */
.L_x_269:
[----:B------:R-:W-:-:S07]  /*15000*/  MOV R3, UR8 ;  /* 0x0000000800037c02 */ /* 0x000fce0008000f00 */
.L_x_406:
[----:B-1----:R1:W2:Y:S02]  /*15010*/  SYNCS.PHASECHK.TRANS64.TRYWAIT P1, [R3+URZ+0x14038], R4 ;  /* 0x01403804030075a7 */ /* 0x0022a400080211ff */
[----:B--2---:R-:W-:Y:S05]  /*15020*/  @!P1 NANOSLEEP.SYNCS 0x989680 ;  /* 0x009896800000995d */ /* 0x004fea0003900000 */
[----:B------:R-:W2:Y:S02]  /*15030*/  @!P1 SYNCS.PHASECHK.TRANS64 P1, [R3+URZ+0x14038], R4 ;  /* 0x01403804030095a7 */ /* 0x000ea400080210ff */
[----:B--2---:R-:W-:Y:S05]  /*15040*/  @!P1 BRA `(.L_x_406) ;  /* 0xfffffffc00f09947 */ /* 0x004fea000383ffff */
[----:B------:R-:W-:Y:S05]  /*15050*/  BRA `(.L_x_407) ;  /* 0xffffffd000307947 */ /* 0x000fea000383ffff */
.L_x_275:
[----:B------:R-:W-:-:S07]  /*15060*/  MOV R2, UR8 ;  /* 0x0000000800027c02 */ /* 0x000fce0008000f00 */
.L_x_408:
[----:B--2---:R2:W3:Y:S02]  /*15070*/  SYNCS.PHASECHK.TRANS64.TRYWAIT P2, [R2+URZ+0x14018], R4 ;  /* 0x01401804020075a7 */ /* 0x0044e400080411ff */
[----:B---3--:R-:W-:Y:S05]  /*15080*/  @!P2 NANOSLEEP.SYNCS 0x989680 ;  /* 0x009896800000a95d */ /* 0x008fea0003900000 */
[----:B------:R-:W3:Y:S02]  /*15090*/  @!P2 SYNCS.PHASECHK.TRANS64 P2, [R2+URZ+0x14018], R4 ;  /* 0x014018040200a5a7 */ /* 0x000ee400080410ff */
[----:B---3--:R-:W-:Y:S05]  /*150a0*/  @!P2 BRA `(.L_x_408) ;  /* 0xfffffffc00f0a947 */ /* 0x008fea000383ffff */
[----:B------:R-:W-:Y:S05]  /*150b0*/  BRA `(.L_x_409) ;  /* 0xffffffd000887947 */ /* 0x000fea000383ffff */
.L_x_281:
[----:B--2---:R-:W-:-:S07]  /*150c0*/  MOV R2, UR8 ;  /* 0x0000000800027c02 */ /* 0x004fce0008000f00 */
.L_x_410:
[----:B--2---:R2:W3:Y:S02]  /*150d0*/  SYNCS.PHASECHK.TRANS64.TRYWAIT P2, [R2+URZ+0x14040], R4 ;  /* 0x01404004020075a7 */ /* 0x0044e400080411ff */
[----:B---3--:R-:W-:Y:S05]  /*150e0*/  @!P2 NANOSLEEP.SYNCS 0x989680 ;  /* 0x009896800000a95d */ /* 0x008fea0003900000 */
[----:B------:R-:W3:Y:S02]  /*150f0*/  @!P2 SYNCS.PHASECHK.TRANS64 P2, [R2+URZ+0x14040], R4 ;  /* 0x014040040200a5a7 */ /* 0x000ee400080410ff */
[----:B---3--:R-:W-:Y:S05]  /*15100*/  @!P2 BRA `(.L_x_410) ;  /* 0xfffffffc00f0a947 */ /* 0x008fea000383ffff */
[----:B------:R-:W-:Y:S05]  /*15110*/  BRA `(.L_x_411) ;  /* 0xffffffd000dc7947 */ /* 0x000fea000383ffff */
.L_x_287:
[----:B------:R-:W-:-:S07]  /*15120*/  MOV R4, UR33 ;  /* 0x0000002100047c02 */ /* 0x000fce0008000f00 */
.L_x_412:
[----:B-1----:R1:W2:Y:S02]  /*15130*/  SYNCS.PHASECHK.TRANS64.TRYWAIT P2, [R4+URZ+0x14038], R2 ;  /* 0x01403802040075a7 */ /* 0x0022a400080411ff */
[----:B--2---:R-:W-:Y:S05]  /*15140*/  @!P2 NANOSLEEP.SYNCS 0x989680 ;  /* 0x009896800000a95d */ /* 0x004fea0003900000 */
[----:B------:R-:W2:Y:S02]  /*15150*/  @!P2 SYNCS.PHASECHK.TRANS64 P2, [R4+URZ+0x14038], R2 ;  /* 0x014038020400a5a7 */ /* 0x000ea400080410ff */
[----:B--2---:R-:W-:Y:S05]  /*15160*/  @!P2 BRA `(.L_x_412) ;  /* 0xfffffffc00f0a947 */ /* 0x004fea000383ffff */
[----:B------:R-:W-:Y:S05]  /*15170*/  BRA `(.L_x_413) ;  /* 0xffffffd400947947 */ /* 0x000fea000383ffff */
.L_x_292:
[----:B------:R-:W-:-:S07]  /*15180*/  MOV R4, UR17 ;  /* 0x0000001100047c02 */ /* 0x000fce0008000f00 */
.L_x_414:
[----:B-1----:R1:W2:Y:S02]  /*15190*/  SYNCS.PHASECHK.TRANS64.TRYWAIT P2, [R4+URZ+0x14038], R2 ;  /* 0x01403802040075a7 */ /* 0x0022a400080411ff */
[----:B--2---:R-:W-:Y:S05]  /*151a0*/  @!P2 NANOSLEEP.SYNCS 0x989680 ;  /* 0x009896800000a95d */ /* 0x004fea0003900000 */
[----:B------:R-:W2:Y:S02]  /*151b0*/  @!P2 SYNCS.PHASECHK.TRANS64 P2, [R4+URZ+0x14038], R2 ;  /* 0x014038020400a5a7 */ /* 0x000ea400080410ff */
[----:B--2---:R-:W-:Y:S05]  /*151c0*/  @!P2 BRA `(.L_x_414) ;  /* 0xfffffffc00f0a947 */ /* 0x004fea000383ffff */
[----:B------:R-:W-:Y:S05]  /*151d0*/  BRA `(.L_x_415) ;  /* 0xffffffd400f07947 */ /* 0x000fea000383ffff */
.L_x_297:
[----:B------:R-:W-:-:S07]  /*151e0*/  MOV R4, UR25 ;  /* 0x0000001900047c02 */ /* 0x000fce0008000f00 */
.L_x_416:
[----:B-1----:R1:W2:Y:S02]  /*151f0*/  SYNCS.PHASECHK.TRANS64.TRYWAIT P2, [R4+URZ+0x14038], R2 ;  /* 0x01403802040075a7 */ /* 0x0022a400080411ff */
[----:B--2---:R-:W-:Y:S05]  /*15200*/  @!P2 NANOSLEEP.SYNCS 0x989680 ;  /* 0x009896800000a95d */ /* 0x004fea0003900000 */
[----:B------:R-:W2:Y:S02]  /*15210*/  @!P2 SYNCS.PHASECHK.TRANS64 P2, [R4+URZ+0x14038], R2 ;  /* 0x014038020400a5a7 */ /* 0x000ea400080410ff */
[----:B--2---:R-:W-:Y:S05]  /*15220*/  @!P2 BRA `(.L_x_416) ;  /* 0xfffffffc00f0a947 */ /* 0x004fea000383ffff */
[----:B------:R-:W-:Y:S05]  /*15230*/  BRA `(.L_x_417) ;  /* 0xffffffd800547947 */ /* 0x000fea000383ffff */
.L_x_302:
[----:B------:R-:W-:-:S07]  /*15240*/  MOV R4, UR17 ;  /* 0x0000001100047c02 */ /* 0x000fce0008000f00 */
.L_x_418:
[----:B-1----:R1:W2:Y:S02]  /*15250*/  SYNCS.PHASECHK.TRANS64.TRYWAIT P2, [R4+URZ+0x14038], R2 ;  /* 0x01403802040075a7 */ /* 0x0022a400080411ff */
[----:B--2---:R-:W-:Y:S05]  /*15260*/  @!P2 NANOSLEEP.SYNCS 0x989680 ;  /* 0x009896800000a95d */ /* 0x004fea0003900000 */
[----:B------:R-:W2:Y:S02]  /*15270*/  @!P2 SYNCS.PHASECHK.TRANS64 P2, [R4+URZ+0x14038], R2 ;  /* 0x014038020400a5a7 */ /* 0x000ea400080410ff */
[----:B--2---:R-:W-:Y:S05]  /*15280*/  @!P2 BRA `(.L_x_418) ;  /* 0xfffffffc00f0a947 */ /* 0x004fea000383ffff */
[----:B------:R-:W-:Y:S05]  /*15290*/  BRA `(.L_x_419) ;  /* 0xffffffd800b47947 */ /* 0x000fea000383ffff */
.L_x_307:
[----:B------:R-:W-:-:S07]  /*152a0*/  MOV R4, UR17 ;  /* 0x0000001100047c02 */ /* 0x000fce0008000f00 */
.L_x_420:
[----:B-1----:R1:W2:Y:S02]  /*152b0*/  SYNCS.PHASECHK.TRANS64.TRYWAIT P2, [R4+URZ+0x14038], R2 ;  /* 0x01403802040075a7 */ /* 0x0022a400080411ff */
[----:B--2---:R-:W-:Y:S05]  /*152c0*/  @!P2 NANOSLEEP.SYNCS 0x989680 ;  /* 0x009896800000a95d */ /* 0x004fea0003900000 */
[----:B------:R-:W2:Y:S02]  /*152d0*/  @!P2 SYNCS.PHASECHK.TRANS64 P2, [R4+URZ+0x14038], R2 ;  /* 0x014038020400a5a7 */ /* 0x000ea400080410ff */
[----:B--2---:R-:W-:Y:S05]  /*152e0*/  @!P2 BRA `(.L_x_420) ;  /* 0xfffffffc00f0a947 */ /* 0x004fea000383ffff */
[----:B------:R-:W-:Y:S05]  /*152f0*/  BRA `(.L_x_421) ;  /* 0xffffffdc00187947 */ /* 0x000fea000383ffff */
.L_x_312:
[----:B------:R-:W-:-:S07]  /*15300*/  MOV R4, UR17 ;  /* 0x0000001100047c02 */ /* 0x000fce0008000f00 */
.L_x_422:
[----:B-1----:R1:W2:Y:S02]  /*15310*/  SYNCS.PHASECHK.TRANS64.TRYWAIT P2, [R4+URZ+0x14038], R2 ;  /* 0x01403802040075a7 */ /* 0x0022a400080411ff */
[----:B--2---:R-:W-:Y:S05]  /*15320*/  @!P2 NANOSLEEP.SYNCS 0x989680 ;  /* 0x009896800000a95d */ /* 0x004fea0003900000 */
[----:B------:R-:W2:Y:S02]  /*15330*/  @!P2 SYNCS.PHASECHK.TRANS64 P2, [R4+URZ+0x14038], R2 ;  /* 0x014038020400a5a7 */ /* 0x000ea400080410ff */
[----:B--2---:R-:W-:Y:S05]  /*15340*/  @!P2 BRA `(.L_x_422) ;  /* 0xfffffffc00f0a947 */ /* 0x004fea000383ffff */
[----:B------:R-:W-:Y:S05]  /*15350*/  BRA `(.L_x_423) ;  /* 0xffffffdc007c7947 */ /* 0x000fea000383ffff */
.L_x_317:
[----:B------:R-:W-:-:S07]  /*15360*/  MOV R4, UR17 ;  /* 0x0000001100047c02 */ /* 0x000fce0008000f00 */
.L_x_424:
[----:B-1----:R1:W2:Y:S02]  /*15370*/  SYNCS.PHASECHK.TRANS64.TRYWAIT P2, [R4+URZ+0x14038], R2 ;  /* 0x01403802040075a7 */ /* 0x0022a400080411ff */
[----:B--2---:R-:W-:Y:S05]  /*15380*/  @!P2 NANOSLEEP.SYNCS 0x989680 ;  /* 0x009896800000a95d */ /* 0x004fea0003900000 */
[----:B------:R-:W2:Y:S02]  /*15390*/  @!P2 SYNCS.PHASECHK.TRANS64 P2, [R4+URZ+0x14038], R2 ;  /* 0x014038020400a5a7 */ /* 0x000ea400080410ff */
[----:B--2---:R-:W-:Y:S05]  /*153a0*/  @!P2 BRA `(.L_x_424) ;  /* 0xfffffffc00f0a947 */ /* 0x004fea000383ffff */
[----:B------:R-:W-:Y:S05]  /*153b0*/  BRA `(.L_x_425) ;  /* 0xffffffdc00e07947 */ /* 0x000fea000383ffff */
.L_x_322:
[----:B------:R-:W-:-:S07]  /*153c0*/  MOV R4, UR17 ;  /* 0x0000001100047c02 */ /* 0x000fce0008000f00 */
.L_x_426:
[----:B-1----:R1:W2:Y:S02]  /*153d0*/  SYNCS.PHASECHK.TRANS64.TRYWAIT P2, [R4+URZ+0x14038], R2 ;  /* 0x01403802040075a7 */ /* 0x0022a400080411ff */
[----:B--2---:R-:W-:Y:S05]  /*153e0*/  @!P2 NANOSLEEP.SYNCS 0x989680 ;  /* 0x009896800000a95d */ /* 0x004fea0003900000 */
[----:B------:R-:W2:Y:S02]  /*153f0*/  @!P2 SYNCS.PHASECHK.TRANS64 P2, [R4+URZ+0x14038], R2 ;  /* 0x014038020400a5a7 */ /* 0x000ea400080410ff */
[----:B--2---:R-:W-:Y:S05]  /*15400*/  @!P2 BRA `(.L_x_426) ;  /* 0xfffffffc00f0a947 */ /* 0x004fea000383ffff */
[----:B------:R-:W-:Y:S05]  /*15410*/  BRA `(.L_x_427) ;  /* 0xffffffe000447947 */ /* 0x000fea000383ffff */
.L_x_328:
[----:B------:R-:W-:-:S07]  /*15420*/  MOV R4, UR25 ;  /* 0x0000001900047c02 */ /* 0x000fce0008000f00 */
.L_x_428:
[----:B-1----:R1:W2:Y:S02]  /*15430*/  SYNCS.PHASECHK.TRANS64.TRYWAIT P2, [R4+URZ+0x14038], R2 ;  /* 0x01403802040075a7 */ /* 0x0022a400080411ff */
[----:B--2---:R-:W-:Y:S05]  /*15440*/  @!P2 NANOSLEEP.SYNCS 0x989680 ;  /* 0x009896800000a95d */ /* 0x004fea0003900000 */
[----:B------:R-:W2:Y:S02]  /*15450*/  @!P2 SYNCS.PHASECHK.TRANS64 P2, [R4+URZ+0x14038], R2 ;  /* 0x014038020400a5a7 */ /* 0x000ea400080410ff */
[----:B--2---:R-:W-:Y:S05]  /*15460*/  @!P2 BRA `(.L_x_428) ;  /* 0xfffffffc00f0a947 */ /* 0x004fea000383ffff */
[----:B------:R-:W-:Y:S05]  /*15470*/  BRA `(.L_x_429) ;  /* 0xffffffe000d07947 */ /* 0x000fea000383ffff */
.L_x_333:
[----:B------:R-:W-:-:S07]  /*15480*/  MOV R4, UR17 ;  /* 0x0000001100047c02 */ /* 0x000fce0008000f00 */
.L_x_430:
[----:B-1----:R1:W2:Y:S02]  /*15490*/  SYNCS.PHASECHK.TRANS64.TRYWAIT P2, [R4+URZ+0x14038], R2 ;  /* 0x01403802040075a7 */ /* 0x0022a400080411ff */
[----:B--2---:R-:W-:Y:S05]  /*154a0*/  @!P2 NANOSLEEP.SYNCS 0x989680 ;  /* 0x009896800000a95d */ /* 0x004fea0003900000 */
[----:B------:R-:W2:Y:S02]  /*154b0*/  @!P2 SYNCS.PHASECHK.TRANS64 P2, [R4+URZ+0x14038], R2 ;  /* 0x014038020400a5a7 */ /* 0x000ea400080410ff */
[----:B--2---:R-:W-:Y:S05]  /*154c0*/  @!P2 BRA `(.L_x_430) ;  /* 0xfffffffc00f0a947 */ /* 0x004fea000383ffff */
[----:B------:R-:W-:Y:S05]  /*154d0*/  BRA `(.L_x_431) ;  /* 0xffffffe400307947 */ /* 0x000fea000383ffff */
.L_x_339:
[----:B------:R-:W-:-:S07]  /*154e0*/  MOV R0, UR16 ;  /* 0x0000001000007c02 */ /* 0x000fce0008000f00 */
.L_x_432:
[----:B-1----:R1:W2:Y:S02]  /*154f0*/  SYNCS.PHASECHK.TRANS64.TRYWAIT P0, [R0+URZ+0x140b0], R2 ;  /* 0x0140b002000075a7 */ /* 0x0022a400080011ff */
[----:B--2---:R-:W-:Y:S05]  /*15500*/  @!P0 NANOSLEEP.SYNCS 0x989680 ;  /* 0x009896800000895d */ /* 0x004fea0003900000 */
[----:B------:R-:W2:Y:S02]  /*15510*/  @!P0 SYNCS.PHASECHK.TRANS64 P0, [R0+URZ+0x140b0], R2 ;  /* 0x0140b002000085a7 */ /* 0x000ea400080010ff */
[----:B--2---:R-:W-:Y:S05]  /*15520*/  @!P0 BRA `(.L_x_432) ;  /* 0xfffffffc00f08947 */ /* 0x004fea000383ffff */
[----:B------:R-:W-:Y:S05]  /*15530*/  BRA `(.L_x_433) ;  /* 0xffffffe800307947 */ /* 0x000fea000383ffff */
.L_x_341:
[----:B-1----:R-:W-:-:S07]  /*15540*/  MOV R0, UR16 ;  /* 0x0000001000007c02 */ /* 0x002fce0008000f00 */
.L_x_434:
[----:B-1----:R1:W2:Y:S02]  /*15550*/  SYNCS.PHASECHK.TRANS64.TRYWAIT P0, [R0+URZ+0x140b8], R2 ;  /* 0x0140b802000075a7 */ /* 0x0022a400080011ff */
[----:B--2---:R-:W-:Y:S05]  /*15560*/  @!P0 NANOSLEEP.SYNCS 0x989680 ;  /* 0x009896800000895d */ /* 0x004fea0003900000 */
[----:B------:R-:W2:Y:S02]  /*15570*/  @!P0 SYNCS.PHASECHK.TRANS64 P0, [R0+URZ+0x140b8], R2 ;  /* 0x0140b802000085a7 */ /* 0x000ea400080010ff */
[----:B--2---:R-:W-:Y:S05]  /*15580*/  @!P0 BRA `(.L_x_434) ;  /* 0xfffffffc00f08947 */ /* 0x004fea000383ffff */
[----:B------:R-:W-:Y:S05]  /*15590*/  BRA `(.L_x_435) ;  /* 0xffffffe800407947 */ /* 0x000fea000383ffff */
        .weak           $__internal_0_$__cuda_sm10x_tcgen05_guardrail_trap_col_being_dealloced_not_returned_by_alloc
        .type           $__internal_0_$__cuda_sm10x_tcgen05_guardrail_trap_col_being_dealloced_not_returned_by_alloc,@function
        .size           $__internal_0_$__cuda_sm10x_tcgen05_guardrail_trap_col_being_dealloced_not_returned_by_alloc,($__internal_1_$__cuda_sm10x_tcgen05_guardrail_trap_phase_invalid_during_alloc - $__internal_0_$__cuda_sm10x_tcgen05_guardrail_trap_col_being_dealloced_not_returned_by_alloc)
$__internal_0_$__cuda_sm10x_tcgen05_guardrail_trap_col_being_dealloced_not_returned_by_alloc:
[----:B------:R-:W-:Y:S05]  /*155a0*/  BPT.TRAP 0x1 ;  /* 0x000000040000795c */ /* 0x000fea0000300000 */
[----:B------:R-:W-:-:S04]  /*155b0*/  HFMA2 R3, -RZ, RZ, 0, 0 ;  /* 0x00000000ff037431 */ /* 0x000fc800000001ff */
[----:B------:R-:W-:Y:S05]  /*155c0*/  RET.REL.NODEC R2 `(_ZN7cutlass13device_kernelINS_4fmha6kernel36Sm100FmhaFwdKernelTmaWarpspecializedIN4cute5tupleIJiiiNS5_IJNS5_IJiiEEEiEEEEEENS1_10collective38Sm100FmhaFwdMainloopTmaWarpspecializedINS_10bfloat16_tEffNS5_IJNS4_1CILi256EEENSC_ILi128EEENSC_ILi64EEEEEENS5_IJiNSC_ILi1EEES7_EEENS5_IJiSH_NS5_IJNS5_IJNSC_ILi0EEEiEEEiEEEEEESM_NS9_6NoMaskENS5_IJNSC_ILi2EEESH_SH_EEENSC_ILb0EEEEENS9_38Sm100FmhaFwdEpilogueTmaWarpspecializedINS_6half_tEfNS5_IJSE_SF_SE_EEESI_NS5_IJSH_S7_EEESQ_EENS2_23IndividualTileSchedulerENS2_41Sm100FmhaCtxKernelWarpspecializedScheduleEEEEEvNT_6ParamsE) ;  /* 0xfffffea8028c7950 */ /* 0x000fea0003c3ffff */
        .weak           $__internal_1_$__cuda_sm10x_tcgen05_guardrail_trap_phase_invalid_during_alloc
        .type           $__internal_1_$__cuda_sm10x_tcgen05_guardrail_trap_phase_invalid_during_alloc,@function
        .size           $__internal_1_$__cuda_sm10x_tcgen05_guardrail_trap_phase_invalid_during_alloc,($__internal_2_$__cuda_sm10x_tcgen05_guardrail_trap_unallocated_columns_being_dealloced - $__internal_1_$__cuda_sm10x_tcgen05_guardrail_trap_phase_invalid_during_alloc)
$__internal_1_$__cuda_sm10x_tcgen05_guardrail_trap_phase_invalid_during_alloc:
[----:B------:R-:W-:Y:S05]  /*155d0*/  BPT.TRAP 0x1 ;  /* 0x000000040000795c */ /* 0x000fea0000300000 */
[----:B------:R-:W-:-:S04]  /*155e0*/  MOV R3, 0x0 ;  /* 0x0000000000037802 */ /* 0x000fc80000000f00 */
[----:B------:R-:W-:Y:S05]  /*155f0*/  RET.REL.NODEC R2 `(_ZN7cutlass13device_kernelINS_4fmha6kernel36Sm100FmhaFwdKernelTmaWarpspecializedIN4cute5tupleIJiiiNS5_IJNS5_IJiiEEEiEEEEEENS1_10collective38Sm100FmhaFwdMainloopTmaWarpspecializedINS_10bfloat16_tEffNS5_IJNS4_1CILi256EEENSC_ILi128EEENSC_ILi64EEEEEENS5_IJiNSC_ILi1EEES7_EEENS5_IJiSH_NS5_IJNS5_IJNSC_ILi0EEEiEEEiEEEEEESM_NS9_6NoMaskENS5_IJNSC_ILi2EEESH_SH_EEENSC_ILb0EEEEENS9_38Sm100FmhaFwdEpilogueTmaWarpspecializedINS_6half_tEfNS5_IJSE_SF_SE_EEESI_NS5_IJSH_S7_EEESQ_EENS2_23IndividualTileSchedulerENS2_41Sm100FmhaCtxKernelWarpspecializedScheduleEEEEEvNT_6ParamsE) ;  /* 0xfffffea802807950 */ /* 0x000fea0003c3ffff */
        .weak           $__internal_2_$__cuda_sm10x_tcgen05_guardrail_trap_unallocated_columns_being_dealloced
        .type           $__internal_2_$__cuda_sm10x_tcgen05_guardrail_trap_unallocated_columns_being_dealloced,@function
        .size           $__internal_2_$__cuda_sm10x_tcgen05_guardrail_trap_unallocated_columns_being_dealloced,($__internal_3_$__cuda_sm3x_div_rn_noftz_f32_slowpath - $__internal_2_$__cuda_sm10x_tcgen05_guardrail_trap_unallocated_columns_being_dealloced)
$__internal_2_$__cuda_sm10x_tcgen05_guardrail_trap_unallocated_columns_being_dealloced:
[----:B------:R-:W-:Y:S05]  /*15600*/  BPT.TRAP 0x1 ;  /* 0x000000040000795c */ /* 0x000fea0000300000 */
[----:B------:R-:W-:-:S04]  /*15610*/  HFMA2 R3, -RZ, RZ, 0, 0 ;  /* 0x00000000ff037431 */ /* 0x000fc800000001ff */
[----:B------:R-:W-:Y:S05]  /*15620*/  RET.REL.NODEC R2 `(_ZN7cutlass13device_kernelINS_4fmha6kernel36Sm100FmhaFwdKernelTmaWarpspecializedIN4cute5tupleIJiiiNS5_IJNS5_IJiiEEEiEEEEEENS1_10collective38Sm100FmhaFwdMainloopTmaWarpspecializedINS_10bfloat16_tEffNS5_IJNS4_1CILi256EEENSC_ILi128EEENSC_ILi64EEEEEENS5_IJiNSC_ILi1EEES7_EEENS5_IJiSH_NS5_IJNS5_IJNSC_ILi0EEEiEEEiEEEEEESM_NS9_6NoMaskENS5_IJNSC_ILi2EEESH_SH_EEENSC_ILb0EEEEENS9_38Sm100FmhaFwdEpilogueTmaWarpspecializedINS_6half_tEfNS5_IJSE_SF_SE_EEESI_NS5_IJSH_S7_EEESQ_EENS2_23IndividualTileSchedulerENS2_41Sm100FmhaCtxKernelWarpspecializedScheduleEEEEEvNT_6ParamsE) ;  /* 0xfffffea802747950 */ /* 0x000fea0003c3ffff */
        .weak           $__internal_3_$__cuda_sm3x_div_rn_noftz_f32_slowpath
        .type           $__internal_3_$__cuda_sm3x_div_rn_noftz_f32_slowpath,@function
        .size           $__internal_3_$__cuda_sm3x_div_rn_noftz_f32_slowpath,(.L_x_452 - $__internal_3_$__cuda_sm3x_div_rn_noftz_f32_slowpath)
$__internal_3_$__cuda_sm3x_div_rn_noftz_f32_slowpath:
[----:B------:R-:W-:Y:S01]  /*15630*/  SHF.R.U32.HI R7, RZ, 0x17, R0 ;  /* 0x00000017ff077819 */ /* 0x000fe20000011600 */
[----:B------:R-:W-:Y:S01]  /*15640*/  BSSY.RECONVERGENT B1, `(.L_x_436) ;  /* 0x0000063000017945 */ /* 0x000fe20003800200 */
[--C-:B------:R-:W-:Y:S01]  /*15650*/  SHF.R.U32.HI R9, RZ, 0x17, R41.reuse ;  /* 0x00000017ff097819 */ /* 0x100fe20000011629 */
[----:B------:R-:W-:Y:S01]  /*15660*/  IMAD.MOV.U32 R2, RZ, RZ, R41 ;  /* 0x000000ffff027224 */ /* 0x000fe200078e0029 */
[----:B------:R-:W-:Y:S02]  /*15670*/  LOP3.LUT R7, R7, 0xff, RZ, 0xc0, !PT ;  /* 0x000000ff07077812 */ /* 0x000fe400078ec0ff */
[----:B------:R-:W-:-:S03]  /*15680*/  LOP3.LUT R9, R9, 0xff, RZ, 0xc0, !PT ;  /* 0x000000ff09097812 */ /* 0x000fc600078ec0ff */
[----:B------:R-:W-:Y:S02]  /*15690*/  VIADD R3, R7, 0xffffffff ;  /* 0xffffffff07037836 */ /* 0x000fe40000000000 */
[----:B------:R-:W-:-:S03]  /*156a0*/  VIADD R4, R9, 0xffffffff ;  /* 0xffffffff09047836 */ /* 0x000fc60000000000 */
[----:B------:R-:W-:-:S04]  /*156b0*/  ISETP.GT.U32.AND P0, PT, R3, 0xfd, PT ;  /* 0x000000fd0300780c */ /* 0x000fc80003f04070 */
[----:B------:R-:W-:-:S13]  /*156c0*/  ISETP.GT.U32.OR P0, PT, R4, 0xfd, P0 ;  /* 0x000000fd0400780c */ /* 0x000fda0000704470 */
[----:B------:R-:W-:Y:S01]  /*156d0*/  @!P0 IMAD.MOV.U32 R5, RZ, RZ, RZ ;  /* 0x000000ffff058224 */ /* 0x000fe200078e00ff */
[----:B------:R-:W-:Y:S06]  /*156e0*/  @!P0 BRA `(.L_x_437) ;  /* 0x00000000005c8947 */ /* 0x000fec0003800000 */
[----:B------:R-:W-:Y:S02]  /*156f0*/  FSETP.GTU.FTZ.AND P1, PT, |R41|, +INF , PT ;  /* 0x7f8000002900780b */ /* 0x000fe40003f3c200 */
[----:B------:R-:W-:-:S04]  /*15700*/  FSETP.GTU.FTZ.AND P0, PT, |R0|, +INF , PT ;  /* 0x7f8000000000780b */ /* 0x000fc80003f1c200 */
[----:B------:R-:W-:-:S13]  /*15710*/  PLOP3.LUT P0, PT, P1, P0, PT, 0xf8, 0x8f ;  /* 0x00000000008f781c */ /* 0x000fda0000f01f70 */
[----:B------:R-:W-:Y:S05]  /*15720*/  @P0 BRA `(.L_x_438) ;  /* 0x00000004004c0947 */ /* 0x000fea0003800000 */
[----:B------:R-:W-:-:S13]  /*15730*/  LOP3.LUT P0, RZ, R0, 0x7fffffff, R2, 0xc8, !PT ;  /* 0x7fffffff00ff7812 */ /* 0x000fda000780c802 */
[----:B------:R-:W-:Y:S05]  /*15740*/  @!P0 BRA `(.L_x_439) ;  /* 0x00000004003c8947 */ /* 0x000fea0003800000 */
[C---:B------:R-:W-:Y:S02]  /*15750*/  FSETP.NEU.FTZ.AND P0, PT, |R41|.reuse, +INF , PT ;  /* 0x7f8000002900780b */ /* 0x040fe40003f1d200 */
[----:B------:R-:W-:Y:S02]  /*15760*/  FSETP.NEU.FTZ.AND P1, PT, |R0|, +INF , PT ;  /* 0x7f8000000000780b */ /* 0x000fe40003f3d200 */
[----:B------:R-:W-:-:S11]  /*15770*/  FSETP.NEU.FTZ.AND P2, PT, |R41|, +INF , PT ;  /* 0x7f8000002900780b */ /* 0x000fd60003f5d200 */
[----:B------:R-:W-:Y:S05]  /*15780*/  @!P1 BRA !P0, `(.L_x_439) ;  /* 0x00000004002c9947 */ /* 0x000fea0004000000 */
[----:B------:R-:W-:-:S04]  /*15790*/  LOP3.LUT P0, RZ, R2, 0x7fffffff, RZ, 0xc0, !PT ;  /* 0x7fffffff02ff7812 */ /* 0x000fc8000780c0ff */
[----:B------:R-:W-:-:S13]  /*157a0*/  PLOP3.LUT P0, PT, P1, P0, PT, 0x2f, 0xf2 ;  /* 0x0000000000f2781c */ /* 0x000fda0000f00577 */
[----:B------:R-:W-:Y:S05]  /*157b0*/  @P0 BRA `(.L_x_440) ;  /* 0x0000000400180947 */ /* 0x000fea0003800000 */
[----:B------:R-:W-:-:S04]  /*157c0*/  LOP3.LUT P0, RZ, R0, 0x7fffffff, RZ, 0xc0, !PT ;  /* 0x7fffffff00ff7812 */ /* 0x000fc8000780c0ff */
[----:B------:R-:W-:-:S13]  /*157d0*/  PLOP3.LUT P0, PT, P2, P0, PT, 0x2f, 0xf2 ;  /* 0x0000000000f2781c */ /* 0x000fda0001700577 */
[----:B------:R-:W-:Y:S05]  /*157e0*/  @P0 BRA `(.L_x_441) ;  /* 0x0000000400000947 */ /* 0x000fea0003800000 */
[----:B------:R-:W-:Y:S02]  /*157f0*/  ISETP.GE.AND P1, PT, R4, RZ, PT ;  /* 0x000000ff0400720c */ /* 0x000fe40003f26270 */
[----:B------:R-:W-:-:S11]  /*15800*/  ISETP.GE.AND P0, PT, R3, RZ, PT ;  /* 0x000000ff0300720c */ /* 0x000fd60003f06270 */
[----:B------:R-:W-:Y:S01]  /*15810*/  @P1 MOV R5, RZ ;  /* 0x000000ff00051202 */ /* 0x000fe20000000f00 */
[----:B------:R-:W-:Y:S01]  /*15820*/  @!P1 FFMA R2, R41, 1.84467440737095516160e+19, RZ ;  /* 0x5f80000029029823 */ /* 0x000fe200000000ff */
[----:B------:R-:W-:Y:S01]  /*15830*/  @!P1 MOV R5, 0xffffffc0 ;  /* 0xffffffc000059802 */ /* 0x000fe20000000f00 */
[----:B------:R-:W-:-:S03]  /*15840*/  @!P0 FFMA R0, R0, 1.84467440737095516160e+19, RZ ;  /* 0x5f80000000008823 */ /* 0x000fc600000000ff */
[----:B------:R-:W-:-:S07]  /*15850*/  @!P0 IADD3 R5, PT, PT, R5, 0x40, RZ ;  /* 0x0000004005058810 */ /* 0x000fce0007ffe0ff */
.L_x_437:
[----:B------:R-:W-:Y:S01]  /*15860*/  LEA R3, R7, 0xc0800000, 0x17 ;  /* 0xc080000007037811 */ /* 0x000fe200078eb8ff */
[----:B------:R-:W-:Y:S01]  /*15870*/  BSSY.RECONVERGENT B0, `(.L_x_442) ;  /* 0x0000036000007945 */ /* 0x000fe20003800200 */
[----:B------:R-:W-:Y:S02]  /*15880*/  IADD3 R9, PT, PT, R9, -0x7f, RZ ;  /* 0xffffff8109097810 */ /* 0x000fe40007ffe0ff */
[----:B------:R-:W-:Y:S02]  /*15890*/  IADD3 R0, PT, PT, -R3, R0, RZ ;  /* 0x0000000003007210 */ /* 0x000fe40007ffe1ff */
[----:B------:R-:W-:Y:S02]  /*158a0*/  IADD3 R7, PT, PT, R9, 0x7f, -R7 ;  /* 0x0000007f09077810 */ /* 0x000fe40007ffe807 */
[----:B------:R-:W1:Y:S01]  /*158b0*/  MUFU.RCP R3, R0 ;  /* 0x0000000000037308 */ /* 0x000e620000001000 */
[----:B------:R-:W-:Y:S01]  /*158c0*/  FADD.FTZ R6, -R0, -RZ ;  /* 0x800000ff00067221 */ /* 0x000fe20000010100 */
[----:B------:R-:W-:-:S03]  /*158d0*/  IADD3 R5, PT, PT, R7, R5, RZ ;  /* 0x0000000507057210 */ /* 0x000fc60007ffe0ff */
[----:B-1----:R-:W-:Y:S01]  /*158e0*/  FFMA R4, R3, R6, 1 ;  /* 0x3f80000003047423 */ /* 0x002fe20000000006 */
[----:B------:R-:W-:-:S03]  /*158f0*/  IMAD R0, R9, -0x800000, R2 ;  /* 0xff80000009007824 */ /* 0x000fc600078e0202 */
[----:B------:R-:W-:-:S04]  /*15900*/  FFMA R3, R3, R4, R3 ;  /* 0x0000000403037223 */ /* 0x000fc80000000003 */
[----:B------:R-:W-:-:S04]  /*15910*/  FFMA R4, R0, R3, RZ ;  /* 0x0000000300047223 */ /* 0x000fc800000000ff */
[----:B------:R-:W-:-:S04]  /*15920*/  FFMA R2, R6, R4, R0 ;  /* 0x0000000406027223 */ /* 0x000fc80000000000 */
[----:B------:R-:W-:-:S04]  /*15930*/  FFMA R4, R3, R2, R4 ;  /* 0x0000000203047223 */ /* 0x000fc80000000004 */
[----:B------:R-:W-:-:S04]  /*15940*/  FFMA R6, R6, R4, R0 ;  /* 0x0000000406067223 */ /* 0x000fc80000000000 */
[----:B------:R-:W-:-:S05]  /*15950*/  FFMA R0, R3, R6, R4 ;  /* 0x0000000603007223 */ /* 0x000fca0000000004 */
[----:B------:R-:W-:-:S04]  /*15960*/  SHF.R.U32.HI R2, RZ, 0x17, R0 ;  /* 0x00000017ff027819 */ /* 0x000fc80000011600 */
[----:B------:R-:W-:-:S04]  /*15970*/  LOP3.LUT R2, R2, 0xff, RZ, 0xc0, !PT ;  /* 0x000000ff02027812 */ /* 0x000fc800078ec0ff */
[----:B------:R-:W-:-:S04]  /*15980*/  IADD3 R2, PT, PT, R2, R5, RZ ;  /* 0x0000000502027210 */ /* 0x000fc80007ffe0ff */
[----:B------:R-:W-:-:S04]  /*15990*/  IADD3 R7, PT, PT, R2, -0x1, RZ ;  /* 0xffffffff02077810 */ /* 0x000fc80007ffe0ff */
[----:B------:R-:W-:-:S13]  /*159a0*/  ISETP.GE.U32.AND P0, PT, R7, 0xfe, PT ;  /* 0x000000fe0700780c */ /* 0x000fda0003f06070 */
[----:B------:R-:W-:Y:S05]  /*159b0*/  @!P0 BRA `(.L_x_443) ;  /* 0x0000000000808947 */ /* 0x000fea0003800000 */
[----:B------:R-:W-:-:S13]  /*159c0*/  ISETP.GT.AND P0, PT, R2, 0xfe, PT ;  /* 0x000000fe0200780c */ /* 0x000fda0003f04270 */
[----:B------:R-:W-:Y:S05]  /*159d0*/  @P0 BRA `(.L_x_444) ;  /* 0x00000000006c0947 */ /* 0x000fea0003800000 */
[----:B------:R-:W-:-:S13]  /*159e0*/  ISETP.GE.AND P0, PT, R2, 0x1, PT ;  /* 0x000000010200780c */ /* 0x000fda0003f06270 */
[----:B------:R-:W-:Y:S05]  /*159f0*/  @P0 BRA `(.L_x_445) ;  /* 0x0000000000740947 */ /* 0x000fea0003800000 */
[----:B------:R-:W-:Y:S02]  /*15a00*/  ISETP.GE.AND P0, PT, R2, -0x18, PT ;  /* 0xffffffe80200780c */ /* 0x000fe40003f06270 */
[----:B------:R-:W-:-:S11]  /*15a10*/  LOP3.LUT R0, R0, 0x80000000, RZ, 0xc0, !PT ;  /* 0x8000000000007812 */ /* 0x000fd600078ec0ff */
[----:B------:R-:W-:Y:S05]  /*15a20*/  @!P0 BRA `(.L_x_445) ;  /* 0x0000000000688947 */ /* 0x000fea0003800000 */
[CCC-:B------:R-:W-:Y:S01]  /*15a30*/  FFMA.RZ R5, R3.reuse, R6.reuse, R4.reuse ;  /* 0x0000000603057223 */ /* 0x1c0fe2000000c004 */
[CCC-:B------:R-:W-:Y:S01]  /*15a40*/  FFMA.RP R7, R3.reuse, R6.reuse, R4.reuse ;  /* 0x0000000603077223 */ /* 0x1c0fe20000008004 */
[----:B------:R-:W-:Y:S01]  /*15a50*/  FFMA.RM R6, R3, R6, R4 ;  /* 0x0000000603067223 */ /* 0x000fe20000004004 */
[C---:B------:R-:W-:Y:S01]  /*15a60*/  VIADD R4, R2.reuse, 0x20 ;  /* 0x0000002002047836 */ /* 0x040fe20000000000 */
[C---:B------:R-:W-:Y:S02]  /*15a70*/  ISETP.NE.AND P0, PT, R2.reuse, RZ, PT ;  /* 0x000000ff0200720c */ /* 0x040fe40003f05270 */
[----:B------:R-:W-:Y:S02]  /*15a80*/  LOP3.LUT R5, R5, 0x7fffff, RZ, 0xc0, !PT ;  /* 0x007fffff05057812 */ /* 0x000fe400078ec0ff */
[----:B------:R-:W-:Y:S01]  /*15a90*/  ISETP.NE.AND P1, PT, R2, RZ, PT ;  /* 0x000000ff0200720c */ /* 0x000fe20003f25270 */
[----:B------:R-:W-:Y:S01]  /*15aa0*/  IMAD.MOV R2, RZ, RZ, -R2 ;  /* 0x000000ffff027224 */ /* 0x000fe200078e0a02 */
[----:B------:R-:W-:-:S02]  /*15ab0*/  LOP3.LUT R3, R5, 0x800000, RZ, 0xfc, !PT ;  /* 0x0080000005037812 */ /* 0x000fc400078efcff */
[----:B------:R-:W-:Y:S02]  /*15ac0*/  FSETP.NEU.FTZ.AND P2, PT, R7, R6, PT ;  /* 0x000000060700720b */ /* 0x000fe40003f5d000 */
[----:B------:R-:W-:Y:S02]  /*15ad0*/  SHF.L.U32 R4, R3, R4, RZ ;  /* 0x0000000403047219 */ /* 0x000fe400000006ff */
[----:B------:R-:W-:Y:S02]  /*15ae0*/  SEL R2, R2, RZ, P0 ;  /* 0x000000ff02027207 */ /* 0x000fe40000000000 */
[----:B------:R-:W-:Y:S02]  /*15af0*/  ISETP.NE.AND P1, PT, R4, RZ, P1 ;  /* 0x000000ff0400720c */ /* 0x000fe40000f25270 */
[----:B------:R-:W-:Y:S02]  /*15b00*/  SHF.R.U32.HI R3, RZ, R2, R3 ;  /* 0x00000002ff037219 */ /* 0x000fe40000011603 */
[----:B------:R-:W-:-:S02]  /*15b10*/  PLOP3.LUT P1, PT, P2, P1, PT, 0xf8, 0x8f ;  /* 0x00000000008f781c */ /* 0x000fc40001723f70 */
[----:B------:R-:W-:Y:S02]  /*15b20*/  SHF.R.U32.HI R2, RZ, 0x1, R3 ;  /* 0x00000001ff027819 */ /* 0x000fe40000011603 */
[----:B------:R-:W-:-:S04]  /*15b30*/  SEL R4, RZ, 0x1, !P1 ;  /* 0x00000001ff047807 */ /* 0x000fc80004800000 */
[----:B------:R-:W-:-:S04]  /*15b40*/  LOP3.LUT R4, R4, 0x1, R2, 0xf8, !PT ;  /* 0x0000000104047812 */ /* 0x000fc800078ef802 */
[----:B------:R-:W-:-:S05]  /*15b50*/  LOP3.LUT R3, R4, R3, RZ, 0xc0, !PT ;  /* 0x0000000304037212 */ /* 0x000fca00078ec0ff */
[----:B------:R-:W-:-:S05]  /*15b60*/  IMAD.IADD R2, R2, 0x1, R3 ;  /* 0x0000000102027824 */ /* 0x000fca00078e0203 */
[----:B------:R-:W-:Y:S01]  /*15b70*/  LOP3.LUT R0, R2, R0, RZ, 0xfc, !PT ;  /* 0x0000000002007212 */ /* 0x000fe200078efcff */
[----:B------:R-:W-:Y:S05]  /*15b80*/  BRA `(.L_x_445) ;  /* 0x0000000000107947 */ /* 0x000fea0003800000 */
.L_x_444:
[----:B------:R-:W-:-:S04]  /*15b90*/  LOP3.LUT R0, R0, 0x80000000, RZ, 0xc0, !PT ;  /* 0x8000000000007812 */ /* 0x000fc800078ec0ff */
[----:B------:R-:W-:Y:S01]  /*15ba0*/  LOP3.LUT R0, R0, 0x7f800000, RZ, 0xfc, !PT ;  /* 0x7f80000000007812 */ /* 0x000fe200078efcff */
[----:B------:R-:W-:Y:S05]  /*15bb0*/  BRA `(.L_x_445) ;  /* 0x0000000000047947 */ /* 0x000fea0003800000 */
.L_x_443:
[----:B------:R-:W-:Y:S02]  /*15bc0*/  LEA R0, R5, R0, 0x17 ;  /* 0x0000000005007211 */ /* 0x000fe400078eb8ff */
.L_x_445:
[----:B------:R-:W-:Y:S05]  /*15bd0*/  BSYNC.RECONVERGENT B0 ;  /* 0x0000000000007941 */ /* 0x000fea0003800200 */
.L_x_442:
[----:B------:R-:W-:Y:S05]  /*15be0*/  BRA `(.L_x_446) ;  /* 0x0000000000207947 */ /* 0x000fea0003800000 */
.L_x_441:
[----:B------:R-:W-:-:S04]  /*15bf0*/  LOP3.LUT R0, R0, 0x80000000, R2, 0x48, !PT ;  /* 0x8000000000007812 */ /* 0x000fc800078e4802 */
[----:B------:R-:W-:Y:S01]  /*15c00*/  LOP3.LUT R0, R0, 0x7f800000, RZ, 0xfc, !PT ;  /* 0x7f80000000007812 */ /* 0x000fe200078efcff */
[----:B------:R-:W-:Y:S05]  /*15c10*/  BRA `(.L_x_446) ;  /* 0x0000000000147947 */ /* 0x000fea0003800000 */
.L_x_440:
[----:B------:R-:W-:Y:S01]  /*15c20*/  LOP3.LUT R0, R0, 0x80000000, R2, 0x48, !PT ;  /* 0x8000000000007812 */ /* 0x000fe200078e4802 */
[----:B------:R-:W-:Y:S05]  /*15c30*/  BRA `(.L_x_446) ;  /* 0x00000000000c7947 */ /* 0x000fea0003800000 */
.L_x_439:
[----:B------:R-:W1:Y:S01]  /*15c40*/  MUFU.RSQ R0, -QNAN ;  /* 0xffc0000000007908 */ /* 0x000e620000001400 */
[----:B------:R-:W-:Y:S05]  /*15c50*/  BRA `(.L_x_446) ;  /* 0x0000000000047947 */ /* 0x000fea0003800000 */
.L_x_438:
[----:B------:R-:W-:-:S07]  /*15c60*/  FADD.FTZ R0, R41, R0 ;  /* 0x0000000029007221 */ /* 0x000fce0000010000 */
.L_x_446:
[----:B------:R-:W-:Y:S05]  /*15c70*/  BSYNC.RECONVERGENT B1 ;  /* 0x0000000000017941 */ /* 0x000fea0003800200 */
.L_x_436:
[----:B------:R-:W-:-:S04]  /*15c80*/  HFMA2 R9, -RZ, RZ, 0, 0 ;  /* 0x00000000ff097431 */ /* 0x000fc800000001ff */
[----:B-1----:R-:W-:Y:S05]  /*15c90*/  RET.REL.NODEC R8 `(_ZN7cutlass13device_kernelINS_4fmha6kernel36Sm100FmhaFwdKernelTmaWarpspecializedIN4cute5tupleIJiiiNS5_IJNS5_IJiiEEEiEEEEEENS1_10collective38Sm100FmhaFwdMainloopTmaWarpspecializedINS_10bfloat16_tEffNS5_IJNS4_1CILi256EEENSC_ILi128EEENSC_ILi64EEEEEENS5_IJiNSC_ILi1EEES7_EEENS5_IJiSH_NS5_IJNS5_IJNSC_ILi0EEEiEEEiEEEEEESM_NS9_6NoMaskENS5_IJNSC_ILi2EEESH_SH_EEENSC_ILb0EEEEENS9_38Sm100FmhaFwdEpilogueTmaWarpspecializedINS_6half_tEfNS5_IJSE_SF_SE_EEESI_NS5_IJSH_S7_EEESQ_EENS2_23IndividualTileSchedulerENS2_41Sm100FmhaCtxKernelWarpspecializedScheduleEEEEEvNT_6ParamsE) ;  /* 0xfffffea008d87950 */ /* 0x002fea0003c3ffff */
.L_x_447:
[----:B------:R-:W-:-:S00]  /*15ca0*/  BRA `(.L_x_447) ;  /* 0xfffffffc00fc7947 */ /* 0x000fc0000383ffff */
[----:B------:R-:W-:-:S00]  /*15cb0*/  NOP ;  /* 0x0000000000007918 */ /* 0x000fc00000000000 */
        /* <DEDUP_REMOVED lines=12> */
.L_x_452:


//--------------------- .nv.global.init           --------------------------
	.section	.nv.global.init,"aw",@progbits
.nv.global.init:
	.type		$str$23,@object
	.size		$str$23,($str$37 - $str$23)
$str$23:
        /*0000*/ 	.byte	0x0a, 0x00
	.type		$str$37,@object
	.size		$str$37,($str$32 - $str$37)
$str$37:
        /*0002*/ 	.byte	0x3a, 0x00
	.type		$str$32,@object
	.size		$str$32,($str$29 - $str$32)
$str$32:
        /*0004*/ 	.byte	0x5f, 0x00
	.type		$str$29,@object
	.size		$str$29,($str$28 - $str$29)
$str$29:
        /*0006*/ 	.byte	0x25, 0x64, 0x00
	.type		$str$28,@object
	.size		$str$28,($str$30 - $str$28)
$str$28:
        /*0009*/ 	.byte	0x25, 0x63, 0x00
	.type		$str$30,@object
	.size		$str$30,($str$31 - $str$30)
$str$30:
        /*000c*/ 	.byte	0x25, 0x73, 0x00
	.type		$str$31,@object
	.size		$str$31,($str$35 - $str$31)
$str$31:
        /*000f*/ 	.byte	0x20, 0x6f, 0x20, 0x00
	.type		$str$35,@object
	.size		$str$35,($str$22 - $str$35)
$str$35:
        /*0013*/ 	.byte	0x70, 0x74, 0x72, 0x5b, 0x00
	.type		$str$22,@object
	.size		$str$22,($str$34 - $str$22)
$str$22:
        /*0018*/ 	.byte	0x73, 0x4f, 0x3a, 0x20, 0x00
	.type		$str$34,@object
	.size		$str$34,($str$36 - $str$34)
$str$34:
        /*001d*/ 	.byte	0x73, 0x6d, 0x65, 0x6d, 0x5f, 0x00
	.type		$str$36,@object
	.size		$str$36,($str$33 - $str$36)
$str$36:
        /*0023*/ 	.byte	0x62, 0x5d, 0x28, 0x25, 0x70, 0x29, 0x00
	.type		$str$33,@object
	.size		$str$33,($str$27 - $str$33)
$str$33:
        /*002a*/ 	.byte	0x53, 0x77, 0x3c, 0x25, 0x64, 0x2c, 0x25, 0x64, 0x2c, 0x25, 0x64, 0x3e, 0x00
	.type		$str$27,@object
	.size		$str$27,($str$26 - $str$27)
$str$27:
        /*0037*/ 	.byte	0x2f, 0x74, 0x6d, 0x70, 0x2f, 0x63, 0x75, 0x74, 0x6c, 0x61, 0x73, 0x73, 0x5f, 0x73, 0x77, 0x65
        /*0047*/ 	.byte	0x65, 0x70, 0x5f, 0x73, 0x72, 0x63, 0x2f, 0x69, 0x6e, 0x63, 0x6c, 0x75, 0x64, 0x65, 0x2f, 0x63
        /*0057*/ 	.byte	0x75, 0x74, 0x65, 0x2f, 0x61, 0x74, 0x6f, 0x6d, 0x2f, 0x63, 0x6f, 0x70, 0x79, 0x5f, 0x74, 0x72
        /*0067*/ 	.byte	0x61, 0x69, 0x74, 0x73, 0x5f, 0x73, 0x6d, 0x31, 0x30, 0x30, 0x2e, 0x68, 0x70, 0x70, 0x00
	.type		$str$26,@object
	.size		$str$26,(__unnamed_4 - $str$26)
$str$26:
        /*0076*/ 	.byte	0x28, 0x28, 0x75, 0x69, 0x6e, 0x74, 0x33, 0x32, 0x5f, 0x74, 0x28, 0x74, 0x68, 0x72, 0x65, 0x61
        /*0086*/ 	.byte	0x64, 0x49, 0x64, 0x78, 0x2e, 0x78, 0x29, 0x20, 0x2f, 0x20, 0x33, 0x32, 0x29, 0x20, 0x25, 0x20
        /*0096*/ 	.byte	0x34, 0x29, 0x20, 0x3d, 0x3d, 0x20, 0x28, 0x28, 0x28, 0x74, 0x6d, 0x65, 0x6d, 0x5f, 0x61, 0x64
        /*00a6*/ 	.byte	0x64, 0x72, 0x20, 0x3e, 0x3e, 0x20, 0x31, 0x36, 0x29, 0x20, 0x2f, 0x20, 0x33, 0x32, 0x29, 0x20
        /*00b6*/ 	.byte	0x25, 0x20, 0x34, 0x29, 0x00
	.type		__unnamed_4,@object
	.size		__unnamed_4,(__unnamed_1 - __unnamed_4)
__unnamed_4:
        /* <DEDUP_REMOVED lines=37> */
        /*030b*/ 	.byte	0x30, 0x3e, 0x3e, 0x3e, 0x3e, 0x5d, 0x00
	.type		__unnamed_1,@object
	.size		__unnamed_1,(__unnamed_5 - __unnamed_1)
__unnamed_1:
        /* <DEDUP_REMOVED lines=37> */
        /*0562*/ 	.byte	0x3a, 0x43, 0x3c, 0x30, 0x3e, 0x3e, 0x3e, 0x3e, 0x5d, 0x00
	.type		__unnamed_5,@object
	.size		__unnamed_5,(__unnamed_6 - __unnamed_5)
__unnamed_5:
        /* <DEDUP_REMOVED lines=38> */
	.type		__unnamed_6,@object
	.size		__unnamed_6,(__unnamed_7 - __unnamed_6)
__unnamed_6:
        /* <DEDUP_REMOVED lines=37> */
        /*0a16*/ 	.byte	0x74, 0x65, 0x3a, 0x3a, 0x43, 0x3c, 0x30, 0x3e, 0x3e, 0x3e, 0x3e, 0x5d, 0x00
	.type		__unnamed_7,@object
	.size		__unnamed_7,(__unnamed_2 - __unnamed_7)
__unnamed_7:
        /* <DEDUP_REMOVED lines=37> */
        /*0c73*/ 	.byte	0x63, 0x75, 0x74, 0x65, 0x3a, 0x3a, 0x43, 0x3c, 0x30, 0x3e, 0x3e, 0x3e, 0x3e, 0x5d, 0x00
	.type		__unnamed_2,@object
	.size		__unnamed_2,(__unnamed_3 - __unnamed_2)
__unnamed_2:
        /* <DEDUP_REMOVED lines=38> */
	.type		__unnamed_3,@object
	.size		__unnamed_3,(.L_3 - __unnamed_3)
__unnamed_3:
        /* <DEDUP_REMOVED lines=38> */
        /*1142*/ 	.byte	0x3e, 0x3e, 0x5d, 0x00
.L_3:


//--------------------- .nv.shared._ZN7cutlass13device_kernelINS_4fmha6kernel36Sm100FmhaFwdKernelTmaWarpspecializedIN4cute5tupleIJiiiNS5_IJNS5_IJiiEEEiEEEEEENS1_10collective38Sm100FmhaFwdMainloopTmaWarpspecializedINS_10bfloat16_tEffNS5_IJNS4_1CILi256EEENSC_ILi128EEENSC_ILi64EEEEEENS5_IJiNSC_ILi1EEES7_EEENS5_IJiSH_NS5_IJNS5_IJNSC_ILi0EEEiEEEiEEEEEESM_NS9_6NoMaskENS5_IJNSC_ILi2EEESH_SH_EEENSC_ILb0EEEEENS9_38Sm100FmhaFwdEpilogueTmaWarpspecializedINS_6half_tEfNS5_IJSE_SF_SE_EEESI_NS5_IJSH_S7_EEESQ_EENS2_23IndividualTileSchedulerENS2_41Sm100FmhaCtxKernelWarpspecializedScheduleEEEEEvNT_6ParamsE --------------------------
	.section	.nv.shared._ZN7cutlass13device_kernelINS_4fmha6kernel36Sm100FmhaFwdKernelTmaWarpspecializedIN4cute5tupleIJiiiNS5_IJNS5_IJiiEEEiEEEEEENS1_10collective38Sm100FmhaFwdMainloopTmaWarpspecializedINS_10bfloat16_tEffNS5_IJNS4_1CILi256EEENSC_ILi128EEENSC_ILi64EEEEEENS5_IJiNSC_ILi1EEES7_EEENS5_IJiSH_NS5_IJNS5_IJNSC_ILi0EEEiEEEiEEEEEESM_NS9_6NoMaskENS5_IJNSC_ILi2EEESH_SH_EEENSC_ILb0EEEEENS9_38Sm100FmhaFwdEpilogueTmaWarpspecializedINS_6half_tEfNS5_IJSE_SF_SE_EEESI_NS5_IJSH_S7_EEESQ_EENS2_23IndividualTileSchedulerENS2_41Sm100FmhaCtxKernelWarpspecializedScheduleEEEEEvNT_6ParamsE,"aw",@nobits
	.sectionflags	@""
	.align	16
	.zero		1024


//--------------------- .nv.shared.reserved.0     --------------------------
	.section	.nv.shared.reserved.0,"aw",@nobits
	.weak		__nv_reservedSMEM_offset_0_alias
	.size		__nv_reservedSMEM_offset_0_alias, 0, 64
	.other		__nv_reservedSMEM_offset_0_alias,@"STO_CUDA_RESERVED_SHARED STV_DEFAULT"
__nv_reservedSMEM_offset_0_alias:
	.zero		0
.nv.shared.reserved.0:
	.zero		64
	.weak		__nv_reservedSMEM_tcgen05_partition
	.type		__nv_reservedSMEM_tcgen05_partition,@object
	.size		__nv_reservedSMEM_tcgen05_partition,(.L_0 - __nv_reservedSMEM_tcgen05_partition)
__nv_reservedSMEM_tcgen05_partition:
	.zero		32
.L_0:


//--------------------- .nv.global                --------------------------
	.section	.nv.global,"aw",@nobits
.nv.global:
	.type		_ZN39_INTERNAL_b7bd3da3_4_k_cu_8aeb2573_34634cute1_E,@object
	.size		_ZN39_INTERNAL_b7bd3da3_4_k_cu_8aeb2573_34634cute1_E,(_ZN39_INTERNAL_b7bd3da3_4_k_cu_8aeb2573_34634cuda3std3__45__cpo6cbeginE - _ZN39_INTERNAL_b7bd3da3_4_k_cu_8aeb2573_34634cute1_E)
_ZN39_INTERNAL_b7bd3da3_4_k_cu_8aeb2573_34634cute1_E:
	.zero		1
	.type		_ZN39_INTERNAL_b7bd3da3_4_k_cu_8aeb2573_34634cuda3std3__45__cpo6cbeginE,@object
	.size		_ZN39_INTERNAL_b7bd3da3_4_k_cu_8aeb2573_34634cuda3std3__45__cpo6cbeginE,(_ZN39_INTERNAL_b7bd3da3_4_k_cu_8aeb2573_34634cuda3std3__48in_placeE - _ZN39_INTERNAL_b7bd3da3_4_k_cu_8aeb2573_34634cuda3std3__45__cpo6cbeginE)
_ZN39_INTERNAL_b7bd3da3_4_k_cu_8aeb2573_34634cuda3std3__45__cpo6cbeginE:
	.zero		1
	.type		_ZN39_INTERNAL_b7bd3da3_4_k_cu_8aeb2573_34634cuda3std3__48in_placeE,@object
	.size		_ZN39_INTERNAL_b7bd3da3_4_k_cu_8aeb2573_34634cuda3std3__48in_placeE,(_ZN39_INTERNAL_b7bd3da3_4_k_cu_8aeb2573_34634cuda3std6ranges3__45__cpo9iter_moveE - _ZN39_INTERNAL_b7bd3da3_4_k_cu_8aeb2573_34634cuda3std3__48in_placeE)
_ZN39_INTERNAL_b7bd3da3_4_k_cu_8aeb2573_34634cuda3std3__48in_placeE:
	.zero		1
	.type		_ZN39_INTERNAL_b7bd3da3_4_k_cu_8aeb2573_34634cuda3std6ranges3__45__cpo9iter_moveE,@object
	.size		_ZN39_INTERNAL_b7bd3da3_4_k_cu_8aeb2573_34634cuda3std6ranges3__45__cpo9iter_moveE,(_ZN39_INTERNAL_b7bd3da3_4_k_cu_8aeb2573_34634cuda3std3__45__cpo5beginE - _ZN39_INTERNAL_b7bd3da3_4_k_cu_8aeb2573_34634cuda3std6ranges3__45__cpo9iter_moveE)
_ZN39_INTERNAL_b7bd3da3_4_k_cu_8aeb2573_34634cuda3std6ranges3__45__cpo9iter_moveE:
	.zero		1
	.type		_ZN39_INTERNAL_b7bd3da3_4_k_cu_8aeb2573_34634cuda3std3__45__cpo5beginE,@object
	.size		_ZN39_INTERNAL_b7bd3da3_4_k_cu_8aeb2573_34634cuda3std3__45__cpo5beginE,(_ZN39_INTERNAL_b7bd3da3_4_k_cu_8aeb2573_34634cuda3std3__441_GLOBAL__N__b7bd3da3_4_k_cu_8aeb2573_34636ignoreE - _ZN39_INTERNAL_b7bd3da3_4_k_cu_8aeb2573_34634cuda3std3__45__cpo5beginE)
_ZN39_INTERNAL_b7bd3da3_4_k_cu_8aeb2573_34634cuda3std3__45__cpo5beginE:
	.zero		1
	.type		_ZN39_INTERNAL_b7bd3da3_4_k_cu_8aeb2573_34634cuda3std3__441_GLOBAL__N__b7bd3da3_4_k_cu_8aeb2573_34636ignoreE,@object
	.size		_ZN39_INTERNAL_b7bd3da3_4_k_cu_8aeb2573_34634cuda3std3__441_GLOBAL__N__b7bd3da3_4_k_cu_8aeb2573_34636ignoreE,(_ZN39_INTERNAL_b7bd3da3_4_k_cu_8aeb2573_34634cute7productE - _ZN39_INTERNAL_b7bd3da3_4_k_cu_8aeb2573_34634cuda3std3__441_GLOBAL__N__b7bd3da3_4_k_cu_8aeb2573_34636ignoreE)
_ZN39_INTERNAL_b7bd3da3_4_k_cu_8aeb2573_34634cuda3std3__441_GLOBAL__N__b7bd3da3_4_k_cu_8aeb2573_34636ignoreE:
	.zero		1
	.type		_ZN39_INTERNAL_b7bd3da3_4_k_cu_8aeb2573_34634cute7productE,@object
	.size		_ZN39_INTERNAL_b7bd3da3_4_k_cu_8aeb2573_34634cute7productE,(_ZN39_INTERNAL_b7bd3da3_4_k_cu_8aeb2573_34634cuda3std3__45__cpo3endE - _ZN39_INTERNAL_b7bd3da3_4_k_cu_8aeb2573_34634cute7productE)
_ZN39_INTERNAL_b7bd3da3_4_k_cu_8aeb2573_34634cute7productE:
	.zero		1
	.type		_ZN39_INTERNAL_b7bd3da3_4_k_cu_8aeb2573_34634cuda3std3__45__cpo3endE,@object
	.size		_ZN39_INTERNAL_b7bd3da3_4_k_cu_8aeb2573_34634cuda3std3__45__cpo3endE,(_ZN39_INTERNAL_b7bd3da3_4_k_cu_8aeb2573_34634cuda3std3__419piecewise_constructE - _ZN39_INTERNAL_b7bd3da3_4_k_cu_8aeb2573_34634cuda3std3__45__cpo3endE)
_ZN39_INTERNAL_b7bd3da3_4_k_cu_8aeb2573_34634cuda3std3__45__cpo3endE:
	.zero		1
	.type		_ZN39_INTERNAL_b7bd3da3_4_k_cu_8aeb2573_34634cuda3std3__419piecewise_constructE,@object
	.size		_ZN39_INTERNAL_b7bd3da3_4_k_cu_8aeb2573_34634cuda3std3__419piecewise_constructE,(_ZN39_INTERNAL_b7bd3da3_4_k_cu_8aeb2573_34634cuda3std3__45__cpo4cendE - _ZN39_INTERNAL_b7bd3da3_4_k_cu_8aeb2573_34634cuda3std3__419piecewise_constructE)
_ZN39_INTERNAL_b7bd3da3_4_k_cu_8aeb2573_34634cuda3std3__419piecewise_constructE:
	.zero		1
	.type		_ZN39_INTERNAL_b7bd3da3_4_k_cu_8aeb2573_34634cuda3std3__45__cpo4cendE,@object
	.size		_ZN39_INTERNAL_b7bd3da3_4_k_cu_8aeb2573_34634cuda3std3__45__cpo4cendE,(_ZN39_INTERNAL_b7bd3da3_4_k_cu_8aeb2573_34634cuda3std6ranges3__45__cpo4swapE - _ZN39_INTERNAL_b7bd3da3_4_k_cu_8aeb2573_34634cuda3std3__45__cpo4cendE)
_ZN39_INTERNAL_b7bd3da3_4_k_cu_8aeb2573_34634cuda3std3__45__cpo4cendE:
	.zero		1
	.type		_ZN39_INTERNAL_b7bd3da3_4_k_cu_8aeb2573_34634cuda3std6ranges3__45__cpo4swapE,@object
	.size		_ZN39_INTERNAL_b7bd3da3_4_k_cu_8aeb2573_34634cuda3std6ranges3__45__cpo4swapE,(.L_15 - _ZN39_INTERNAL_b7bd3da3_4_k_cu_8aeb2573_34634cuda3std6ranges3__45__cpo4swapE)
_ZN39_INTERNAL_b7bd3da3_4_k_cu_8aeb2573_34634cuda3std6ranges3__45__cpo4swapE:
	.zero		1
.L_15:


//--------------------- .nv.constant0._ZN7cutlass13device_kernelINS_4fmha6kernel36Sm100FmhaFwdKernelTmaWarpspecializedIN4cute5tupleIJiiiNS5_IJNS5_IJiiEEEiEEEEEENS1_10collective38Sm100FmhaFwdMainloopTmaWarpspecializedINS_10bfloat16_tEffNS5_IJNS4_1CILi256EEENSC_ILi128EEENSC_ILi64EEEEEENS5_IJiNSC_ILi1EEES7_EEENS5_IJiSH_NS5_IJNS5_IJNSC_ILi0EEEiEEEiEEEEEESM_NS9_6NoMaskENS5_IJNSC_ILi2EEESH_SH_EEENSC_ILb0EEEEENS9_38Sm100FmhaFwdEpilogueTmaWarpspecializedINS_6half_tEfNS5_IJSE_SF_SE_EEESI_NS5_IJSH_S7_EEESQ_EENS2_23IndividualTileSchedulerENS2_41Sm100FmhaCtxKernelWarpspecializedScheduleEEEEEvNT_6ParamsE --------------------------
	.section	.nv.constant0._ZN7cutlass13device_kernelINS_4fmha6kernel36Sm100FmhaFwdKernelTmaWarpspecializedIN4cute5tupleIJiiiNS5_IJNS5_IJiiEEEiEEEEEENS1_10collective38Sm100FmhaFwdMainloopTmaWarpspecializedINS_10bfloat16_tEffNS5_IJNS4_1CILi256EEENSC_ILi128EEENSC_ILi64EEEEEENS5_IJiNSC_ILi1EEES7_EEENS5_IJiSH_NS5_IJNS5_IJNSC_ILi0EEEiEEEiEEEEEESM_NS9_6NoMaskENS5_IJNSC_ILi2EEESH_SH_EEENSC_ILb0EEEEENS9_38Sm100FmhaFwdEpilogueTmaWarpspecializedINS_6half_tEfNS5_IJSE_SF_SE_EEESI_NS5_IJSH_S7_EEESQ_EENS2_23IndividualTileSchedulerENS2_41Sm100FmhaCtxKernelWarpspecializedScheduleEEEEEvNT_6ParamsE,"a",@progbits
	.sectionflags	@""
	.align	4
.nv.constant0._ZN7cutlass13device_kernelINS_4fmha6kernel36Sm100FmhaFwdKernelTmaWarpspecializedIN4cute5tupleIJiiiNS5_IJNS5_IJiiEEEiEEEEEENS1_10collective38Sm100FmhaFwdMainloopTmaWarpspecializedINS_10bfloat16_tEffNS5_IJNS4_1CILi256EEENSC_ILi128EEENSC_ILi64EEEEEENS5_IJiNSC_ILi1EEES7_EEENS5_IJiSH_NS5_IJNS5_IJNSC_ILi0EEEiEEEiEEEEEESM_NS9_6NoMaskENS5_IJNSC_ILi2EEESH_SH_EEENSC_ILb0EEEEENS9_38Sm100FmhaFwdEpilogueTmaWarpspecializedINS_6half_tEfNS5_IJSE_SF_SE_EEESI_NS5_IJSH_S7_EEESQ_EENS2_23IndividualTileSchedulerENS2_41Sm100FmhaCtxKernelWarpspecializedScheduleEEEEEvNT_6ParamsE:
	.zero		2432


//--------------------- SYMBOLS --------------------------

	.type		.nv.reservedSmem.offset0,@object
	.size		.nv.reservedSmem.offset0,0x4
	.type		.nv.reservedSmem.cap,@object
	.size		.nv.reservedSmem.cap,0x4
	.type		vprintf,@function
	.type		__assertfail,@function
